	.target	sm_90a

	.elftype	@"ET_EXEC"


//--------------------- .note.nv.tkinfo           --------------------------
	.section	.note.nv.tkinfo,"",@"SHT_NOTE"
	.sectionflags	@"SHF_NOTE_NV_TKINFO"
	.tkinfo
        /*0018*/ 	.word	0x00000002
        /*0030*/ 	.string	""
        /*0030*/ 	.string	"ptxas"
        /*0030*/ 	.string	"Cuda compilation tools, release 13.0, V13.0.88"
        /*0030*/ 	.string	"Build cuda_13.0.r13.0/compiler.36424714_0"
        /*0030*/ 	.string	"-v  -suppress-debug-info  -lineinfo  -arch sm_90a "



//--------------------- .note.nv.cuinfo           --------------------------
	.section	.note.nv.cuinfo,"",@"SHT_NOTE"
	.sectionflags	@"SHF_NOTE_NV_CUINFO"
        /*0018*/ 	.short	0x0002
        /*001a*/ 	.short	0x005a
        /*001c*/ 	.short	0x0082
	.zero		2


//--------------------- .nv.info                  --------------------------
	.section	.nv.info,"",@"SHT_CUDA_INFO"
	.align	4


	//----- nvinfo : EIATTR_REGCOUNT
	.align		4
        /*0000*/ 	.byte	0x04, 0x2f
        /*0002*/ 	.short	(.L_1 - .L_0)
	.align		4
.L_0:
        /*0004*/ 	.word	index@(matmul_kernel)
        /*0008*/ 	.word	0x000000ff


	//----- nvinfo : EIATTR_FRAME_SIZE
	.align		4
.L_1:
        /*000c*/ 	.byte	0x04, 0x11
        /*000e*/ 	.short	(.L_3 - .L_2)
	.align		4
.L_2:
        /*0010*/ 	.word	index@(matmul_kernel)
        /*0014*/ 	.word	0x00000728


	//----- nvinfo : EIATTR_MIN_STACK_SIZE
	.align		4
.L_3:
        /*0018*/ 	.byte	0x04, 0x12
        /*001a*/ 	.short	(.L_5 - .L_4)
	.align		4
.L_4:
        /*001c*/ 	.word	index@(matmul_kernel)
        /*0020*/ 	.word	0x00000728
.L_5:


//--------------------- .nv.compat                --------------------------
	.section	.nv.compat,"",@"SHT_CUDA_COMPAT_INFO"
	.align	4
        /*0000*/ 	.byte	0x02, 0x09, 0x01, 0x00, 0x02, 0x02, 0x04, 0x00, 0x02, 0x05, 0x05, 0x00, 0x03, 0x07, 0x01, 0x01
        /*0010*/ 	.byte	0x02, 0x03, 0x00, 0x00, 0x02, 0x06, 0x01, 0x00, 0x04, 0x0b, 0x08, 0x00, 0x00, 0x00, 0x00, 0x00
        /*0020*/ 	.byte	0x00, 0x00, 0x00, 0x00


//--------------------- .nv.info.matmul_kernel    --------------------------
	.section	.nv.info.matmul_kernel,"",@"SHT_CUDA_INFO"
	.sectionflags	@""
	.align	4


	//----- nvinfo : EIATTR_CUDA_API_VERSION
	.align		4
        /*0000*/ 	.byte	0x04, 0x37
        /*0002*/ 	.short	(.L_7 - .L_6)
.L_6:
        /*0004*/ 	.word	0x00000082


	//----- nvinfo : EIATTR_KPARAM_INFO
	.align		4
.L_7:
        /*0008*/ 	.byte	0x04, 0x17
        /*000a*/ 	.short	(.L_9 - .L_8)
.L_8:
        /*000c*/ 	.word	0x00000000
        /*0010*/ 	.short	0x000d
        /*0012*/ 	.short	0x0048
        /*0014*/ 	.byte	0x00, 0xf4, 0x21, 0x00


	//----- nvinfo : EIATTR_KPARAM_INFO
	.align		4
.L_9:
        /*0018*/ 	.byte	0x04, 0x17
        /*001a*/ 	.short	(.L_11 - .L_10)
.L_10:
        /*001c*/ 	.word	0x00000000
        /*0020*/ 	.short	0x000c
        /*0022*/ 	.short	0x0040
        /*0024*/ 	.byte	0x00, 0xf4, 0x21, 0x00


	//----- nvinfo : EIATTR_KPARAM_INFO
	.align		4
.L_11:
        /*0028*/ 	.byte	0x04, 0x17
        /*002a*/ 	.short	(.L_13 - .L_12)
.L_12:
        /*002c*/ 	.word	0x00000000
        /*0030*/ 	.short	0x000b
        /*0032*/ 	.short	0x0038
        /*0034*/ 	.byte	0x00, 0xf0, 0x11, 0x00


	//----- nvinfo : EIATTR_KPARAM_INFO
	.align		4
.L_13:
        /*0038*/ 	.byte	0x04, 0x17
        /*003a*/ 	.short	(.L_15 - .L_14)
.L_14:
        /*003c*/ 	.word	0x00000000
        /*0040*/ 	.short	0x000a
        /*0042*/ 	.short	0x0034
        /*0044*/ 	.byte	0x00, 0xf0, 0x11, 0x00


	//----- nvinfo : EIATTR_KPARAM_INFO
	.align		4
.L_15:
        /*0048*/ 	.byte	0x04, 0x17
        /*004a*/ 	.short	(.L_17 - .L_16)
.L_16:
        /*004c*/ 	.word	0x00000000
        /*0050*/ 	.short	0x0009
        /*0052*/ 	.short	0x0030
        /*0054*/ 	.byte	0x00, 0xf0, 0x11, 0x00


	//----- nvinfo : EIATTR_KPARAM_INFO
	.align		4
.L_17:
        /*0058*/ 	.byte	0x04, 0x17
        /*005a*/ 	.short	(.L_19 - .L_18)
.L_18:
        /*005c*/ 	.word	0x00000000
        /*0060*/ 	.short	0x0008
        /*0062*/ 	.short	0x002c
        /*0064*/ 	.byte	0x00, 0xf0, 0x11, 0x00


	//----- nvinfo : EIATTR_KPARAM_INFO
	.align		4
.L_19:
        /*0068*/ 	.byte	0x04, 0x17
        /*006a*/ 	.short	(.L_21 - .L_20)
.L_20:
        /*006c*/ 	.word	0x00000000
        /*0070*/ 	.short	0x0007
        /*0072*/ 	.short	0x0028
        /*0074*/ 	.byte	0x00, 0xf0, 0x11, 0x00


	//----- nvinfo : EIATTR_KPARAM_INFO
	.align		4
.L_21:
        /*0078*/ 	.byte	0x04, 0x17
        /*007a*/ 	.short	(.L_23 - .L_22)
.L_22:
        /*007c*/ 	.word	0x00000000
        /*0080*/ 	.short	0x0006
        /*0082*/ 	.short	0x0024
        /*0084*/ 	.byte	0x00, 0xf0, 0x11, 0x00


	//----- nvinfo : EIATTR_KPARAM_INFO
	.align		4
.L_23:
        /*0088*/ 	.byte	0x04, 0x17
        /*008a*/ 	.short	(.L_25 - .L_24)
.L_24:
        /*008c*/ 	.word	0x00000000
        /*0090*/ 	.short	0x0005
        /*0092*/ 	.short	0x0020
        /*0094*/ 	.byte	0x00, 0xf0, 0x11, 0x00


	//----- nvinfo : EIATTR_KPARAM_INFO
	.align		4
.L_25:
        /*0098*/ 	.byte	0x04, 0x17
        /*009a*/ 	.short	(.L_27 - .L_26)
.L_26:
        /*009c*/ 	.word	0x00000000
        /*00a0*/ 	.short	0x0004
        /*00a2*/ 	.short	0x001c
        /*00a4*/ 	.byte	0x00, 0xf0, 0x11, 0x00


	//----- nvinfo : EIATTR_KPARAM_INFO
	.align		4
.L_27:
        /*00a8*/ 	.byte	0x04, 0x17
        /*00aa*/ 	.short	(.L_29 - .L_28)
.L_28:
        /*00ac*/ 	.word	0x00000000
        /*00b0*/ 	.short	0x0003
        /*00b2*/ 	.short	0x0018
        /*00b4*/ 	.byte	0x00, 0xf0, 0x11, 0x00


	//----- nvinfo : EIATTR_KPARAM_INFO
	.align		4
.L_29:
        /*00b8*/ 	.byte	0x04, 0x17
        /*00ba*/ 	.short	(.L_31 - .L_30)
.L_30:
        /*00bc*/ 	.word	0x00000000
        /*00c0*/ 	.short	0x0002
        /*00c2*/ 	.short	0x0010
        /*00c4*/ 	.byte	0x00, 0xf4, 0x21, 0x00


	//----- nvinfo : EIATTR_KPARAM_INFO
	.align		4
.L_31:
        /*00c8*/ 	.byte	0x04, 0x17
        /*00ca*/ 	.short	(.L_33 - .L_32)
.L_32:
        /*00cc*/ 	.word	0x00000000
        /*00d0*/ 	.short	0x0001
        /*00d2*/ 	.short	0x0008
        /*00d4*/ 	.byte	0x00, 0xf4, 0x21, 0x00


	//----- nvinfo : EIATTR_KPARAM_INFO
	.align		4
.L_33:
        /*00d8*/ 	.byte	0x04, 0x17
        /*00da*/ 	.short	(.L_35 - .L_34)
.L_34:
        /*00dc*/ 	.word	0x00000000
        /*00e0*/ 	.short	0x0000
        /*00e2*/ 	.short	0x0000
        /*00e4*/ 	.byte	0x00, 0xf4, 0x21, 0x00


	//----- nvinfo : EIATTR_SPARSE_MMA_MASK
	.align		4
.L_35:
        /*00e8*/ 	.byte	0x03, 0x50
        /*00ea*/ 	.short	0x0000


	//----- nvinfo : EIATTR_MAXREG_COUNT
	.align		4
        /*00ec*/ 	.byte	0x03, 0x1b
        /*00ee*/ 	.short	0x00ff


	//----- nvinfo : EIATTR_NUM_BARRIERS
	.align		4
        /*00f0*/ 	.byte	0x02, 0x4c
        /*00f2*/ 	.byte	0x01
	.zero		1


	//----- nvinfo : EIATTR_ANNOTATIONS
	.align		4
        /*00f4*/ 	.byte	0x04, 0x55
        /*00f6*/ 	.short	(.L_37 - .L_36)


	//   ....[0]....
.L_36:
        /*00f8*/ 	.word	0x00000001
        /*00fc*/ 	.byte	0xc0, 0x00, 0x00, 0x00, 0x01, 0x00, 0x00, 0x00, 0x60, 0x06, 0x00, 0x00, 0x01, 0x00, 0x00, 0x00
        /* <DEDUP_REMOVED lines=796> */
        /*32cc*/ 	.byte	0xf0, 0x70, 0x01, 0x00, 0x01, 0x00, 0x00, 0x00, 0x00, 0x71, 0x01, 0x00


	//----- nvinfo : EIATTR_MERCURY_ISA_VERSION
	.align		4
.L_37:
        /*32d8*/ 	.byte	0x03, 0x5f
        /*32da*/ 	.short	0x0101


	//----- nvinfo : EIATTR_EXIT_INSTR_OFFSETS
	.align		4
        /*32dc*/ 	.byte	0x04, 0x1c
        /*32de*/ 	.short	(.L_39 - .L_38)


	//   ....[0]....
.L_38:
        /*32e0*/ 	.word	0x0001c940


	//   ....[1]....
        /*32e4*/ 	.word	0x0001c960


	//----- nvinfo : EIATTR_REQNTID
	.align		4
.L_39:
        /*32e8*/ 	.byte	0x04, 0x10
        /*32ea*/ 	.short	(.L_41 - .L_40)
.L_40:
        /*32ec*/ 	.word	0x00000100
        /*32f0*/ 	.word	0x00000001
        /*32f4*/ 	.word	0x00000001


	//----- nvinfo : EIATTR_CBANK_PARAM_SIZE
	.align		4
.L_41:
        /*32f8*/ 	.byte	0x03, 0x19
        /*32fa*/ 	.short	0x0050


	//----- nvinfo : EIATTR_PARAM_CBANK
	.align		4
        /*32fc*/ 	.byte	0x04, 0x0a
        /*32fe*/ 	.short	(.L_43 - .L_42)
	.align		4
.L_42:
        /*3300*/ 	.word	index@(.nv.constant0.matmul_kernel)
        /*3304*/ 	.short	0x0210
        /*3306*/ 	.short	0x0050


	//----- nvinfo : EIATTR_SW_WAR
	.align		4
.L_43:
        /*3308*/ 	.byte	0x04, 0x36
        /*330a*/ 	.short	(.L_45 - .L_44)
.L_44:
        /*330c*/ 	.word	0x00000008
.L_45:


//--------------------- .nv.callgraph             --------------------------
	.section	.nv.callgraph,"",@"SHT_CUDA_CALLGRAPH"
	.align	4
	.sectionentsize	8
	.align		4
        /*0000*/ 	.word	0x00000000
	.align		4
        /*0004*/ 	.word	0xffffffff
	.align		4
        /*0008*/ 	.word	0x00000000
	.align		4
        /*000c*/ 	.word	0xfffffffe
	.align		4
        /*0010*/ 	.word	0x00000000
	.align		4
        /*0014*/ 	.word	0xfffffffd
	.align		4
        /*0018*/ 	.word	0x00000000
	.align		4
        /*001c*/ 	.word	0xfffffffc


//--------------------- .text.matmul_kernel       --------------------------
	.section	.text.matmul_kernel,"ax",@progbits
	.align	128
        .global         matmul_kernel
        .type           matmul_kernel,@function
        .size           matmul_kernel,(.L_x_3 - matmul_kernel)
        .other          matmul_kernel,@"STO_CUDA_ENTRY STV_DEFAULT"
matmul_kernel:
.text.matmul_kernel:
[----:B------:R-:W1:Y:S08]  /*0000*/  LDC R1, c[0x0][0x28] ;  /* 0x00000a00ff017b82 */ /* 0x000e700000000800 */
[----:B------:R-:W2:Y:S01]  /*0010*/  LDC.64 R2, c[0x0][0x228] ;  /* 0x00008a00ff027b82 */ /* 0x000ea20000000a00 */
[----:B-1----:R-:W-:Y:S01]  /*0020*/  VIADD R1, R1, 0xfffff8d8 ;  /* 0xfffff8d801017836 */ /* 0x002fe20000000000 */
[----:B------:R-:W1:Y:S01]  /*0030*/  S2R R7, SR_CTAID.X ;  /* 0x0000000000077919 */ /* 0x000e620000002500 */
[----:B------:R-:W-:Y:S01]  /*0040*/  ULDC.64 UR4, c[0x0][0x218] ;  /* 0x0000860000047ab9 */ /* 0x000fe20000000a00 */
[----:B------:R-:W-:Y:S01]  /*0050*/  ULDC.64 UR6, c[0x0][0x210] ;  /* 0x0000840000067ab9 */ /* 0x000fe20000000a00 */
[----:B------:R-:W-:Y:S01]  /*0060*/  UMOV UR12, 0x400 ;  /* 0x00000400000c7882 */ /* 0x000fe20000000000 */
[----:B------:R-:W3:Y:S01]  /*0070*/  S2R R38, SR_TID.X ;  /* 0x0000000000267919 */ /* 0x000ee20000002100 */
[----:B------:R-:W-:Y:S01]  /*0080*/  ULDC.64 UR16, c[0x0][0x208] ;  /* 0x0000820000107ab9 */ /* 0x000fe20000000a00 */
[----:B------:R-:W4:Y:S08]  /*0090*/  LDC.64 R76, c[0x0][0x230] ;  /* 0x00008c00ff4c7b82 */ /* 0x000f300000000a00 */
[----:B------:R-:W3:Y:S01]  /*00a0*/  LDC R251, c[0x0][0x230] ;  /* 0x00008c00fffb7b82 */ /* 0x000ee20000000800 */
[----:B--2---:R-:W-:Y:S01]  /*00b0*/  IMAD.MOV.U32 R36, RZ, RZ, R3 ;  /* 0x000000ffff247224 */ /* 0x004fe200078e0003 */
[----:B------:R2:W-:Y:S01]  /*00c0*/  STL.64 [R1+0x550], R2 ;  /* 0x0005500201007387 */ /* 0x0005e20000100a00 */
[----:B------:R-:W-:-:S03]  /*00d0*/  IMAD.MOV.U32 R34, RZ, RZ, R2 ;  /* 0x000000ffff227224 */ /* 0x000fc600078e0002 */
[----:B------:R-:W-:Y:S01]  /*00e0*/  IADD3 R0, R36, 0x7f, RZ ;  /* 0x0000007f24007810 */ /* 0x000fe20007ffe0ff */
[C---:B----4-:R-:W-:Y:S01]  /*00f0*/  VIADD R83, R76.reuse, 0xffffffff ;  /* 0xffffffff4c537836 */ /* 0x050fe20000000000 */
[C---:B------:R-:W-:Y:S01]  /*0100*/  IADD3 R87, R76.reuse, -0x3, RZ ;  /* 0xfffffffd4c577810 */ /* 0x040fe20007ffe0ff */
[----:B------:R-:W-:Y:S01]  /*0110*/  VIADD R85, R76, 0xfffffffe ;  /* 0xfffffffe4c557836 */ /* 0x000fe20000000000 */
[----:B-1----:R-:W-:Y:S02]  /*0120*/  IABS R8, R7 ;  /* 0x0000000700087213 */ /* 0x002fe40000000000 */
[----:B--2---:R-:W-:-:S04]  /*0130*/  SHF.R.S32.HI R3, RZ, 0x1f, R0 ;  /* 0x0000001fff037819 */ /* 0x004fc80000011400 */
[----:B------:R-:W-:-:S04]  /*0140*/  LEA.HI R3, R3, R0, RZ, 0x7 ;  /* 0x0000000003037211 */ /* 0x000fc800078f38ff */
[----:B------:R-:W-:-:S05]  /*0150*/  SHF.R.S32.HI R3, RZ, 0x7, R3 ;  /* 0x00000007ff037819 */ /* 0x000fca0000011403 */
[----:B------:R-:W-:-:S05]  /*0160*/  IMAD.SHL.U32 R4, R3, 0x8, RZ ;  /* 0x0000000803047824 */ /* 0x000fca00078e00ff */
[-C--:B------:R-:W-:Y:S02]  /*0170*/  IABS R5, R4.reuse ;  /* 0x0000000400057213 */ /* 0x080fe40000000000 */
[----:B------:R-:W-:Y:S02]  /*0180*/  IABS R10, R4 ;  /* 0x00000004000a7213 */ /* 0x000fe40000000000 */
[----:B------:R-:W1:Y:S08]  /*0190*/  I2F.RP R0, R5 ;  /* 0x0000000500007306 */ /* 0x000e700000209400 */
[----:B-1----:R-:W1:Y:S02]  /*01a0*/  MUFU.RCP R0, R0 ;  /* 0x0000000000007308 */ /* 0x002e640000001000 */
[----:B-1----:R-:W-:-:S02]  /*01b0*/  VIADD R2, R0, 0xffffffe ;  /* 0x0ffffffe00027836 */ /* 0x002fc40000000000 */
[----:B------:R-:W-:-:S04]  /*01c0*/  IMAD.MOV R0, RZ, RZ, -R10 ;  /* 0x000000ffff007224 */ /* 0x000fc800078e0a0a */
[----:B------:R1:W2:Y:S02]  /*01d0*/  F2I.FTZ.U32.TRUNC.NTZ R3, R2 ;  /* 0x0000000200037305 */ /* 0x0002a4000021f000 */
[----:B-1----:R-:W-:Y:S02]  /*01e0*/  IMAD.MOV.U32 R2, RZ, RZ, RZ ;  /* 0x000000ffff027224 */ /* 0x002fe400078e00ff */
[----:B--2---:R-:W-:-:S04]  /*01f0*/  IMAD.MOV R6, RZ, RZ, -R3 ;  /* 0x000000ffff067224 */ /* 0x004fc800078e0a03 */
[----:B------:R-:W-:Y:S01]  /*0200*/  IMAD R9, R6, R5, RZ ;  /* 0x0000000506097224 */ /* 0x000fe200078e02ff */
[----:B------:R-:W-:-:S03]  /*0210*/  MOV R6, R8 ;  /* 0x0000000800067202 */ /* 0x000fc60000000f00 */
[----:B------:R-:W-:-:S06]  /*0220*/  IMAD.HI.U32 R3, R3, R9, R2 ;  /* 0x0000000903037227 */ /* 0x000fcc00078e0002 */
[----:B------:R-:W-:-:S04]  /*0230*/  IMAD.HI.U32 R3, R3, R6, RZ ;  /* 0x0000000603037227 */ /* 0x000fc800078e00ff */
[----:B------:R-:W-:-:S05]  /*0240*/  IMAD R0, R3, R0, R6 ;  /* 0x0000000003007224 */ /* 0x000fca00078e0206 */
[----:B------:R-:W-:-:S13]  /*0250*/  ISETP.GT.U32.AND P1, PT, R5, R0, PT ;  /* 0x000000000500720c */ /* 0x000fda0003f24070 */
[----:B------:R-:W-:Y:S01]  /*0260*/  @!P1 IMAD.IADD R0, R0, 0x1, -R5 ;  /* 0x0000000100009824 */ /* 0x000fe200078e0a05 */
[----:B------:R-:W-:Y:S02]  /*0270*/  @!P1 IADD3 R3, R3, 0x1, RZ ;  /* 0x0000000103039810 */ /* 0x000fe40007ffe0ff */
[----:B------:R-:W-:Y:S02]  /*0280*/  ISETP.NE.AND P1, PT, R4, RZ, PT ;  /* 0x000000ff0400720c */ /* 0x000fe40003f25270 */
[----:B------:R-:W-:Y:S02]  /*0290*/  ISETP.GE.U32.AND P0, PT, R0, R5, PT ;  /* 0x000000050000720c */ /* 0x000fe40003f06070 */
[----:B------:R-:W-:-:S04]  /*02a0*/  LOP3.LUT R0, R7, R4, RZ, 0x3c, !PT ;  /* 0x0000000407007212 */ /* 0x000fc800078e3cff */
[----:B------:R-:W-:Y:S01]  /*02b0*/  ISETP.GE.AND P2, PT, R0, RZ, PT ;  /* 0x000000ff0000720c */ /* 0x000fe20003f46270 */
[----:B------:R-:W-:-:S06]  /*02c0*/  VIADD R0, R34, 0x1ff ;  /* 0x000001ff22007836 */ /* 0x000fcc0000000000 */
[----:B------:R-:W-:-:S04]  /*02d0*/  @P0 VIADD R3, R3, 0x1 ;  /* 0x0000000103030836 */ /* 0x000fc80000000000 */
[----:B------:R-:W-:Y:S01]  /*02e0*/  IMAD.MOV.U32 R2, RZ, RZ, R3 ;  /* 0x000000ffff027224 */ /* 0x000fe200078e0003 */
[----:B------:R-:W-:-:S04]  /*02f0*/  SHF.R.S32.HI R3, RZ, 0x1f, R0 ;  /* 0x0000001fff037819 */ /* 0x000fc80000011400 */
[----:B------:R-:W-:Y:S02]  /*0300*/  @!P2 IADD3 R2, -R2, RZ, RZ ;  /* 0x000000ff0202a210 */ /* 0x000fe40007ffe1ff */
[----:B------:R-:W-:Y:S02]  /*0310*/  @!P1 LOP3.LUT R2, RZ, R4, RZ, 0x33, !PT ;  /* 0x00000004ff029212 */ /* 0x000fe400078e33ff */
[----:B------:R-:W-:Y:S02]  /*0320*/  LEA.HI R3, R3, R0, RZ, 0x9 ;  /* 0x0000000003037211 */ /* 0x000fe400078f48ff */
[----:B------:R-:W-:Y:S01]  /*0330*/  IABS R0, R36 ;  /* 0x0000002400007213 */ /* 0x000fe20000000000 */
[----:B------:R-:W-:Y:S02]  /*0340*/  IMAD.SHL.U32 R14, R2, 0x8, RZ ;  /* 0x00000008020e7824 */ /* 0x000fe400078e00ff */
[----:B------:R-:W-:Y:S01]  /*0350*/  IMAD.MOV R2, RZ, RZ, -R2 ;  /* 0x000000ffff027224 */ /* 0x000fe200078e0a02 */
[----:B------:R-:W1:Y:S02]  /*0360*/  I2F.RP R6, R0 ;  /* 0x0000000000067306 */ /* 0x000e640000209400 */
[----:B------:R-:W-:Y:S01]  /*0370*/  LEA.HI.SX32 R3, R3, -R14, 0x17 ;  /* 0x8000000e03037211 */ /* 0x000fe200078fbaff */
[----:B------:R-:W-:-:S02]  /*0380*/  IMAD R16, R4, R2, R7 ;  /* 0x0000000204107224 */ /* 0x000fc400078e0207 */
[----:B------:R-:W-:Y:S01]  /*0390*/  IMAD.MOV.U32 R2, RZ, RZ, RZ ;  /* 0x000000ffff027224 */ /* 0x000fe200078e00ff */
[----:B------:R-:W-:Y:S02]  /*03a0*/  VIMNMX R21, R3, 0x8, PT ;  /* 0x0000000803157848 */ /* 0x000fe40003fe0100 */
[----:B------:R-:W-:Y:S02]  /*03b0*/  IABS R4, R16 ;  /* 0x0000001000047213 */ /* 0x000fe40000000000 */
[----:B------:R-:W-:-:S04]  /*03c0*/  IABS R8, R21 ;  /* 0x0000001500087213 */ /* 0x000fc80000000000 */
[----:B------:R-:W2:Y:S08]  /*03d0*/  I2F.RP R5, R8 ;  /* 0x0000000800057306 */ /* 0x000eb00000209400 */
[----:B-1----:R-:W-:Y:S08]  /*03e0*/  MUFU.RCP R6, R6 ;  /* 0x0000000600067308 */ /* 0x002ff00000001000 */
[----:B--2---:R-:W1:Y:S02]  /*03f0*/  MUFU.RCP R5, R5 ;  /* 0x0000000500057308 */ /* 0x004e640000001000 */
[----:B-1----:R-:W-:Y:S01]  /*0400*/  VIADD R3, R5, 0xffffffe ;  /* 0x0ffffffe05037836 */ /* 0x002fe20000000000 */
[----:B------:R-:W-:-:S05]  /*0410*/  IABS R5, R21 ;  /* 0x0000001500057213 */ /* 0x000fca0000000000 */
[----:B------:R-:W1:Y:S02]  /*0420*/  F2I.FTZ.U32.TRUNC.NTZ R3, R3 ;  /* 0x0000000300037305 */ /* 0x000e64000021f000 */
[----:B-1----:R-:W-:-:S05]  /*0430*/  IADD3 R9, RZ, -R3, RZ ;  /* 0x80000003ff097210 */ /* 0x002fca0007ffe0ff */
[----:B------:R-:W-:-:S04]  /*0440*/  IMAD R7, R9, R8, RZ ;  /* 0x0000000809077224 */ /* 0x000fc800078e02ff */
[----:B------:R-:W-:-:S04]  /*0450*/  IMAD.HI.U32 R2, R3, R7, R2 ;  /* 0x0000000703027227 */ /* 0x000fc800078e0002 */
[----:B------:R-:W-:Y:S02]  /*0460*/  IMAD.MOV.U32 R3, RZ, RZ, R4 ;  /* 0x000000ffff037224 */ /* 0x000fe400078e0004 */
[----:B------:R-:W-:Y:S01]  /*0470*/  IMAD.MOV R4, RZ, RZ, -R5 ;  /* 0x000000ffff047224 */ /* 0x000fe200078e0a05 */
[----:B------:R-:W-:Y:S01]  /*0480*/  LOP3.LUT R5, R16, R21, RZ, 0x3c, !PT ;  /* 0x0000001510057212 */ /* 0x000fe200078e3cff */
[----:B------:R-:W-:-:S03]  /*0490*/  IMAD.HI.U32 R2, R2, R3, RZ ;  /* 0x0000000302027227 */ /* 0x000fc600078e00ff */
[----:B------:R-:W-:Y:S01]  /*04a0*/  ISETP.GE.AND P2, PT, R5, RZ, PT ;  /* 0x000000ff0500720c */ /* 0x000fe20003f46270 */
[----:B------:R-:W-:Y:S01]  /*04b0*/  IMAD R3, R2, R4, R3 ;  /* 0x0000000402037224 */ /* 0x000fe200078e0203 */
[----:B------:R-:W-:Y:S01]  /*04c0*/  IABS R4, R34 ;  /* 0x0000002200047213 */ /* 0x000fe20000000000 */
[----:B------:R-:W-:-:S03]  /*04d0*/  VIADD R7, R6, 0xffffffe ;  /* 0x0ffffffe06077836 */ /* 0x000fc60000000000 */
[----:B------:R-:W-:Y:S01]  /*04e0*/  ISETP.GT.U32.AND P1, PT, R8, R3, PT ;  /* 0x000000030800720c */ /* 0x000fe20003f24070 */
[----:B------:R-:W1:-:S12]  /*04f0*/  I2F.RP R5, R4 ;  /* 0x0000000400057306 */ /* 0x000e580000209400 */
[-C--:B------:R-:W-:Y:S01]  /*0500*/  @!P1 IADD3 R3, R3, -R8.reuse, RZ ;  /* 0x8000000803039210 */ /* 0x080fe20007ffe0ff */
[----:B------:R-:W-:Y:S01]  /*0510*/  @!P1 VIADD R2, R2, 0x1 ;  /* 0x0000000102029836 */ /* 0x000fe20000000000 */
[----:B------:R-:W-:Y:S01]  /*0520*/  ISETP.NE.AND P1, PT, R21, RZ, PT ;  /* 0x000000ff1500720c */ /* 0x000fe20003f25270 */
[----:B-1----:R-:W1:Y:S01]  /*0530*/  MUFU.RCP R5, R5 ;  /* 0x0000000500057308 */ /* 0x002e620000001000 */
[----:B------:R-:W-:-:S07]  /*0540*/  ISETP.GE.U32.AND P0, PT, R3, R8, PT ;  /* 0x000000080300720c */ /* 0x000fce0003f06070 */
[----:B------:R3:W2:Y:S06]  /*0550*/  F2I.FTZ.U32.TRUNC.NTZ R3, R7 ;  /* 0x0000000700037305 */ /* 0x0006ac000021f000 */
[----:B------:R-:W-:Y:S01]  /*0560*/  @P0 VIADD R2, R2, 0x1 ;  /* 0x0000000102020836 */ /* 0x000fe20000000000 */
[----:B---3--:R-:W-:Y:S01]  /*0570*/  SHF.R.U32.HI R7, RZ, 0x6, R38 ;  /* 0x00000006ff077819 */ /* 0x008fe20000011626 */
[----:B-1----:R-:W-:-:S03]  /*0580*/  VIADD R5, R5, 0xffffffe ;  /* 0x0ffffffe05057836 */ /* 0x002fc60000000000 */
[----:B------:R-:W-:Y:S02]  /*0590*/  MOV R12, R2 ;  /* 0x00000002000c7202 */ /* 0x000fe40000000f00 */
[----:B------:R-:W-:Y:S01]  /*05a0*/  SGXT.U32 R7, R7, 0x2 ;  /* 0x000000020707781a */ /* 0x000fe20000000000 */
[----:B--2---:R-:W-:Y:S01]  /*05b0*/  IMAD.MOV R9, RZ, RZ, -R3 ;  /* 0x000000ffff097224 */ /* 0x004fe200078e0a03 */
[----:B------:R-:W-:Y:S01]  /*05c0*/  MOV R2, RZ ;  /* 0x000000ff00027202 */ /* 0x000fe20000000f00 */
[----:B------:R-:W-:Y:S01]  /*05d0*/  @!P2 IMAD.MOV R12, RZ, RZ, -R12 ;  /* 0x000000ffff0ca224 */ /* 0x000fe200078e0a0c */
[----:B------:R-:W-:Y:S01]  /*05e0*/  @!P1 LOP3.LUT R12, RZ, R21, RZ, 0x33, !PT ;  /* 0x00000015ff0c9212 */ /* 0x000fe200078e33ff */
[----:B------:R-:W-:-:S04]  /*05f0*/  IMAD R9, R9, R0, RZ ;  /* 0x0000000009097224 */ /* 0x000fc800078e02ff */
[----:B------:R-:W-:Y:S02]  /*0600*/  IMAD.SHL.U32 R8, R12, 0x80, RZ ;  /* 0x000000800c087824 */ /* 0x000fe400078e00ff */
[----:B------:R-:W-:Y:S01]  /*0610*/  IMAD.HI.U32 R10, R3, R9, R2 ;  /* 0x00000009030a7227 */ /* 0x000fe200078e0002 */
[----:B------:R-:W-:Y:S01]  /*0620*/  LOP3.LUT R2, R38, 0xc0, RZ, 0xc0, !PT ;  /* 0x000000c026027812 */ /* 0x000fe200078ec0ff */
[----:B------:R1:W2:Y:S01]  /*0630*/  F2I.FTZ.U32.TRUNC.NTZ R3, R5 ;  /* 0x0000000500037305 */ /* 0x0002a2000021f000 */
[----:B------:R-:W-:Y:S01]  /*0640*/  LOP3.LUT R6, R8, R7, RZ, 0xfc, !PT ;  /* 0x0000000708067212 */ /* 0x000fe200078efcff */
[----:B------:R-:W-:Y:S01]  /*0650*/  IMAD.SHL.U32 R7, R38, 0x4, RZ ;  /* 0x0000000426077824 */ /* 0x000fe200078e00ff */
[----:B------:R3:W-:Y:S01]  /*0660*/  STL [R1+0x608], R8 ;  /* 0x0006080801007387 */ /* 0x0007e20000100800 */
[----:B------:R-:W-:Y:S01]  /*0670*/  IMAD.MOV R12, RZ, RZ, -R12 ;  /* 0x000000ffff0c7224 */ /* 0x000fe200078e0a0c */
[C---:B------:R-:W-:Y:S02]  /*0680*/  LOP3.LUT R18, R6.reuse, 0x4, RZ, 0xfc, !PT ;  /* 0x0000000406127812 */ /* 0x040fe400078efcff */
[----:B------:R-:W-:-:S02]  /*0690*/  LOP3.LUT R22, R6, 0x7c, RZ, 0xfc, !PT ;  /* 0x0000007c06167812 */ /* 0x000fc400078efcff */
[----:B------:R-:W-:Y:S02]  /*06a0*/  IABS R15, R6 ;  /* 0x00000006000f7213 */ /* 0x000fe40000000000 */
[----:B------:R-:W-:Y:S02]  /*06b0*/  IABS R17, R18 ;  /* 0x0000001200117213 */ /* 0x000fe40000000000 */
[----:B------:R-:W-:Y:S02]  /*06c0*/  IABS R19, R22 ;  /* 0x0000001600137213 */ /* 0x000fe40000000000 */
[----:B------:R-:W-:Y:S01]  /*06d0*/  LOP3.LUT R13, R7, 0x7c, RZ, 0xc0, !PT ;  /* 0x0000007c070d7812 */ /* 0x000fe200078ec0ff */
[----:B------:R-:W-:Y:S01]  /*06e0*/  IMAD.HI.U32 R7, R10, R15, RZ ;  /* 0x0000000f0a077227 */ /* 0x000fe200078e00ff */
[----:B------:R-:W-:Y:S02]  /*06f0*/  LOP3.LUT R20, R6, 0xc, RZ, 0xfc, !PT ;  /* 0x0000000c06147812 */ /* 0x000fe400078efcff */
[----:B------:R-:W-:Y:S01]  /*0700*/  ISETP.GE.AND P3, PT, R18, RZ, PT ;  /* 0x000000ff1200720c */ /* 0x000fe20003f66270 */
[----:B------:R-:W-:Y:S01]  /*0710*/  IMAD.HI.U32 R9, R10, R17, RZ ;  /* 0x000000110a097227 */ /* 0x000fe200078e00ff */
[----:B------:R-:W-:-:S02]  /*0720*/  IADD3 R7, -R7, RZ, RZ ;  /* 0x000000ff07077210 */ /* 0x000fc40007ffe1ff */
[----:B------:R-:W-:Y:S01]  /*0730*/  LOP3.LUT R18, R6, 0x1c, RZ, 0xfc, !PT ;  /* 0x0000001c06127812 */ /* 0x000fe200078efcff */
[----:B------:R-:W-:Y:S01]  /*0740*/  IMAD.HI.U32 R11, R10, R19, RZ ;  /* 0x000000130a0b7227 */ /* 0x000fe200078e00ff */
[C---:B------:R-:W-:Y:S02]  /*0750*/  LOP3.LUT R24, R6.reuse, 0x28, RZ, 0xfc, !PT ;  /* 0x0000002806187812 */ /* 0x040fe400078efcff */
[----:B------:R-:W-:Y:S01]  /*0760*/  IABS R27, R18 ;  /* 0x00000012001b7213 */ /* 0x000fe20000000000 */
[----:B------:R-:W-:Y:S01]  /*0770*/  IMAD.MOV R9, RZ, RZ, -R9 ;  /* 0x000000ffff097224 */ /* 0x000fe200078e0a09 */
[----:B------:R-:W-:Y:S01]  /*0780*/  IABS R31, R24 ;  /* 0x00000018001f7213 */ /* 0x000fe20000000000 */
[----:B------:R-:W-:Y:S01]  /*0790*/  IMAD.MOV R11, RZ, RZ, -R11 ;  /* 0x000000ffff0b7224 */ /* 0x000fe200078e0a0b */
[----:B------:R-:W-:Y:S01]  /*07a0*/  LOP3.LUT R26, R6, 0x44, RZ, 0xfc, !PT ;  /* 0x00000044061a7812 */ /* 0x000fe200078efcff */
[----:B-1----:R-:W-:Y:S01]  /*07b0*/  IMAD R5, R0, R7, R15 ;  /* 0x0000000700057224 */ /* 0x002fe200078e020f */
[----:B------:R-:W-:Y:S01]  /*07c0*/  IABS R15, R20 ;  /* 0x00000014000f7213 */ /* 0x000fe20000000000 */
[----:B------:R-:W-:Y:S01]  /*07d0*/  IMAD R13, R2, 0x2, R13 ;  /* 0x00000002020d7824 */ /* 0x000fe200078e020d */
[----:B------:R-:W-:Y:S01]  /*07e0*/  SHF.R.U32.HI R2, RZ, 0x2, R2 ;  /* 0x00000002ff027819 */ /* 0x000fe20000011602 */
[C---:B------:R-:W-:Y:S01]  /*07f0*/  IMAD R7, R0.reuse, R9, R17 ;  /* 0x0000000900077224 */ /* 0x040fe200078e0211 */
[C---:B------:R-:W-:Y:S01]  /*0800*/  ISETP.GT.U32.AND P0, PT, R0.reuse, R5, PT ;  /* 0x000000050000720c */ /* 0x040fe20003f04070 */
[----:B------:R-:W-:Y:S01]  /*0810*/  IMAD R17, R0, R11, R19 ;  /* 0x0000000b00117224 */ /* 0x000fe200078e0213 */
[----:B------:R-:W-:Y:S01]  /*0820*/  LOP3.LUT R19, R6, 0x8, RZ, 0xfc, !PT ;  /* 0x0000000806137812 */ /* 0x000fe200078efcff */
[----:B--2---:R-:W-:Y:S01]  /*0830*/  IMAD.MOV R9, RZ, RZ, -R3 ;  /* 0x000000ffff097224 */ /* 0x004fe200078e0a03 */
[----:B------:R-:W-:-:S02]  /*0840*/  LOP3.LUT R13, R13, R2, RZ, 0x3c, !PT ;  /* 0x000000020d0d7212 */ /* 0x000fc400078e3cff */
[----:B------:R-:W-:Y:S01]  /*0850*/  SHF.L.U32 R2, R38, 0x9, RZ ;  /* 0x0000000926027819 */ /* 0x000fe200000006ff */
[----:B------:R-:W-:Y:S01]  /*0860*/  IMAD R9, R9, R4, RZ ;  /* 0x0000000409097224 */ /* 0x000fe200078e02ff */
[C---:B------:R-:W-:Y:S02]  /*0870*/  ISETP.GT.U32.AND P1, PT, R0.reuse, R17, PT ;  /* 0x000000110000720c */ /* 0x040fe40003f24070 */
[----:B------:R-:W-:Y:S02]  /*0880*/  IABS R11, R19 ;  /* 0x00000013000b7213 */ /* 0x000fe40000000000 */
[----:B------:R-:W-:Y:S01]  /*0890*/  LOP3.LUT R252, R13, 0x4000, R2, 0xf8, !PT ;  /* 0x000040000dfc7812 */ /* 0x000fe200078ef802 */
[----:B------:R-:W-:Y:S01]  /*08a0*/  IMAD.MOV.U32 R2, RZ, RZ, RZ ;  /* 0x000000ffff027224 */ /* 0x000fe200078e00ff */
[----:B------:R-:W-:Y:S01]  /*08b0*/  ISETP.GT.U32.AND P2, PT, R0, R7, PT ;  /* 0x000000070000720c */ /* 0x000fe20003f44070 */
[----:B------:R-:W-:Y:S01]  /*08c0*/  IMAD.MOV.U32 R13, RZ, RZ, R11 ;  /* 0x000000ffff0d7224 */ /* 0x000fe200078e000b */
[----:B------:R-:W-:Y:S01]  /*08d0*/  ISETP.GE.AND P5, PT, R19, RZ, PT ;  /* 0x000000ff1300720c */ /* 0x000fe20003fa6270 */
[----:B------:R-:W-:Y:S01]  /*08e0*/  IMAD.HI.U32 R3, R3, R9, R2 ;  /* 0x0000000903037227 */ /* 0x000fe200078e0002 */
[----:B------:R-:W-:Y:S01]  /*08f0*/  IABS R47, R26 ;  /* 0x0000001a002f7213 */ /* 0x000fe20000000000 */
[----:B------:R-:W-:Y:S01]  /*0900*/  STL [R1+0x544], R252 ;  /* 0x000544fc01007387 */ /* 0x000fe20000100800 */
[----:B------:R-:W-:Y:S01]  /*0910*/  LOP3.LUT R28, R6, 0x64, RZ, 0xfc, !PT ;  /* 0x00000064061c7812 */ /* 0x000fe200078efcff */
[----:B------:R-:W-:Y:S01]  /*0920*/  IMAD.HI.U32 R9, R10, R13, RZ ;  /* 0x0000000d0a097227 */ /* 0x000fe200078e00ff */
[----:B------:R-:W-:-:S02]  /*0930*/  @!P1 IADD3 R17, R17, -R0, RZ ;  /* 0x8000000011119210 */ /* 0x000fc40007ffe0ff */
[----:B------:R-:W-:Y:S01]  /*0940*/  LOP3.LUT R30, R6, 0x68, RZ, 0xfc, !PT ;  /* 0x00000068061e7812 */ /* 0x000fe200078efcff */
[----:B------:R-:W-:Y:S01]  /*0950*/  IMAD.HI.U32 R11, R10, R15, RZ ;  /* 0x0000000f0a0b7227 */ /* 0x000fe200078e00ff */
[C---:B------:R-:W-:Y:S02]  /*0960*/  ISETP.GT.U32.AND P6, PT, R0.reuse, R17, PT ;  /* 0x000000110000720c */ /* 0x040fe40003fc4070 */
[----:B------:R-:W-:Y:S01]  /*0970*/  @!P2 IADD3 R7, R7, -R0, RZ ;  /* 0x800000000707a210 */ /* 0x000fe20007ffe0ff */
[----:B------:R-:W-:Y:S01]  /*0980*/  IMAD.MOV R9, RZ, RZ, -R9 ;  /* 0x000000ffff097224 */ /* 0x000fe200078e0a09 */
[----:B------:R-:W-:Y:S01]  /*0990*/  IABS R63, R28 ;  /* 0x0000001c003f7213 */ /* 0x000fe20000000000 */
[--C-:B------:R-:W-:Y:S01]  /*09a0*/  @!P0 IMAD.IADD R5, R5, 0x1, -R0.reuse ;  /* 0x0000000105058824 */ /* 0x100fe200078e0a00 */
[C---:B------:R-:W-:Y:S01]  /*09b0*/  ISETP.GT.U32.AND P0, PT, R0.reuse, R7, PT ;  /* 0x000000070000720c */ /* 0x040fe20003f04070 */
[----:B------:R-:W-:Y:S01]  /*09c0*/  IMAD.MOV R11, RZ, RZ, -R11 ;  /* 0x000000ffff0b7224 */ /* 0x000fe200078e0a0b */
[----:B------:R-:W-:Y:S01]  /*09d0*/  IABS R65, R30 ;  /* 0x0000001e00417213 */ /* 0x000fe20000000000 */
[C---:B------:R-:W-:Y:S01]  /*09e0*/  IMAD R9, R0.reuse, R9, R13 ;  /* 0x0000000900097224 */ /* 0x040fe200078e020d */
[C---:B------:R-:W-:Y:S01]  /*09f0*/  ISETP.GT.U32.AND P1, PT, R0.reuse, R5, PT ;  /* 0x000000050000720c */ /* 0x040fe20003f24070 */
[----:B------:R-:W-:Y:S01]  /*0a00*/  IMAD R11, R0, R11, R15 ;  /* 0x0000000b000b7224 */ /* 0x000fe200078e020f */
[----:B------:R-:W-:Y:S01]  /*0a10*/  LOP3.LUT R13, R6, 0x10, RZ, 0xfc, !PT ;  /* 0x00000010060d7812 */ /* 0x000fe200078efcff */
[----:B------:R-:W-:Y:S01]  /*0a20*/  @!P6 IMAD.IADD R17, R17, 0x1, -R0 ;  /* 0x000000011111e824 */ /* 0x000fe200078e0a00 */
[C---:B------:R-:W-:Y:S01]  /*0a30*/  ISETP.GT.U32.AND P2, PT, R0.reuse, R9, PT ;  /* 0x000000090000720c */ /* 0x040fe20003f44070 */
[----:B------:R-:W-:Y:S01]  /*0a40*/  IMAD R2, R21, R12, R16 ;  /* 0x0000000c15027224 */ /* 0x000fe200078e0210 */
[----:B------:R-:W-:Y:S01]  /*0a50*/  ISETP.GT.U32.AND P4, PT, R0, R11, PT ;  /* 0x0000000b0000720c */ /* 0x000fe20003f84070 */
[----:B------:R-:W-:Y:S01]  /*0a60*/  IMAD.MOV.U32 R75, RZ, RZ, R17 ;  /* 0x000000ffff4b7224 */ /* 0x000fe200078e0011 */
[----:B------:R-:W-:Y:S01]  /*0a70*/  ISETP.GE.AND P6, PT, R6, RZ, PT ;  /* 0x000000ff0600720c */ /* 0x000fe20003fc6270 */
[----:B------:R-:W-:Y:S01]  /*0a80*/  IMAD.IADD R2, R14, 0x1, R2 ;  /* 0x000000010e027824 */ /* 0x000fe200078e0202 */
[----:B------:R-:W-:-:S02]  /*0a90*/  IABS R15, R13 ;  /* 0x0000000d000f7213 */ /* 0x000fc40000000000 */
[----:B------:R-:W-:Y:S01]  /*0aa0*/  @!P0 IADD3 R7, R7, -R0, RZ ;  /* 0x8000000007078210 */ /* 0x000fe20007ffe0ff */
[--C-:B------:R-:W-:Y:S01]  /*0ab0*/  @!P1 IMAD.IADD R5, R5, 0x1, -R0.reuse ;  /* 0x0000000105059824 */ /* 0x100fe200078e0a00 */
[----:B------:R-:W-:Y:S02]  /*0ac0*/  ISETP.GE.AND P0, PT, R13, RZ, PT ;  /* 0x000000ff0d00720c */ /* 0x000fe40003f06270 */
[----:B------:R-:W-:Y:S01]  /*0ad0*/  LOP3.LUT R12, R6, 0x14, RZ, 0xfc, !PT ;  /* 0x00000014060c7812 */ /* 0x000fe200078efcff */
[--C-:B------:R-:W-:Y:S01]  /*0ae0*/  @!P2 IMAD.IADD R9, R9, 0x1, -R0.reuse ;  /* 0x000000010909a824 */ /* 0x100fe200078e0a00 */
[----:B------:R-:W-:Y:S01]  /*0af0*/  ISETP.GE.AND P1, PT, R20, RZ, PT ;  /* 0x000000ff1400720c */ /* 0x000fe20003f26270 */
[----:B------:R-:W-:Y:S01]  /*0b00*/  IMAD.MOV.U32 R13, RZ, RZ, R5 ;  /* 0x000000ffff0d7224 */ /* 0x000fe200078e0005 */
[----:B------:R-:W-:Y:S01]  /*0b10*/  LOP3.LUT R20, R6, 0x20, RZ, 0xfc, !PT ;  /* 0x0000002006147812 */ /* 0x000fe200078efcff */
[----:B------:R-:W-:Y:S01]  /*0b20*/  @!P4 IMAD.IADD R11, R11, 0x1, -R0 ;  /* 0x000000010b0bc824 */ /* 0x000fe200078e0a00 */
[----:B------:R-:W-:Y:S01]  /*0b30*/  ISETP.GT.U32.AND P4, PT, R0, R9, PT ;  /* 0x000000090000720c */ /* 0x000fe20003f84070 */
[----:B------:R-:W-:Y:S01]  /*0b40*/  IMAD.HI.U32 R5, R10, R15, RZ ;  /* 0x0000000f0a057227 */ /* 0x000fe200078e00ff */
[----:B------:R-:W-:-:S02]  /*0b50*/  @!P6 IADD3 R13, -R13, RZ, RZ ;  /* 0x000000ff0d0de210 */ /* 0x000fc40007ffe1ff */
[----:B------:R-:W-:Y:S01]  /*0b60*/  ISETP.GT.U32.AND P6, PT, R0, R11, PT ;  /* 0x0000000b0000720c */ /* 0x000fe20003fc4070 */
[----:B------:R-:W-:Y:S01]  /*0b70*/  IMAD.MOV R5, RZ, RZ, -R5 ;  /* 0x000000ffff057224 */ /* 0x000fe200078e0a05 */
[----:B------:R-:W-:Y:S02]  /*0b80*/  IABS R23, R12 ;  /* 0x0000000c00177213 */ /* 0x000fe40000000000 */
[----:B------:R-:W-:Y:S01]  /*0b90*/  LOP3.LUT R16, R6, 0x18, RZ, 0xfc, !PT ;  /* 0x0000001806107812 */ /* 0x000fe200078efcff */
[----:B------:R-:W-:Y:S01]  /*0ba0*/  IMAD R5, R0, R5, R15 ;  /* 0x0000000500057224 */ /* 0x000fe200078e020f */
[----:B------:R-:W-:Y:S02]  /*0bb0*/  IABS R29, R20 ;  /* 0x00000014001d7213 */ /* 0x000fe40000000000 */
[----:B------:R-:W-:Y:S01]  /*0bc0*/  ISETP.GE.AND P2, PT, R12, RZ, PT ;  /* 0x000000ff0c00720c */ /* 0x000fe20003f46270 */
[----:B------:R-:W-:Y:S01]  /*0bd0*/  IMAD.HI.U32 R12, R10, R23, RZ ;  /* 0x000000170a0c7227 */ /* 0x000fe200078e00ff */
[----:B------:R-:W-:-:S02]  /*0be0*/  IABS R25, R16 ;  /* 0x0000001000197213 */ /* 0x000fc40000000000 */
[----:B------:R-:W-:Y:S01]  /*0bf0*/  LOP3.LUT R32, R6, 0x74, RZ, 0xfc, !PT ;  /* 0x0000007406207812 */ /* 0x000fe200078efcff */
[----:B------:R-:W-:Y:S01]  /*0c00*/  IMAD.HI.U32 R15, R10, R29, RZ ;  /* 0x0000001d0a0f7227 */ /* 0x000fe200078e00ff */
[----:B------:R-:W-:Y:S02]  /*0c10*/  @!P6 IADD3 R11, R11, -R0, RZ ;  /* 0x800000000b0be210 */ /* 0x000fe40007ffe0ff */
[----:B------:R-:W-:Y:S01]  /*0c20*/  ISETP.GE.AND P6, PT, R22, RZ, PT ;  /* 0x000000ff1600720c */ /* 0x000fe20003fc6270 */
[----:B------:R-:W-:Y:S01]  /*0c30*/  @!P4 IMAD.IADD R9, R9, 0x1, -R0 ;  /* 0x000000010909c824 */ /* 0x000fe200078e0a00 */
[----:B------:R-:W-:Y:S01]  /*0c40*/  ISETP.GT.U32.AND P4, PT, R0, R5, PT ;  /* 0x000000050000720c */ /* 0x000fe20003f84070 */
[----:B------:R-:W-:Y:S01]  /*0c50*/  IMAD.MOV R14, RZ, RZ, -R12 ;  /* 0x000000ffff0e7224 */ /* 0x000fe200078e0a0c */
[----:B------:R-:W-:Y:S01]  /*0c60*/  IADD3 R15, -R15, RZ, RZ ;  /* 0x000000ff0f0f7210 */ /* 0x000fe20007ffe1ff */
[----:B------:R-:W-:Y:S01]  /*0c70*/  IMAD.HI.U32 R12, R10, R25, RZ ;  /* 0x000000190a0c7227 */ /* 0x000fe200078e00ff */
[----:B------:R-:W-:-:S02]  /*0c80*/  LOP3.LUT R22, R6, 0x24, RZ, 0xfc, !PT ;  /* 0x0000002406167812 */ /* 0x000fc400078efcff */
[----:B------:R-:W-:Y:S01]  /*0c90*/  IABS R71, R32 ;  /* 0x0000002000477213 */ /* 0x000fe20000000000 */
[----:B------:R-:W-:Y:S01]  /*0ca0*/  IMAD R23, R0, R14, R23 ;  /* 0x0000000e00177224 */ /* 0x000fe200078e0217 */
[----:B------:R-:W-:Y:S01]  /*0cb0*/  IABS R21, R22 ;  /* 0x0000001600157213 */ /* 0x000fe20000000000 */
[----:B------:R-:W-:Y:S01]  /*0cc0*/  IMAD.HI.U32 R14, R10, R27, RZ ;  /* 0x0000001b0a0e7227 */ /* 0x000fe200078e00ff */
[----:B---3--:R-:W-:Y:S02]  /*0cd0*/  IADD3 R8, R76, 0x3f, RZ ;  /* 0x0000003f4c087810 */ /* 0x008fe40007ffe0ff */
[----:B------:R-:W-:Y:S01]  /*0ce0*/  @!P6 IADD3 R75, -R75, RZ, RZ ;  /* 0x000000ff4b4be210 */ /* 0x000fe20007ffe1ff */
[----:B------:R-:W-:Y:S02]  /*0cf0*/  IMAD.MOV R12, RZ, RZ, -R12 ;  /* 0x000000ffff0c7224 */ /* 0x000fe400078e0a0c */
[----:B------:R-:W-:Y:S02]  /*0d00*/  IMAD R29, R0, R15, R29 ;  /* 0x0000000f001d7224 */ /* 0x000fe400078e021d */
[----:B------:R-:W-:-:S02]  /*0d10*/  IMAD.MOV R14, RZ, RZ, -R14 ;  /* 0x000000ffff0e7224 */ /* 0x000fc400078e0a0e */
[C---:B------:R-:W-:Y:S02]  /*0d20*/  IMAD R25, R0.reuse, R12, R25 ;  /* 0x0000000c00197224 */ /* 0x040fe400078e0219 */
[----:B------:R-:W-:Y:S02]  /*0d30*/  IMAD.MOV.U32 R15, RZ, RZ, R7 ;  /* 0x000000ffff0f7224 */ /* 0x000fe400078e0007 */
[----:B------:R-:W-:Y:S02]  /*0d40*/  IMAD.MOV.U32 R17, RZ, RZ, R9 ;  /* 0x000000ffff117224 */ /* 0x000fe400078e0009 */
[----:B------:R-:W-:Y:S01]  /*0d50*/  @!P4 IMAD.IADD R5, R5, 0x1, -R0 ;  /* 0x000000010505c824 */ /* 0x000fe200078e0a00 */
[C---:B------:R-:W-:Y:S01]  /*0d60*/  ISETP.GT.U32.AND P4, PT, R0.reuse, R23, PT ;  /* 0x000000170000720c */ /* 0x040fe20003f84070 */
[C---:B------:R-:W-:Y:S01]  /*0d70*/  IMAD R27, R0.reuse, R14, R27 ;  /* 0x0000000e001b7224 */ /* 0x040fe200078e021b */
[----:B------:R-:W-:Y:S01]  /*0d80*/  @!P5 IADD3 R17, -R17, RZ, RZ ;  /* 0x000000ff1111d210 */ /* 0x000fe20007ffe1ff */
[----:B------:R-:W-:Y:S01]  /*0d90*/  @!P3 IMAD.MOV R15, RZ, RZ, -R15 ;  /* 0x000000ffff0fb224 */ /* 0x000fe200078e0a0f */
[----:B------:R-:W-:Y:S01]  /*0da0*/  ISETP.GT.U32.AND P3, PT, R0, R25, PT ;  /* 0x000000190000720c */ /* 0x000fe20003f64070 */
[----:B------:R-:W-:Y:S01]  /*0db0*/  IMAD.HI.U32 R7, R10, R21, RZ ;  /* 0x000000150a077227 */ /* 0x000fe200078e00ff */
[----:B------:R-:W-:-:S02]  /*0dc0*/  ISETP.GT.U32.AND P6, PT, R0, R5, PT ;  /* 0x000000050000720c */ /* 0x000fc40003fc4070 */
[----:B------:R-:W-:Y:S01]  /*0dd0*/  ISETP.GT.U32.AND P5, PT, R0, R27, PT ;  /* 0x0000001b0000720c */ /* 0x000fe20003fa4070 */
[----:B------:R-:W-:Y:S01]  /*0de0*/  IMAD.HI.U32 R9, R10, R31, RZ ;  /* 0x0000001f0a097227 */ /* 0x000fe200078e00ff */
[----:B------:R-:W-:-:S03]  /*0df0*/  LOP3.LUT R14, R6, 0x2c, RZ, 0xfc, !PT ;  /* 0x0000002c060e7812 */ /* 0x000fc600078efcff */
[----:B------:R-:W-:Y:S02]  /*0e00*/  IMAD.MOV R7, RZ, RZ, -R7 ;  /* 0x000000ffff077224 */ /* 0x000fe400078e0a07 */
[--C-:B------:R-:W-:Y:S02]  /*0e10*/  @!P4 IMAD.IADD R23, R23, 0x1, -R0.reuse ;  /* 0x000000011717c824 */ /* 0x100fe400078e0a00 */
[--C-:B------:R-:W-:Y:S01]  /*0e20*/  @!P3 IMAD.IADD R25, R25, 0x1, -R0.reuse ;  /* 0x000000011919b824 */ /* 0x100fe200078e0a00 */
[----:B------:R-:W-:Y:S01]  /*0e30*/  ISETP.GE.AND P3, PT, R20, RZ, PT ;  /* 0x000000ff1400720c */ /* 0x000fe20003f66270 */
[--C-:B------:R-:W-:Y:S01]  /*0e40*/  @!P6 IMAD.IADD R5, R5, 0x1, -R0.reuse ;  /* 0x000000010505e824 */ /* 0x100fe200078e0a00 */
[C---:B------:R-:W-:Y:S01]  /*0e50*/  ISETP.GT.U32.AND P6, PT, R0.reuse, R29, PT ;  /* 0x0000001d0000720c */ /* 0x040fe20003fc4070 */
[----:B------:R-:W-:Y:S01]  /*0e60*/  @!P5 IMAD.IADD R27, R27, 0x1, -R0 ;  /* 0x000000011b1bd824 */ /* 0x000fe200078e0a00 */
[C---:B------:R-:W-:Y:S01]  /*0e70*/  ISETP.GT.U32.AND P5, PT, R0.reuse, R25, PT ;  /* 0x000000190000720c */ /* 0x040fe20003fa4070 */
[----:B------:R-:W-:Y:S01]  /*0e80*/  IMAD.MOV.U32 R19, RZ, RZ, R11 ;  /* 0x000000ffff137224 */ /* 0x000fe200078e000b */
[----:B------:R-:W-:Y:S01]  /*0e90*/  IABS R11, R14 ;  /* 0x0000000e000b7213 */ /* 0x000fe20000000000 */
[----:B------:R-:W-:Y:S01]  /*0ea0*/  IMAD.MOV R9, RZ, RZ, -R9 ;  /* 0x000000ffff097224 */ /* 0x000fe200078e0a09 */
[C---:B------:R-:W-:Y:S01]  /*0eb0*/  ISETP.GT.U32.AND P4, PT, R0.reuse, R23, PT ;  /* 0x000000170000720c */ /* 0x040fe20003f84070 */
[C---:B------:R-:W-:Y:S01]  /*0ec0*/  IMAD R7, R0.reuse, R7, R21 ;  /* 0x0000000700077224 */ /* 0x040fe200078e0215 */
[----:B------:R-:W-:Y:S01]  /*0ed0*/  MOV R21, R5 ;  /* 0x0000000500157202 */ /* 0x000fe20000000f00 */
[----:B------:R-:W-:Y:S01]  /*0ee0*/  IMAD R5, R0, R9, R31 ;  /* 0x0000000900057224 */ /* 0x000fe200078e021f */
[----:B------:R-:W-:Y:S01]  /*0ef0*/  LOP3.LUT R20, R6, 0x38, RZ, 0xfc, !PT ;  /* 0x0000003806147812 */ /* 0x000fe200078efcff */
[----:B------:R-:W-:-:S03]  /*0f00*/  IMAD.HI.U32 R9, R10, R11, RZ ;  /* 0x0000000b0a097227 */ /* 0x000fc600078e00ff */
[----:B------:R-:W-:Y:S01]  /*0f10*/  IABS R41, R20 ;  /* 0x0000001400297213 */ /* 0x000fe20000000000 */
[--C-:B------:R-:W-:Y:S01]  /*0f20*/  @!P6 IMAD.IADD R29, R29, 0x1, -R0.reuse ;  /* 0x000000011d1de824 */ /* 0x100fe200078e0a00 */
[C---:B------:R-:W-:Y:S01]  /*0f30*/  ISETP.GT.U32.AND P6, PT, R0.reuse, R27, PT ;  /* 0x0000001b0000720c */ /* 0x040fe20003fc4070 */
[--C-:B------:R-:W-:Y:S01]  /*0f40*/  @!P5 IMAD.IADD R25, R25, 0x1, -R0.reuse ;  /* 0x000000011919d824 */ /* 0x100fe200078e0a00 */
[----:B------:R-:W-:Y:S01]  /*0f50*/  ISETP.GT.U32.AND P5, PT, R0, R7, PT ;  /* 0x000000070000720c */ /* 0x000fe20003fa4070 */
[----:B------:R-:W-:Y:S01]  /*0f60*/  @!P1 IMAD.MOV R19, RZ, RZ, -R19 ;  /* 0x000000ffff139224 */ /* 0x000fe200078e0a13 */
[----:B------:R-:W-:Y:S01]  /*0f70*/  IADD3 R9, -R9, RZ, RZ ;  /* 0x000000ff09097210 */ /* 0x000fe20007ffe1ff */
[----:B------:R-:W-:Y:S01]  /*0f80*/  @!P0 IMAD.MOV R21, RZ, RZ, -R21 ;  /* 0x000000ffff158224 */ /* 0x000fe200078e0a15 */
[----:B------:R-:W-:Y:S02]  /*0f90*/  @!P4 IADD3 R23, R23, -R0, RZ ;  /* 0x800000001717c210 */ /* 0x000fe40007ffe0ff */
[----:B------:R-:W-:Y:S01]  /*0fa0*/  ISETP.GE.AND P4, PT, R18, RZ, PT ;  /* 0x000000ff1200720c */ /* 0x000fe20003f86270 */
[----:B------:R-:W-:Y:S01]  /*0fb0*/  IMAD R9, R0, R9, R11 ;  /* 0x0000000900097224 */ /* 0x000fe200078e020b */
[----:B------:R-:W-:Y:S01]  /*0fc0*/  LOP3.LUT R18, R6, 0x34, RZ, 0xfc, !PT ;  /* 0x0000003406127812 */ /* 0x000fe200078efcff */
[----:B------:R-:W-:Y:S01]  /*0fd0*/  @!P2 IMAD.MOV R23, RZ, RZ, -R23 ;  /* 0x000000ffff17a224 */ /* 0x000fe200078e0a17 */
[----:B------:R-:W-:Y:S01]  /*0fe0*/  ISETP.GE.AND P1, PT, R16, RZ, PT ;  /* 0x000000ff1000720c */ /* 0x000fe20003f26270 */
[--C-:B------:R-:W-:Y:S01]  /*0ff0*/  @!P6 IMAD.IADD R27, R27, 0x1, -R0.reuse ;  /* 0x000000011b1be824 */ /* 0x100fe200078e0a00 */
[C---:B------:R-:W-:Y:S01]  /*1000*/  ISETP.GT.U32.AND P6, PT, R0.reuse, R5, PT ;  /* 0x000000050000720c */ /* 0x040fe20003fc4070 */
[----:B------:R-:W-:Y:S01]  /*1010*/  @!P5 IMAD.IADD R7, R7, 0x1, -R0 ;  /* 0x000000010707d824 */ /* 0x000fe200078e0a00 */
[----:B------:R-:W-:-:S02]  /*1020*/  ISETP.GT.U32.AND P5, PT, R0, R9, PT ;  /* 0x000000090000720c */ /* 0x000fc40003fa4070 */
[----:B------:R-:W-:Y:S02]  /*1030*/  IABS R39, R18 ;  /* 0x0000001200277213 */ /* 0x000fe40000000000 */
[----:B------:R-:W-:Y:S01]  /*1040*/  LOP3.LUT R16, R6, 0x30, RZ, 0xfc, !PT ;  /* 0x0000003006107812 */ /* 0x000fe200078efcff */
[----:B------:R-:W-:Y:S01]  /*1050*/  @!P4 IMAD.MOV R27, RZ, RZ, -R27 ;  /* 0x000000ffff1bc224 */ /* 0x000fe200078e0a1b */
[----:B------:R-:W-:Y:S01]  /*1060*/  ISETP.GT.U32.AND P0, PT, R0, R29, PT ;  /* 0x0000001d0000720c */ /* 0x000fe20003f04070 */
[----:B------:R-:W-:Y:S01]  /*1070*/  IMAD.HI.U32 R12, R10, R39, RZ ;  /* 0x000000270a0c7227 */ /* 0x000fe200078e00ff */
[----:B------:R-:W-:Y:S02]  /*1080*/  IABS R31, R16 ;  /* 0x00000010001f7213 */ /* 0x000fe40000000000 */
[----:B------:R-:W-:Y:S01]  /*1090*/  ISETP.GE.AND P2, PT, R24, RZ, PT ;  /* 0x000000ff1800720c */ /* 0x000fe20003f46270 */
[----:B------:R-:W-:Y:S01]  /*10a0*/  @!P6 IMAD.IADD R5, R5, 0x1, -R0 ;  /* 0x000000010505e824 */ /* 0x000fe200078e0a00 */
[----:B------:R-:W-:Y:S01]  /*10b0*/  IADD3 R12, -R12, RZ, RZ ;  /* 0x000000ff0c0c7210 */ /* 0x000fe20007ffe1ff */
[----:B------:R-:W-:Y:S01]  /*10c0*/  IMAD.HI.U32 R11, R10, R31, RZ ;  /* 0x0000001f0a0b7227 */ /* 0x000fe200078e00ff */
[----:B------:R-:W-:-:S02]  /*10d0*/  ISETP.GT.U32.AND P6, PT, R0, R7, PT ;  /* 0x000000070000720c */ /* 0x000fc40003fc4070 */
[----:B------:R-:W-:Y:S01]  /*10e0*/  LOP3.LUT R24, R6, 0x40, RZ, 0xfc, !PT ;  /* 0x0000004006187812 */ /* 0x000fe200078efcff */
[----:B------:R-:W-:Y:S01]  /*10f0*/  @!P5 IMAD.IADD R9, R9, 0x1, -R0 ;  /* 0x000000010909d824 */ /* 0x000fe200078e0a00 */
[----:B------:R-:W-:Y:S01]  /*1100*/  IADD3 R11, -R11, RZ, RZ ;  /* 0x000000ff0b0b7210 */ /* 0x000fe20007ffe1ff */
[----:B------:R-:W-:Y:S01]  /*1110*/  IMAD R39, R0, R12, R39 ;  /* 0x0000000c00277224 */ /* 0x000fe200078e0227 */
[----:B------:R-:W-:Y:S01]  /*1120*/  IABS R37, R24 ;  /* 0x0000001800257213 */ /* 0x000fe20000000000 */
[----:B------:R-:W-:Y:S01]  /*1130*/  IMAD.HI.U32 R12, R10, R41, RZ ;  /* 0x000000290a0c7227 */ /* 0x000fe200078e00ff */
[----:B------:R-:W-:-:S03]  /*1140*/  ISETP.GT.U32.AND P5, PT, R0, R9, PT ;  /* 0x000000090000720c */ /* 0x000fc60003fa4070 */
[C---:B------:R-:W-:Y:S02]  /*1150*/  IMAD R11, R0.reuse, R11, R31 ;  /* 0x0000000b000b7224 */ /* 0x040fe400078e021f */
[----:B------:R-:W-:Y:S02]  /*1160*/  IMAD.MOV R12, RZ, RZ, -R12 ;  /* 0x000000ffff0c7224 */ /* 0x000fe400078e0a0c */
[--C-:B------:R-:W-:Y:S01]  /*1170*/  @!P6 IMAD.IADD R7, R7, 0x1, -R0.reuse ;  /* 0x000000010707e824 */ /* 0x100fe200078e0a00 */
[C---:B------:R-:W-:Y:S01]  /*1180*/  ISETP.GT.U32.AND P6, PT, R0.reuse, R11, PT ;  /* 0x0000000b0000720c */ /* 0x040fe20003fc4070 */
[----:B------:R-:W-:Y:S02]  /*1190*/  IMAD R41, R0, R12, R41 ;  /* 0x0000000c00297224 */ /* 0x000fe400078e0229 */
[--C-:B------:R-:W-:Y:S01]  /*11a0*/  @!P0 IMAD.IADD R29, R29, 0x1, -R0.reuse ;  /* 0x000000011d1d8824 */ /* 0x100fe200078e0a00 */
[----:B------:R-:W-:Y:S01]  /*11b0*/  ISETP.GE.AND P0, PT, R22, RZ, PT ;  /* 0x000000ff1600720c */ /* 0x000fe20003f06270 */
[----:B------:R-:W-:Y:S01]  /*11c0*/  @!P5 IMAD.IADD R9, R9, 0x1, -R0 ;  /* 0x000000010909d824 */ /* 0x000fe200078e0a00 */
[----:B------:R-:W-:Y:S01]  /*11d0*/  ISETP.GT.U32.AND P5, PT, R0, R41, PT ;  /* 0x000000290000720c */ /* 0x000fe20003fa4070 */
[----:B------:R-:W-:Y:S01]  /*11e0*/  @!P1 IMAD.MOV R25, RZ, RZ, -R25 ;  /* 0x000000ffff199224 */ /* 0x000fe200078e0a19 */
[----:B------:R-:W-:Y:S01]  /*11f0*/  LOP3.LUT R22, R6, 0x3c, RZ, 0xfc, !PT ;  /* 0x0000003c06167812 */ /* 0x000fe200078efcff */
[----:B------:R-:W-:Y:S01]  /*1200*/  @!P3 IMAD.MOV R29, RZ, RZ, -R29 ;  /* 0x000000ffff1db224 */ /* 0x000fe200078e0a1d */
[----:B------:R-:W-:-:S02]  /*1210*/  ISETP.GT.U32.AND P1, PT, R0, R5, PT ;  /* 0x000000050000720c */ /* 0x000fc40003f24070 */
[----:B------:R-:W-:Y:S01]  /*1220*/  IABS R43, R22 ;  /* 0x00000016002b7213 */ /* 0x000fe20000000000 */
[--C-:B------:R-:W-:Y:S01]  /*1230*/  @!P6 IMAD.IADD R11, R11, 0x1, -R0.reuse ;  /* 0x000000010b0be824 */ /* 0x100fe200078e0a00 */
[----:B------:R-:W-:Y:S02]  /*1240*/  ISETP.GE.AND P6, PT, R14, RZ, PT ;  /* 0x000000ff0e00720c */ /* 0x000fe40003fc6270 */
[----:B------:R-:W-:Y:S01]  /*1250*/  MOV R31, R7 ;  /* 0x00000007001f7202 */ /* 0x000fe20000000f00 */
[----:B------:R-:W-:Y:S01]  /*1260*/  IMAD.HI.U32 R12, R10, R43, RZ ;  /* 0x0000002b0a0c7227 */ /* 0x000fe200078e00ff */
[----:B------:R-:W-:Y:S02]  /*1270*/  MOV R35, R9 ;  /* 0x0000000900237202 */ /* 0x000fe40000000f00 */
[----:B------:R-:W-:Y:S01]  /*1280*/  LOP3.LUT R9, R38, 0xff, RZ, 0xc0, !PT ;  /* 0x000000ff26097812 */ /* 0x000fe200078ec0ff */
[----:B------:R-:W-:Y:S01]  /*1290*/  @!P5 IMAD.IADD R41, R41, 0x1, -R0 ;  /* 0x000000012929d824 */ /* 0x000fe200078e0a00 */
[----:B------:R-:W-:Y:S01]  /*12a0*/  ISETP.GT.U32.AND P5, PT, R0, R11, PT ;  /* 0x0000000b0000720c */ /* 0x000fe20003fa4070 */
[----:B------:R-:W-:Y:S01]  /*12b0*/  IMAD.MOV R14, RZ, RZ, -R12 ;  /* 0x000000ffff0e7224 */ /* 0x000fe200078e0a0c */
[----:B------:R-:W-:Y:S01]  /*12c0*/  @!P1 IADD3 R5, R5, -R0, RZ ;  /* 0x8000000005059210 */ /* 0x000fe20007ffe0ff */
[----:B------:R-:W-:Y:S01]  /*12d0*/  IMAD.HI.U32 R12, R10, R37, RZ ;  /* 0x000000250a0c7227 */ /* 0x000fe200078e00ff */
[----:B------:R-:W-:-:S03]  /*12e0*/  ISETP.GT.U32.AND P1, PT, R0, R39, PT ;  /* 0x000000270000720c */ /* 0x000fc60003f24070 */
[----:B------:R-:W-:Y:S02]  /*12f0*/  IMAD.MOV R12, RZ, RZ, -R12 ;  /* 0x000000ffff0c7224 */ /* 0x000fe400078e0a0c */
[----:B------:R-:W-:Y:S02]  /*1300*/  IMAD.MOV.U32 R33, RZ, RZ, R5 ;  /* 0x000000ffff217224 */ /* 0x000fe400078e0005 */
[----:B------:R-:W-:Y:S01]  /*1310*/  IMAD R5, R0, R12, R37 ;  /* 0x0000000c00057224 */ /* 0x000fe200078e0225 */
[----:B------:R-:W-:Y:S01]  /*1320*/  LOP3.LUT R12, R6, 0x4c, RZ, 0xfc, !PT ;  /* 0x0000004c060c7812 */ /* 0x000fe200078efcff */
[--C-:B------:R-:W-:Y:S02]  /*1330*/  @!P5 IMAD.IADD R11, R11, 0x1, -R0.reuse ;  /* 0x000000010b0bd824 */ /* 0x100fe400078e0a00 */
[----:B------:R-:W-:Y:S01]  /*1340*/  IMAD.HI.U32 R7, R10, R47, RZ ;  /* 0x0000002f0a077227 */ /* 0x000fe200078e00ff */
[----:B------:R-:W-:Y:S02]  /*1350*/  ISETP.GT.U32.AND P5, PT, R0, R5, PT ;  /* 0x000000050000720c */ /* 0x000fe40003fa4070 */
[----:B------:R-:W-:Y:S01]  /*1360*/  @!P1 IADD3 R39, R39, -R0, RZ ;  /* 0x8000000027279210 */ /* 0x000fe20007ffe0ff */
[----:B------:R-:W-:Y:S01]  /*1370*/  IMAD.MOV R7, RZ, RZ, -R7 ;  /* 0x000000ffff077224 */ /* 0x000fe200078e0a07 */
[----:B------:R-:W-:Y:S01]  /*1380*/  ISETP.GE.AND P1, PT, R16, RZ, PT ;  /* 0x000000ff1000720c */ /* 0x000fe20003f26270 */
[----:B------:R-:W-:Y:S01]  /*1390*/  @!P2 IMAD.MOV R33, RZ, RZ, -R33 ;  /* 0x000000ffff21a224 */ /* 0x000fe200078e0a21 */
[----:B------:R-:W-:Y:S01]  /*13a0*/  MOV R37, R11 ;  /* 0x0000000b00257202 */ /* 0x000fe20000000f00 */
[C---:B------:R-:W-:Y:S01]  /*13b0*/  IMAD R47, R0.reuse, R7, R47 ;  /* 0x00000007002f7224 */ /* 0x040fe200078e022f */
[C---:B------:R-:W-:Y:S01]  /*13c0*/  ISETP.GT.U32.AND P4, PT, R0.reuse, R39, PT ;  /* 0x000000270000720c */ /* 0x040fe20003f84070 */
[----:B------:R-:W-:Y:S01]  /*13d0*/  IMAD R43, R0, R14, R43 ;  /* 0x0000000e002b7224 */ /* 0x000fe200078e022b */
[----:B------:R-:W-:Y:S01]  /*13e0*/  ISETP.GE.AND P2, PT, R18, RZ, PT ;  /* 0x000000ff1200720c */ /* 0x000fe20003f46270 */
[----:B------:R-:W-:Y:S01]  /*13f0*/  @!P0 IMAD.MOV R31, RZ, RZ, -R31 ;  /* 0x000000ffff1f8224 */ /* 0x000fe200078e0a1f */
[----:B------:R-:W-:Y:S01]  /*1400*/  ISETP.GT.U32.AND P0, PT, R0, R41, PT ;  /* 0x000000290000720c */ /* 0x000fe20003f04070 */
[----:B------:R-:W-:Y:S01]  /*1410*/  @!P5 IMAD.IADD R5, R5, 0x1, -R0 ;  /* 0x000000010505d824 */ /* 0x000fe200078e0a00 */
[----:B------:R-:W-:Y:S01]  /*1420*/  LOP3.LUT R11, R6, 0x48, RZ, 0xfc, !PT ;  /* 0x00000048060b7812 */ /* 0x000fe200078efcff */
[----:B------:R-:W-:Y:S01]  /*1430*/  @!P6 IMAD.MOV R35, RZ, RZ, -R35 ;  /* 0x000000ffff23e224 */ /* 0x000fe200078e0a23 */
[C---:B------:R-:W-:Y:S01]  /*1440*/  ISETP.GT.U32.AND P3, PT, R0.reuse, R43, PT ;  /* 0x0000002b0000720c */ /* 0x040fe20003f64070 */
[----:B------:R-:W-:Y:S01]  /*1450*/  @!P1 IMAD.MOV R37, RZ, RZ, -R37 ;  /* 0x000000ffff259224 */ /* 0x000fe200078e0a25 */
[----:B------:R-:W-:Y:S01]  /*1460*/  ISETP.GT.U32.AND P1, PT, R0, R5, PT ;  /* 0x000000050000720c */ /* 0x000fe20003f24070 */
[----:B------:R-:W-:Y:S01]  /*1470*/  IMAD.SHL.U32 R7, R38, 0x10, RZ ;  /* 0x0000001026077824 */ /* 0x000fe200078e00ff */
[----:B------:R-:W-:Y:S01]  /*1480*/  ISETP.GE.AND P6, PT, R20, RZ, PT ;  /* 0x000000ff1400720c */ /* 0x000fe20003fc6270 */
[----:B------:R-:W-:Y:S01]  /*1490*/  IMAD.HI.U32 R18, R10, R65, RZ ;  /* 0x000000410a127227 */ /* 0x000fe200078e00ff */
[----:B------:R-:W-:-:S02]  /*14a0*/  @!P4 IADD3 R39, R39, -R0, RZ ;  /* 0x800000002727c210 */ /* 0x000fc40007ffe0ff */
[----:B------:R-:W-:Y:S01]  /*14b0*/  IABS R45, R11 ;  /* 0x0000000b002d7213 */ /* 0x000fe20000000000 */
[----:B------:R-:W-:Y:S01]  /*14c0*/  @!P0 IMAD.IADD R41, R41, 0x1, -R0 ;  /* 0x0000000129298824 */ /* 0x000fe200078e0a00 */
[----:B------:R-:W-:Y:S01]  /*14d0*/  @!P2 IADD3 R39, -R39, RZ, RZ ;  /* 0x000000ff2727a210 */ /* 0x000fe20007ffe1ff */
[----:B------:R-:W-:Y:S01]  /*14e0*/  IMAD.MOV R18, RZ, RZ, -R18 ;  /* 0x000000ffff127224 */ /* 0x000fe200078e0a12 */
[----:B------:R-:W-:Y:S01]  /*14f0*/  ISETP.GE.AND P2, PT, R11, RZ, PT ;  /* 0x000000ff0b00720c */ /* 0x000fe20003f46270 */
[----:B------:R-:W-:Y:S01]  /*1500*/  IMAD.HI.U32 R11, R10, R45, RZ ;  /* 0x0000002d0a0b7227 */ /* 0x000fe200078e00ff */
[----:B------:R-:W-:Y:S02]  /*1510*/  IABS R51, R12 ;  /* 0x0000000c00337213 */ /* 0x000fe40000000000 */
[----:B------:R-:W-:Y:S01]  /*1520*/  LOP3.LUT R14, R6, 0x50, RZ, 0xfc, !PT ;  /* 0x00000050060e7812 */ /* 0x000fe200078efcff */
[--C-:B------:R-:W-:Y:S01]  /*1530*/  @!P1 IMAD.IADD R5, R5, 0x1, -R0.reuse ;  /* 0x0000000105059824 */ /* 0x100fe200078e0a00 */
[----:B------:R-:W-:Y:S01]  /*1540*/  ISETP.GT.U32.AND P1, PT, R0, R47, PT ;  /* 0x0000002f0000720c */ /* 0x000fe20003f24070 */
[----:B------:R-:W-:Y:S01]  /*1550*/  IMAD.MOV R11, RZ, RZ, -R11 ;  /* 0x000000ffff0b7224 */ /* 0x000fe200078e0a0b */
[----:B------:R-:W-:Y:S01]  /*1560*/  IABS R53, R14 ;  /* 0x0000000e00357213 */ /* 0x000fe20000000000 */
[--C-:B------:R-:W-:Y:S01]  /*1570*/  @!P3 IMAD.IADD R43, R43, 0x1, -R0.reuse ;  /* 0x000000012b2bb824 */ /* 0x100fe200078e0a00 */
[----:B------:R-:W-:Y:S01]  /*1580*/  LOP3.LUT R20, R6, 0x54, RZ, 0xfc, !PT ;  /* 0x0000005406147812 */ /* 0x000fe200078efcff */
[----:B------:R-:W-:Y:S01]  /*1590*/  @!P6 IMAD.MOV R41, RZ, RZ, -R41 ;  /* 0x000000ffff29e224 */ /* 0x000fe200078e0a29 */
[----:B------:R-:W-:Y:S01]  /*15a0*/  ISETP.GE.AND P6, PT, R12, RZ, PT ;  /* 0x000000ff0c00720c */ /* 0x000fe20003fc6270 */
[C---:B------:R-:W-:Y:S01]  /*15b0*/  IMAD R11, R0.reuse, R11, R45 ;  /* 0x0000000b000b7224 */ /* 0x040fe200078e022d */
[----:B------:R-:W-:Y:S01]  /*15c0*/  LOP3.LUT R12, R7, 0x70, RZ, 0xc0, !PT ;  /* 0x00000070070c7812 */ /* 0x000fe200078ec0ff */
[----:B------:R-:W-:Y:S01]  /*15d0*/  IMAD.MOV.U32 R45, RZ, RZ, R5 ;  /* 0x000000ffff2d7224 */ /* 0x000fe200078e0005 */
[C---:B------:R-:W-:Y:S01]  /*15e0*/  ISETP.GT.U32.AND P5, PT, R0.reuse, R43, PT ;  /* 0x0000002b0000720c */ /* 0x040fe20003fa4070 */
[----:B------:R-:W-:Y:S01]  /*15f0*/  IMAD R65, R0, R18, R65 ;  /* 0x0000001200417224 */ /* 0x000fe200078e0241 */
[----:B------:R-:W-:Y:S01]  /*1600*/  LEA R7, R9, R12, 0x7 ;  /* 0x0000000c09077211 */ /* 0x000fe200078e38ff */
[----:B------:R-:W-:Y:S01]  /*1610*/  @!P1 IMAD.IADD R47, R47, 0x1, -R0 ;  /* 0x000000012f2f9824 */ /* 0x000fe200078e0a00 */
[----:B------:R-:W-:Y:S01]  /*1620*/  ISETP.GE.AND P4, PT, R22, RZ, PT ;  /* 0x000000ff1600720c */ /* 0x000fe20003f86270 */
[----:B------:R-:W-:Y:S01]  /*1630*/  IMAD.HI.U32 R12, R10, R51, RZ ;  /* 0x000000330a0c7227 */ /* 0x000fe200078e00ff */
[----:B------:R-:W-:-:S02]  /*1640*/  IABS R55, R20 ;  /* 0x0000001400377213 */ /* 0x000fc40000000000 */
[----:B------:R-:W-:Y:S01]  /*1650*/  ISETP.GT.U32.AND P1, PT, R0, R47, PT ;  /* 0x0000002f0000720c */ /* 0x000fe20003f24070 */
[----:B------:R-:W-:Y:S01]  /*1660*/  IMAD.MOV R12, RZ, RZ, -R12 ;  /* 0x000000ffff0c7224 */ /* 0x000fe200078e0a0c */
[----:B------:R-:W-:Y:S01]  /*1670*/  LOP3.LUT R22, R6, 0x58, RZ, 0xfc, !PT ;  /* 0x0000005806167812 */ /* 0x000fe200078efcff */
[----:B------:R-:W-:Y:S01]  /*1680*/  IMAD.HI.U32 R16, R10, R55, RZ ;  /* 0x000000370a107227 */ /* 0x000fe200078e00ff */
[----:B------:R-:W-:Y:S02]  /*1690*/  ISETP.GE.AND P3, PT, R26, RZ, PT ;  /* 0x000000ff1a00720c */ /* 0x000fe40003f66270 */
[----:B------:R-:W-:Y:S01]  /*16a0*/  IABS R57, R22 ;  /* 0x0000001600397213 */ /* 0x000fe20000000000 */
[----:B------:R-:W-:Y:S01]  /*16b0*/  IMAD R51, R0, R12, R51 ;  /* 0x0000000c00337224 */ /* 0x000fe200078e0233 */
[----:B------:R-:W-:Y:S01]  /*16c0*/  ISETP.GE.AND P0, PT, R24, RZ, PT ;  /* 0x000000ff1800720c */ /* 0x000fe20003f06270 */
[----:B------:R-:W-:Y:S01]  /*16d0*/  @!P5 IMAD.IADD R43, R43, 0x1, -R0 ;  /* 0x000000012b2bd824 */ /* 0x000fe200078e0a00 */
[----:B------:R-:W-:Y:S01]  /*16e0*/  ISETP.GE.AND P5, PT, R14, RZ, PT ;  /* 0x000000ff0e00720c */ /* 0x000fe20003fa6270 */
[----:B------:R-:W-:Y:S01]  /*16f0*/  IMAD.HI.U32 R14, R10, R53, RZ ;  /* 0x000000350a0e7227 */ /* 0x000fe200078e00ff */
[----:B------:R-:W-:-:S02]  /*1700*/  LOP3.LUT R24, R6, 0x5c, RZ, 0xfc, !PT ;  /* 0x0000005c06187812 */ /* 0x000fc400078efcff */
[----:B------:R-:W-:Y:S01]  /*1710*/  LOP3.LUT R26, R6, 0x60, RZ, 0xfc, !PT ;  /* 0x00000060061a7812 */ /* 0x000fe200078efcff */
[----:B------:R-:W-:Y:S01]  /*1720*/  @!P1 IMAD.IADD R47, R47, 0x1, -R0 ;  /* 0x000000012f2f9824 */ /* 0x000fe200078e0a00 */
[----:B------:R-:W-:Y:S01]  /*1730*/  ISETP.GT.U32.AND P1, PT, R0, R11, PT ;  /* 0x0000000b0000720c */ /* 0x000fe20003f24070 */
[----:B------:R-:W-:Y:S01]  /*1740*/  IMAD R9, R2, 0x200, R9 ;  /* 0x0000020002097824 */ /* 0x000fe200078e0209 */
[----:B------:R-:W-:Y:S01]  /*1750*/  IADD3 R14, -R14, RZ, RZ ;  /* 0x000000ff0e0e7210 */ /* 0x000fe20007ffe1ff */
[----:B------:R-:W-:Y:S01]  /*1760*/  IMAD.MOV R16, RZ, RZ, -R16 ;  /* 0x000000ffff107224 */ /* 0x000fe200078e0a10 */
[----:B------:R-:W-:Y:S01]  /*1770*/  IABS R59, R24 ;  /* 0x00000018003b7213 */ /* 0x000fe20000000000 */
[----:B------:R-:W-:Y:S01]  /*1780*/  IMAD.HI.U32 R2, R10, R57, RZ ;  /* 0x000000390a027227 */ /* 0x000fe200078e00ff */
[----:B------:R-:W-:Y:S02]  /*1790*/  IABS R61, R26 ;  /* 0x0000001a003d7213 */ /* 0x000fe40000000000 */
[----:B------:R-:W-:Y:S01]  /*17a0*/  LOP3.LUT R18, R6, 0x70, RZ, 0xfc, !PT ;  /* 0x0000007006127812 */ /* 0x000fe200078efcff */
[C---:B------:R-:W-:Y:S01]  /*17b0*/  IMAD R53, R0.reuse, R14, R53 ;  /* 0x0000000e00357224 */ /* 0x040fe200078e0235 */
[----:B------:R-:W-:Y:S01]  /*17c0*/  LOP3.LUT R246, R7, 0x10, RZ, 0x3c, !PT ;  /* 0x0000001007f67812 */ /* 0x000fe200078e3cff */
[C---:B------:R-:W-:Y:S01]  /*17d0*/  IMAD R55, R0.reuse, R16, R55 ;  /* 0x0000001000377224 */ /* 0x040fe200078e0237 */
[----:B------:R-:W-:Y:S01]  /*17e0*/  IABS R69, R18 ;  /* 0x0000001200457213 */ /* 0x000fe20000000000 */
[----:B------:R-:W-:Y:S01]  /*17f0*/  IMAD.MOV R2, RZ, RZ, -R2 ;  /* 0x000000ffff027224 */ /* 0x000fe200078e0a02 */
[----:B------:R-:W-:Y:S01]  /*1800*/  @!P1 IADD3 R11, R11, -R0, RZ ;  /* 0x800000000b0b9210 */ /* 0x000fe20007ffe0ff */
[----:B------:R-:W-:Y:S01]  /*1810*/  @!P3 IMAD.MOV R47, RZ, RZ, -R47 ;  /* 0x000000ffff2fb224 */ /* 0x000fe200078e0a2f */
[C---:B------:R-:W-:Y:S01]  /*1820*/  ISETP.GT.U32.AND P1, PT, R0.reuse, R51, PT ;  /* 0x000000330000720c */ /* 0x040fe20003f24070 */
[C---:B------:R-:W-:Y:S01]  /*1830*/  IMAD R57, R0.reuse, R2, R57 ;  /* 0x0000000200397224 */ /* 0x040fe200078e0239 */
[----:B------:R-:W-:Y:S01]  /*1840*/  ISETP.GT.U32.AND P3, PT, R0, R55, PT ;  /* 0x000000370000720c */ /* 0x000fe20003f64070 */
[----:B------:R-:W-:Y:S01]  /*1850*/  @!P0 IMAD.MOV R45, RZ, RZ, -R45 ;  /* 0x000000ffff2d8224 */ /* 0x000fe200078e0a2d */
[C---:B------:R-:W-:Y:S01]  /*1860*/  LOP3.LUT R247, R7.reuse, 0x20, RZ, 0x3c, !PT ;  /* 0x0000002007f77812 */ /* 0x040fe200078e3cff */
[----:B------:R-:W-:Y:S01]  /*1870*/  IMAD.HI.U32 R12, R10, R59, RZ ;  /* 0x0000003b0a0c7227 */ /* 0x000fe200078e00ff */
[----:B------:R-:W-:-:S02]  /*1880*/  LOP3.LUT R248, R7, 0x30, RZ, 0x3c, !PT ;  /* 0x0000003007f87812 */ /* 0x000fc400078e3cff */
[C---:B------:R-:W-:Y:S01]  /*1890*/  LOP3.LUT R244, R7.reuse, 0x40, RZ, 0x3c, !PT ;  /* 0x0000004007f47812 */ /* 0x040fe200078e3cff */
[----:B------:R-:W-:Y:S01]  /*18a0*/  @!P4 IMAD.MOV R43, RZ, RZ, -R43 ;  /* 0x000000ffff2bc224 */ /* 0x000fe200078e0a2b */
[C---:B------:R-:W-:Y:S01]  /*18b0*/  LOP3.LUT R249, R7.reuse, 0x50, RZ, 0x3c, !PT ;  /* 0x0000005007f97812 */ /* 0x040fe200078e3cff */
[----:B------:R-:W-:Y:S01]  /*18c0*/  IMAD.HI.U32 R14, R10, R61, RZ ;  /* 0x0000003d0a0e7227 */ /* 0x000fe200078e00ff */
[----:B------:R-:W-:-:S03]  /*18d0*/  LOP3.LUT R250, R7, 0x60, RZ, 0x3c, !PT ;  /* 0x0000006007fa7812 */ /* 0x000fc600078e3cff */
[----:B------:R-:W-:Y:S01]  /*18e0*/  @!P1 IMAD.IADD R51, R51, 0x1, -R0 ;  /* 0x0000000133339824 */ /* 0x000fe200078e0a00 */
[C---:B------:R-:W-:Y:S01]  /*18f0*/  ISETP.GT.U32.AND P1, PT, R0.reuse, R53, PT ;  /* 0x000000350000720c */ /* 0x040fe20003f24070 */
[----:B------:R-:W-:Y:S02]  /*1900*/  IMAD.MOV R12, RZ, RZ, -R12 ;  /* 0x000000ffff0c7224 */ /* 0x000fe400078e0a0c */
[----:B------:R-:W-:Y:S01]  /*1910*/  IMAD.MOV R14, RZ, RZ, -R14 ;  /* 0x000000ffff0e7224 */ /* 0x000fe200078e0a0e */
[C---:B------:R-:W-:Y:S01]  /*1920*/  ISETP.GT.U32.AND P0, PT, R0.reuse, R51, PT ;  /* 0x000000330000720c */ /* 0x040fe20003f04070 */
[----:B------:R-:W-:Y:S02]  /*1930*/  IMAD R59, R0, R12, R59 ;  /* 0x0000000c003b7224 */ /* 0x000fe400078e023b */
[----:B------:R-:W-:-:S04]  /*1940*/  IMAD.HI.U32 R16, R10, R63, RZ ;  /* 0x0000003f0a107227 */ /* 0x000fc800078e00ff */
[--C-:B------:R-:W-:Y:S01]  /*1950*/  @!P3 IMAD.IADD R55, R55, 0x1, -R0.reuse ;  /* 0x000000013737b824 */ /* 0x100fe200078e0a00 */
[----:B------:R-:W-:Y:S01]  /*1960*/  IADD3 R16, -R16, RZ, RZ ;  /* 0x000000ff10107210 */ /* 0x000fe20007ffe1ff */
[----:B------:R-:W-:Y:S01]  /*1970*/  IMAD R61, R0, R14, R61 ;  /* 0x0000000e003d7224 */ /* 0x000fe200078e023d */
[----:B------:R-:W-:Y:S01]  /*1980*/  @!P1 IADD3 R53, R53, -R0, RZ ;  /* 0x8000000035359210 */ /* 0x000fe20007ffe0ff */
[----:B------:R-:W-:Y:S01]  /*1990*/  IMAD.HI.U32 R5, R10, R69, RZ ;  /* 0x000000450a057227 */ /* 0x000fe200078e00ff */
[C---:B------:R-:W-:Y:S02]  /*19a0*/  ISETP.GT.U32.AND P1, PT, R0.reuse, R11, PT ;  /* 0x0000000b0000720c */ /* 0x040fe40003f24070 */
[C---:B------:R-:W-:Y:S01]  /*19b0*/  ISETP.GT.U32.AND P4, PT, R0.reuse, R53, PT ;  /* 0x000000350000720c */ /* 0x040fe20003f84070 */
[----:B------:R-:W-:Y:S01]  /*19c0*/  @!P0 IMAD.IADD R51, R51, 0x1, -R0 ;  /* 0x0000000133338824 */ /* 0x000fe200078e0a00 */
[C---:B------:R-:W-:Y:S01]  /*19d0*/  ISETP.GT.U32.AND P0, PT, R0.reuse, R59, PT ;  /* 0x0000003b0000720c */ /* 0x040fe20003f04070 */
[----:B------:R-:W-:Y:S01]  /*19e0*/  IMAD R63, R0, R16, R63 ;  /* 0x00000010003f7224 */ /* 0x000fe200078e023f */
[C---:B------:R-:W-:Y:S01]  /*19f0*/  LOP3.LUT R16, R6.reuse, 0x6c, RZ, 0xfc, !PT ;  /* 0x0000006c06107812 */ /* 0x040fe200078efcff */
[----:B------:R-:W-:Y:S01]  /*1a00*/  IMAD.MOV R5, RZ, RZ, -R5 ;  /* 0x000000ffff057224 */ /* 0x000fe200078e0a05 */
[----:B------:R-:W-:Y:S01]  /*1a10*/  LOP3.LUT R14, R6, 0x78, RZ, 0xfc, !PT ;  /* 0x00000078060e7812 */ /* 0x000fe200078efcff */
[----:B------:R-:W-:Y:S01]  /*1a20*/  IMAD.HI.U32 R6, R10, R71, RZ ;  /* 0x000000470a067227 */ /* 0x000fe200078e00ff */
[----:B------:R-:W-:-:S02]  /*1a30*/  IABS R67, R16 ;  /* 0x0000001000437213 */ /* 0x000fc40000000000 */
[----:B------:R-:W-:Y:S01]  /*1a40*/  IABS R73, R14 ;  /* 0x0000000e00497213 */ /* 0x000fe20000000000 */
[--C-:B------:R-:W-:Y:S01]  /*1a50*/  @!P1 IMAD.IADD R11, R11, 0x1, -R0.reuse ;  /* 0x000000010b0b9824 */ /* 0x100fe200078e0a00 */
[C---:B------:R-:W-:Y:S01]  /*1a60*/  ISETP.GT.U32.AND P1, PT, R0.reuse, R57, PT ;  /* 0x000000390000720c */ /* 0x040fe20003f24070 */
[--C-:B------:R-:W-:Y:S01]  /*1a70*/  @!P4 IMAD.IADD R53, R53, 0x1, -R0.reuse ;  /* 0x000000013535c824 */ /* 0x100fe200078e0a00 */
[C---:B------:R-:W-:Y:S01]  /*1a80*/  ISETP.GT.U32.AND P4, PT, R0.reuse, R61, PT ;  /* 0x0000003d0000720c */ /* 0x040fe20003f84070 */
[----:B------:R-:W-:Y:S01]  /*1a90*/  @!P0 IMAD.IADD R59, R59, 0x1, -R0 ;  /* 0x000000013b3b8824 */ /* 0x000fe200078e0a00 */
[----:B------:R-:W-:Y:S01]  /*1aa0*/  ISETP.GT.U32.AND P3, PT, R0, R63, PT ;  /* 0x0000003f0000720c */ /* 0x000fe20003f64070 */
[----:B------:R-:W-:Y:S01]  /*1ab0*/  IMAD.HI.U32 R2, R10, R67, RZ ;  /* 0x000000430a027227 */ /* 0x000fe200078e00ff */
[----:B------:R-:W-:Y:S02]  /*1ac0*/  IADD3 R6, -R6, RZ, RZ ;  /* 0x000000ff06067210 */ /* 0x000fe40007ffe1ff */
[----:B------:R-:W-:Y:S01]  /*1ad0*/  @!P5 IADD3 R53, -R53, RZ, RZ ;  /* 0x000000ff3535d210 */ /* 0x000fe20007ffe1ff */
[----:B------:R-:W-:Y:S01]  /*1ae0*/  IMAD.HI.U32 R10, R10, R73, RZ ;  /* 0x000000490a0a7227 */ /* 0x000fe200078e00ff */
[----:B------:R-:W-:-:S03]  /*1af0*/  IADD3 R2, -R2, RZ, RZ ;  /* 0x000000ff02027210 */ /* 0x000fc60007ffe1ff */
[----:B------:R-:W-:Y:S01]  /*1b00*/  @!P1 IADD3 R57, R57, -R0, RZ ;  /* 0x8000000039399210 */ /* 0x000fe20007ffe0ff */
[----:B------:R-:W-:Y:S01]  /*1b10*/  IMAD.MOV R10, RZ, RZ, -R10 ;  /* 0x000000ffff0a7224 */ /* 0x000fe200078e0a0a */
[C---:B------:R-:W-:Y:S01]  /*1b20*/  ISETP.GT.U32.AND P1, PT, R0.reuse, R55, PT ;  /* 0x000000370000720c */ /* 0x040fe20003f24070 */
[--C-:B------:R-:W-:Y:S01]  /*1b30*/  @!P4 IMAD.IADD R61, R61, 0x1, -R0.reuse ;  /* 0x000000013d3dc824 */ /* 0x100fe200078e0a00 */
[C---:B------:R-:W-:Y:S01]  /*1b40*/  ISETP.GT.U32.AND P4, PT, R0.reuse, R59, PT ;  /* 0x0000003b0000720c */ /* 0x040fe20003f84070 */
[----:B------:R-:W-:Y:S01]  /*1b50*/  IMAD.MOV.U32 R49, RZ, RZ, R11 ;  /* 0x000000ffff317224 */ /* 0x000fe200078e000b */
[C---:B------:R-:W-:Y:S01]  /*1b60*/  ISETP.GT.U32.AND P0, PT, R0.reuse, R57, PT ;  /* 0x000000390000720c */ /* 0x040fe20003f04070 */
[C---:B------:R-:W-:Y:S01]  /*1b70*/  IMAD R69, R0.reuse, R5, R69 ;  /* 0x0000000500457224 */ /* 0x040fe200078e0245 */
[----:B------:R-:W-:Y:S01]  /*1b80*/  IABS R5, R9 ;  /* 0x0000000900057213 */ /* 0x000fe20000000000 */
[C---:B------:R-:W-:Y:S01]  /*1b90*/  IMAD R73, R0.reuse, R10, R73 ;  /* 0x0000000a00497224 */ /* 0x040fe200078e0249 */
[----:B------:R-:W-:Y:S01]  /*1ba0*/  @!P3 IADD3 R63, R63, -R0, RZ ;  /* 0x800000003f3fb210 */ /* 0x000fe20007ffe0ff */
[----:B------:R-:W-:Y:S01]  /*1bb0*/  @!P2 IMAD.MOV R49, RZ, RZ, -R49 ;  /* 0x000000ffff31a224 */ /* 0x000fe200078e0a31 */
[C---:B------:R-:W-:Y:S01]  /*1bc0*/  ISETP.GT.U32.AND P2, PT, R0.reuse, R61, PT ;  /* 0x0000003d0000720c */ /* 0x040fe20003f44070 */
[C---:B------:R-:W-:Y:S01]  /*1bd0*/  IMAD R67, R0.reuse, R2, R67 ;  /* 0x0000000200437224 */ /* 0x040fe200078e0243 */
[C---:B------:R-:W-:Y:S01]  /*1be0*/  ISETP.GT.U32.AND P3, PT, R0.reuse, R63, PT ;  /* 0x0000003f0000720c */ /* 0x040fe20003f64070 */
[--C-:B------:R-:W-:Y:S01]  /*1bf0*/  @!P1 IMAD.IADD R55, R55, 0x1, -R0.reuse ;  /* 0x0000000137379824 */ /* 0x100fe200078e0a00 */
[C---:B------:R-:W-:Y:S01]  /*1c00*/  ISETP.GT.U32.AND P1, PT, R0.reuse, R65, PT ;  /* 0x000000410000720c */ /* 0x040fe20003f24070 */
[----:B------:R-:W-:Y:S01]  /*1c10*/  @!P4 IMAD.IADD R59, R59, 0x1, -R0 ;  /* 0x000000013b3bc824 */ /* 0x000fe200078e0a00 */
[----:B------:R-:W-:Y:S01]  /*1c20*/  ISETP.GT.U32.AND P4, PT, R0, R69, PT ;  /* 0x000000450000720c */ /* 0x000fe20003f84070 */
[----:B------:R-:W-:Y:S01]  /*1c30*/  IMAD.HI.U32 R2, R3, R5, RZ ;  /* 0x0000000503027227 */ /* 0x000fe200078e00ff */
[----:B------:R-:W-:-:S02]  /*1c40*/  @!P0 IADD3 R57, R57, -R0, RZ ;  /* 0x8000000039398210 */ /* 0x000fc40007ffe0ff */
[C---:B------:R-:W-:Y:S01]  /*1c50*/  ISETP.GT.U32.AND P0, PT, R0.reuse, R67, PT ;  /* 0x000000430000720c */ /* 0x040fe20003f04070 */
[----:B------:R-:W-:Y:S02]  /*1c60*/  IMAD.MOV R2, RZ, RZ, -R2 ;  /* 0x000000ffff027224 */ /* 0x000fe400078e0a02 */
[----:B------:R-:W-:Y:S01]  /*1c70*/  IMAD R71, R0, R6, R71 ;  /* 0x0000000600477224 */ /* 0x000fe200078e0247 */
[----:B------:R-:W-:Y:S01]  /*1c80*/  LOP3.LUT R6, R38, 0x3f, RZ, 0xc0, !PT ;  /* 0x0000003f26067812 */ /* 0x000fe200078ec0ff */
[----:B------:R-:W-:Y:S02]  /*1c90*/  VIADD R12, R9, 0x100 ;  /* 0x00000100090c7836 */ /* 0x000fe40000000000 */
[----:B------:R-:W-:Y:S01]  /*1ca0*/  @!P1 IADD3 R65, R65, -R0, RZ ;  /* 0x8000000041419210 */ /* 0x000fe20007ffe0ff */
[----:B------:R-:W-:Y:S01]  /*1cb0*/  IMAD R5, R4, R2, R5 ;  /* 0x0000000204057224 */ /* 0x000fe200078e0205 */
[C---:B------:R-:W-:Y:S01]  /*1cc0*/  ISETP.GT.U32.AND P1, PT, R0.reuse, R73, PT ;  /* 0x000000490000720c */ /* 0x040fe20003f24070 */
[--C-:B------:R-:W-:Y:S01]  /*1cd0*/  @!P2 IMAD.IADD R61, R61, 0x1, -R0.reuse ;  /* 0x000000013d3da824 */ /* 0x100fe200078e0a00 */
[----:B------:R-:W-:Y:S01]  /*1ce0*/  IABS R11, R12 ;  /* 0x0000000c000b7213 */ /* 0x000fe20000000000 */
[--C-:B------:R-:W-:Y:S01]  /*1cf0*/  @!P4 IMAD.IADD R69, R69, 0x1, -R0.reuse ;  /* 0x000000014545c824 */ /* 0x100fe200078e0a00 */
[----:B------:R-:W-:Y:S01]  /*1d00*/  ISETP.GT.U32.AND P2, PT, R0, R71, PT ;  /* 0x000000470000720c */ /* 0x000fe20003f44070 */
[----:B------:R-:W-:Y:S01]  /*1d10*/  @!P3 IMAD.IADD R63, R63, 0x1, -R0 ;  /* 0x000000013f3fb824 */ /* 0x000fe200078e0a00 */
[----:B------:R-:W-:Y:S01]  /*1d20*/  ISETP.GE.AND P4, PT, R24, RZ, PT ;  /* 0x000000ff1800720c */ /* 0x000fe20003f86270 */
[----:B------:R-:W-:Y:S01]  /*1d30*/  IMAD.HI.U32 R3, R3, R11, RZ ;  /* 0x0000000b03037227 */ /* 0x000fe200078e00ff */
[----:B------:R-:W-:-:S03]  /*1d40*/  ISETP.GE.AND P3, PT, R20, RZ, PT ;  /* 0x000000ff1400720c */ /* 0x000fc60003f66270 */
[--C-:B------:R-:W-:Y:S01]  /*1d50*/  @!P0 IMAD.IADD R67, R67, 0x1, -R0.reuse ;  /* 0x0000000143438824 */ /* 0x100fe200078e0a00 */
[----:B------:R-:W-:Y:S01]  /*1d60*/  IADD3 R3, -R3, RZ, RZ ;  /* 0x000000ff03037210 */ /* 0x000fe20007ffe1ff */
[--C-:B------:R-:W-:Y:S01]  /*1d70*/  @!P1 IMAD.IADD R73, R73, 0x1, -R0.reuse ;  /* 0x0000000149499824 */ /* 0x100fe200078e0a00 */
[----:B------:R-:W-:Y:S01]  /*1d80*/  ISETP.GT.U32.AND P1, PT, R4, R5, PT ;  /* 0x000000050400720c */ /* 0x000fe20003f24070 */
[----:B------:R-:W-:Y:S01]  /*1d90*/  @!P6 IMAD.MOV R51, RZ, RZ, -R51 ;  /* 0x000000ffff33e224 */ /* 0x000fe200078e0a33 */
[----:B------:R-:W-:Y:S01]  /*1da0*/  ISETP.GE.AND P0, PT, R22, RZ, PT ;  /* 0x000000ff1600720c */ /* 0x000fe20003f06270 */
[----:B------:R-:W-:Y:S01]  /*1db0*/  @!P2 IMAD.IADD R71, R71, 0x1, -R0 ;  /* 0x000000014747a824 */ /* 0x000fe200078e0a00 */
[----:B------:R-:W-:Y:S01]  /*1dc0*/  ISETP.GE.AND P2, PT, R26, RZ, PT ;  /* 0x000000ff1a00720c */ /* 0x000fe20003f46270 */
[----:B------:R-:W-:Y:S01]  /*1dd0*/  IMAD R11, R4, R3, R11 ;  /* 0x00000003040b7224 */ /* 0x000fe200078e020b */
[C---:B------:R-:W-:Y:S01]  /*1de0*/  ISETP.GT.U32.AND P6, PT, R0.reuse, R69, PT ;  /* 0x000000450000720c */ /* 0x040fe20003fc4070 */
[----:B------:R-:W-:Y:S01]  /*1df0*/  @!P4 IMAD.MOV R59, RZ, RZ, -R59 ;  /* 0x000000ffff3bc224 */ /* 0x000fe200078e0a3b */
[----:B------:R-:W-:Y:S01]  /*1e00*/  ISETP.GT.U32.AND P4, PT, R0, R71, PT ;  /* 0x000000470000720c */ /* 0x000fe20003f84070 */
[----:B------:R-:W-:Y:S01]  /*1e10*/  @!P3 IMAD.MOV R55, RZ, RZ, -R55 ;  /* 0x000000ffff37b224 */ /* 0x000fe200078e0a37 */
[----:B------:R-:W-:Y:S01]  /*1e20*/  ISETP.GT.U32.AND P5, PT, R4, R11, PT ;  /* 0x0000000b0400720c */ /* 0x000fe20003fa4070 */
[----:B------:R-:W1:Y:S01]  /*1e30*/  LDC.64 R2, c[0x0][0x238] ;  /* 0x00008e00ff027b82 */ /* 0x000e620000000a00 */
[----:B------:R-:W-:-:S02]  /*1e40*/  ISETP.GT.U32.AND P3, PT, R0, R65, PT ;  /* 0x000000410000720c */ /* 0x000fc40003f64070 */
[----:B------:R-:W-:Y:S01]  /*1e50*/  @!P1 IADD3 R5, R5, -R4, RZ ;  /* 0x8000000405059210 */ /* 0x000fe20007ffe0ff */
[----:B------:R-:W-:Y:S01]  /*1e60*/  @!P0 IMAD.MOV R57, RZ, RZ, -R57 ;  /* 0x000000ffff398224 */ /* 0x000fe200078e0a39 */
[C---:B------:R-:W-:Y:S01]  /*1e70*/  ISETP.GT.U32.AND P1, PT, R0.reuse, R73, PT ;  /* 0x000000490000720c */ /* 0x040fe20003f24070 */
[----:B------:R-:W-:Y:S01]  /*1e80*/  @!P2 IMAD.MOV R61, RZ, RZ, -R61 ;  /* 0x000000ffff3da224 */ /* 0x000fe200078e0a3d */
[----:B------:R-:W-:Y:S01]  /*1e90*/  ISETP.GT.U32.AND P0, PT, R0, R67, PT ;  /* 0x000000430000720c */ /* 0x000fe20003f04070 */
[--C-:B------:R-:W-:Y:S01]  /*1ea0*/  @!P6 IMAD.IADD R69, R69, 0x1, -R0.reuse ;  /* 0x000000014545e824 */ /* 0x100fe200078e0a00 */
[----:B------:R-:W-:Y:S01]  /*1eb0*/  ISETP.GE.AND P6, PT, R16, RZ, PT ;  /* 0x000000ff1000720c */ /* 0x000fe20003fc6270 */
[----:B------:R-:W-:Y:S01]  /*1ec0*/  @!P4 IMAD.IADD R71, R71, 0x1, -R0 ;  /* 0x000000014747c824 */ /* 0x000fe200078e0a00 */
[----:B------:R-:W-:Y:S01]  /*1ed0*/  ISETP.GE.AND P4, PT, R18, RZ, PT ;  /* 0x000000ff1200720c */ /* 0x000fe20003f86270 */
[----:B------:R-:W-:Y:S01]  /*1ee0*/  @!P5 IMAD.IADD R11, R11, 0x1, -R4 ;  /* 0x000000010b0bd824 */ /* 0x000fe200078e0a04 */
[----:B------:R-:W-:Y:S01]  /*1ef0*/  ISETP.GT.U32.AND P5, PT, R4, R5, PT ;  /* 0x000000050400720c */ /* 0x000fe20003fa4070 */
[----:B------:R-:W-:Y:S01]  /*1f00*/  @!P3 IMAD.IADD R65, R65, 0x1, -R0 ;  /* 0x000000014141b824 */ /* 0x000fe200078e0a00 */
[----:B------:R-:W-:-:S02]  /*1f10*/  ISETP.GE.AND P3, PT, R28, RZ, PT ;  /* 0x000000ff1c00720c */ /* 0x000fc40003f66270 */
[----:B------:R-:W-:Y:S01]  /*1f20*/  ISETP.GT.U32.AND P2, PT, R4, R11, PT ;  /* 0x0000000b0400720c */ /* 0x000fe20003f44070 */
[----:B------:R-:W-:Y:S01]  /*1f30*/  @!P1 IMAD.IADD R73, R73, 0x1, -R0 ;  /* 0x0000000149499824 */ /* 0x000fe200078e0a00 */
[----:B------:R-:W-:Y:S02]  /*1f40*/  ISETP.GE.AND P1, PT, R32, RZ, PT ;  /* 0x000000ff2000720c */ /* 0x000fe40003f26270 */
[----:B------:R-:W-:Y:S02]  /*1f50*/  @!P0 IADD3 R67, R67, -R0, RZ ;  /* 0x8000000043438210 */ /* 0x000fe40007ffe0ff */
[----:B------:R-:W-:Y:S01]  /*1f60*/  ISETP.GE.AND P0, PT, R30, RZ, PT ;  /* 0x000000ff1e00720c */ /* 0x000fe20003f06270 */
[----:B------:R-:W-:Y:S01]  /*1f70*/  @!P4 IMAD.MOV R69, RZ, RZ, -R69 ;  /* 0x000000ffff45c224 */ /* 0x000fe200078e0a45 */
[----:B------:R-:W-:Y:S01]  /*1f80*/  ISETP.GE.AND P4, PT, R9, RZ, PT ;  /* 0x000000ff0900720c */ /* 0x000fe20003f86270 */
[----:B-1----:R-:W-:Y:S01]  /*1f90*/  IMAD R10, R6, R3, RZ ;  /* 0x00000003060a7224 */ /* 0x002fe200078e02ff */
[----:B------:R-:W-:Y:S01]  /*1fa0*/  @!P5 IADD3 R5, R5, -R4, RZ ;  /* 0x800000040505d210 */ /* 0x000fe20007ffe0ff */
[----:B------:R-:W-:Y:S01]  /*1fb0*/  @!P3 IMAD.MOV R63, RZ, RZ, -R63 ;  /* 0x000000ffff3fb224 */ /* 0x000fe200078e0a3f */
[----:B------:R-:W-:Y:S01]  /*1fc0*/  ISETP.GE.AND P5, PT, R14, RZ, PT ;  /* 0x000000ff0e00720c */ /* 0x000fe20003fa6270 */
[----:B------:R-:W-:Y:S01]  /*1fd0*/  @!P2 IMAD.IADD R11, R11, 0x1, -R4 ;  /* 0x000000010b0ba824 */ /* 0x000fe200078e0a04 */
[----:B------:R-:W-:Y:S01]  /*1fe0*/  ISETP.NE.AND P2, PT, R36, RZ, PT ;  /* 0x000000ff2400720c */ /* 0x000fe20003f45270 */
[----:B------:R-:W-:Y:S01]  /*1ff0*/  @!P1 IMAD.MOV R71, RZ, RZ, -R71 ;  /* 0x000000ffff479224 */ /* 0x000fe200078e0a47 */
[----:B------:R-:W-:Y:S01]  /*2000*/  ISETP.GE.AND P1, PT, R12, RZ, PT ;  /* 0x000000ff0c00720c */ /* 0x000fe20003f26270 */
[----:B------:R-:W-:Y:S01]  /*2010*/  IMAD R89, R2, 0x22, RZ ;  /* 0x0000002202597824 */ /* 0x000fe200078e02ff */
[----:B------:R-:W-:Y:S01]  /*2020*/  LOP3.LUT R4, RZ, R36, RZ, 0x33, !PT ;  /* 0x00000024ff047212 */ /* 0x000fe200078e33ff */
[----:B------:R-:W-:Y:S01]  /*2030*/  @!P0 IMAD.MOV R65, RZ, RZ, -R65 ;  /* 0x000000ffff418224 */ /* 0x000fe200078e0a41 */
[----:B------:R-:W-:Y:S01]  /*2040*/  LEA R84, P3, R10, UR4, 0x2 ;  /* 0x000000040a547c11 */ /* 0x000fe2000f8610ff */
[----:B------:R-:W1:Y:S01]  /*2050*/  S2UR UR4, SR_CgaCtaId ;  /* 0x00000000000479c3 */ /* 0x000e620000008800 */
[----:B------:R-:W-:Y:S01]  /*2060*/  SEL R17, R4, R17, !P2 ;  /* 0x0000001104117207 */ /* 0x000fe20005000000 */
[----:B------:R-:W-:Y:S01]  /*2070*/  IMAD R91, R2, 0x23, RZ ;  /* 0x00000023025b7824 */ /* 0x000fe200078e02ff */
[----:B------:R-:W-:Y:S01]  /*2080*/  LEA.HI.X.SX32 R86, R10, UR5, 0x2, P3 ;  /* 0x000000050a567c11 */ /* 0x000fe200098f16ff */
[----:B------:R-:W-:Y:S01]  /*2090*/  ULDC UR5, c[0x0][0x240] ;  /* 0x0000900000057ab9 */ /* 0x000fe20000000800 */
[----:B------:R-:W-:Y:S01]  /*20a0*/  ISETP.NE.AND P0, PT, R34, RZ, PT ;  /* 0x000000ff2200720c */ /* 0x000fe20003f05270 */
[----:B------:R-:W-:Y:S01]  /*20b0*/  IMAD R10, R17, UR5, RZ ;  /* 0x00000005110a7c24 */ /* 0x000fe2000f8e02ff */
[----:B------:R-:W-:Y:S01]  /*20c0*/  LOP3.LUT R0, RZ, R34, RZ, 0x33, !PT ;  /* 0x00000022ff007212 */ /* 0x000fe200078e33ff */
[----:B------:R-:W-:Y:S01]  /*20d0*/  @!P1 IMAD.MOV R11, RZ, RZ, -R11 ;  /* 0x000000ffff0b9224 */ /* 0x000fe200078e0a0b */
[C---:B------:R-:W-:Y:S01]  /*20e0*/  SEL R13, R4.reuse, R13, !P2 ;  /* 0x0000000d040d7207 */ /* 0x040fe20005000000 */
[----:B------:R-:W-:Y:S01]  /*20f0*/  @!P5 IMAD.MOV R73, RZ, RZ, -R73 ;  /* 0x000000ffff49d224 */ /* 0x000fe200078e0a49 */
[----:B------:R-:W-:Y:S01]  /*2100*/  SEL R19, R4, R19, !P2 ;  /* 0x0000001304137207 */ /* 0x000fe20005000000 */
[C---:B------:R-:W-:Y:S01]  /*2110*/  IMAD R101, R2.reuse, 0x25, RZ ;  /* 0x0000002502657824 */ /* 0x040fe200078e02ff */
[----:B------:R-:W-:Y:S01]  /*2120*/  @!P4 IADD3 R5, -R5, RZ, RZ ;  /* 0x000000ff0505c210 */ /* 0x000fe20007ffe1ff */
[----:B------:R-:W-:Y:S01]  /*2130*/  IMAD R105, R2, 0x26, RZ ;  /* 0x0000002602697824 */ /* 0x000fe200078e02ff */
[----:B------:R-:W-:Y:S01]  /*2140*/  SEL R21, R4, R21, !P2 ;  /* 0x0000001504157207 */ /* 0x000fe20005000000 */
        /* <DEDUP_REMOVED lines=8> */
[----:B-1----:R-:W-:Y:S01]  /*21d0*/  ULEA UR12, UR4, UR12, 0x18 ;  /* 0x0000000c040c7291 */ /* 0x002fe2000f8ec03f */
[C---:B------:R-:W-:Y:S01]  /*21e0*/  SEL R88, R0.reuse, R5, !P0 ;  /* 0x0000000500587207 */ /* 0x040fe20004000000 */
[----:B------:R-:W-:Y:S01]  /*21f0*/  IMAD R5, R15, UR5, RZ ;  /* 0x000000050f057c24 */ /* 0x000fe2000f8e02ff */
[----:B------:R-:W-:Y:S01]  /*2200*/  SEL R90, R0, R11, !P0 ;  /* 0x0000000b005a7207 */ /* 0x000fe20004000000 */
[----:B------:R-:W-:Y:S01]  /*2210*/  IMAD R0, R13, UR5, RZ ;  /* 0x000000050d007c24 */ /* 0x000fe2000f8e02ff */
[C---:B------:R-:W-:Y:S01]  /*2220*/  SEL R23, R4.reuse, R33, !P2 ;  /* 0x0000002104177207 */ /* 0x040fe20005000000 */
[----:B------:R-:W-:Y:S01]  /*2230*/  IMAD R11, R19, UR5, RZ ;  /* 0x00000005130b7c24 */ /* 0x000fe2000f8e02ff */
[----:B------:R-:W-:Y:S01]  /*2240*/  @!P6 IADD3 R67, -R67, RZ, RZ ;  /* 0x000000ff4343e210 */ /* 0x000fe20007ffe1ff */
[----:B------:R-:W-:Y:S01]  /*2250*/  IMAD R13, R21, UR5, RZ ;  /* 0x00000005150d7c24 */ /* 0x000fe2000f8e02ff */
[C---:B------:R-:W-:Y:S01]  /*2260*/  SEL R24, R4.reuse, R35, !P2 ;  /* 0x0000002304187207 */ /* 0x040fe20005000000 */
[----:B------:R-:W-:Y:S01]  /*2270*/  IMAD R19, R31, UR5, RZ ;  /* 0x000000051f137c24 */ /* 0x000fe2000f8e02ff */
[----:B------:R-:W-:Y:S01]  /*2280*/  SEL R25, R4, R25, !P2 ;  /* 0x0000001904197207 */ /* 0x000fe20005000000 */
[----:B------:R-:W-:Y:S01]  /*2290*/  IMAD R14, R14, UR5, RZ ;  /* 0x000000050e0e7c24 */ /* 0x000fe2000f8e02ff */
[C---:B------:R-:W-:Y:S01]  /*22a0*/  SEL R18, R4.reuse, R29, !P2 ;  /* 0x0000001d04127207 */ /* 0x040fe20005000000 */
[----:B------:R-:W-:Y:S01]  /*22b0*/  IMAD R17, R27, UR5, RZ ;  /* 0x000000051b117c24 */ /* 0x000fe2000f8e02ff */
[----:B------:R-:W-:Y:S01]  /*22c0*/  SEL R32, R4, R45, !P2 ;  /* 0x0000002d04207207 */ /* 0x000fe20005000000 */
[----:B------:R-:W-:Y:S01]  /*22d0*/  IMAD R23, R23, UR5, RZ ;  /* 0x0000000517177c24 */ /* 0x000fe2000f8e02ff */
[-C--:B------:R-:W-:Y:S01]  /*22e0*/  LEA R42, P3, R10, R84.reuse, 0x2 ;  /* 0x000000540a2a7211 */ /* 0x080fe200078610ff */
[----:B------:R-:W-:Y:S01]  /*22f0*/  IMAD R24, R24, UR5, RZ ;  /* 0x0000000518187c24 */ /* 0x000fe2000f8e02ff */
[C---:B------:R-:W-:Y:S01]  /*2300*/  SEL R37, R4.reuse, R37, !P2 ;  /* 0x0000002504257207 */ /* 0x040fe20005000000 */
[----:B------:R-:W-:Y:S01]  /*2310*/  IMAD R15, R25, UR5, RZ ;  /* 0x00000005190f7c24 */ /* 0x000fe2000f8e02ff */
[----:B------:R-:W-:Y:S01]  /*2320*/  SEL R28, R4, R41, !P2 ;  /* 0x00000029041c7207 */ /* 0x000fe20005000000 */
[----:B------:R-:W-:Y:S01]  /*2330*/  IMAD R18, R18, UR5, RZ ;  /* 0x0000000512127c24 */ /* 0x000fe2000f8e02ff */
[----:B------:R-:W-:Y:S01]  /*2340*/  SEL R39, R4, R39, !P2 ;  /* 0x0000002704277207 */ /* 0x000fe20005000000 */
[----:B------:R-:W-:Y:S01]  /*2350*/  IMAD R32, R32, UR5, RZ ;  /* 0x0000000520207c24 */ /* 0x000fe2000f8e02ff */
[C---:B------:R-:W-:Y:S01]  /*2360*/  SEL R29, R4.reuse, R43, !P2 ;  /* 0x0000002b041d7207 */ /* 0x040fe20005000000 */
[----:B------:R-:W-:Y:S01]  /*2370*/  IMAD R25, R37, UR5, RZ ;  /* 0x0000000525197c24 */ /* 0x000fe2000f8e02ff */
[----:B------:R-:W-:Y:S01]  /*2380*/  SEL R33, R4, R47, !P2 ;  /* 0x0000002f04217207 */ /* 0x000fe20005000000 */
[----:B------:R-:W-:Y:S01]  /*2390*/  IMAD R28, R28, UR5, RZ ;  /* 0x000000051c1c7c24 */ /* 0x000fe2000f8e02ff */
[C---:B------:R-:W-:Y:S01]  /*23a0*/  SEL R49, R4.reuse, R49, !P2 ;  /* 0x0000003104317207 */ /* 0x040fe20005000000 */
[----:B------:R-:W-:Y:S01]  /*23b0*/  IMAD R29, R29, UR5, RZ ;  /* 0x000000051d1d7c24 */ /* 0x000fe2000f8e02ff */
[C---:B------:R-:W-:Y:S01]  /*23c0*/  SEL R38, R4.reuse, R51, !P2 ;  /* 0x0000003304267207 */ /* 0x040fe20005000000 */
[----:B------:R-:W-:Y:S01]  /*23d0*/  IMAD R33, R33, UR5, RZ ;  /* 0x0000000521217c24 */ /* 0x000fe2000f8e02ff */
[C---:B------:R-:W-:Y:S01]  /*23e0*/  SEL R53, R4.reuse, R53, !P2 ;  /* 0x0000003504357207 */ /* 0x040fe20005000000 */
        /* <DEDUP_REMOVED lines=23> */
[----:B------:R-:W-:Y:S01]  /*2560*/  SEL R4, R4, R75, !P2 ;  /* 0x0000004b04047207 */ /* 0x000fe20005000000 */
[----:B------:R-:W-:Y:S01]  /*2570*/  IMAD R82, R82, UR5, RZ ;  /* 0x0000000552527c24 */ /* 0x000fe2000f8e02ff */
[----:B------:R-:W-:Y:S01]  /*2580*/  LEA R74, P5, R13, R84, 0x2 ;  /* 0x000000540d4a7211 */ /* 0x000fe200078a10ff */
[----:B------:R-:W-:Y:S01]  /*2590*/  IMAD R79, R79, UR5, RZ ;  /* 0x000000054f4f7c24 */ /* 0x000fe2000f8e02ff */
[----:B------:R-:W-:Y:S01]  /*25a0*/  LEA.HI.X.SX32 R43, R10, R86, 0x2, P3 ;  /* 0x000000560a2b7211 */ /* 0x000fe200018f16ff */
[----:B------:R-:W-:Y:S01]  /*25b0*/  IMAD R4, R4, UR5, RZ ;  /* 0x0000000504047c24 */ /* 0x000fe2000f8e02ff */
[-C--:B------:R-:W-:Y:S01]  /*25c0*/  LEA R46, P2, R5, R84.reuse, 0x2 ;  /* 0x00000054052e7211 */ /* 0x080fe200078410ff */
[----:B------:R-:W-:Y:S01]  /*25d0*/  VIADD R246, R246, UR12 ;  /* 0x0000000cf6f67c36 */ /* 0x000fe20008000000 */
[-C--:B------:R-:W-:Y:S01]  /*25e0*/  LEA R34, P3, R19, R84.reuse, 0x2 ;  /* 0x0000005413227211 */ /* 0x080fe200078610ff */
[----:B------:R-:W-:Y:S01]  /*25f0*/  VIADD R247, R247, UR12 ;  /* 0x0000000cf7f77c36 */ /* 0x000fe20008000000 */
[-C--:B------:R-:W-:Y:S01]  /*2600*/  LEA R66, P6, R14, R84.reuse, 0x2 ;  /* 0x000000540e427211 */ /* 0x080fe200078c10ff */
[C---:B------:R-:W-:Y:S01]  /*2610*/  IMAD R121, R2.reuse, 0x2b, RZ ;  /* 0x0000002b02797824 */ /* 0x040fe200078e02ff */
[----:B------:R-:W-:Y:S01]  /*2620*/  LEA R16, P1, R17, R84, 0x2 ;  /* 0x0000005411107211 */ /* 0x000fe200078210ff */
[C---:B------:R-:W-:Y:S01]  /*2630*/  IMAD R125, R2.reuse, 0x2c, RZ ;  /* 0x0000002c027d7824 */ /* 0x040fe200078e02ff */
[----:B------:R-:W-:Y:S01]  /*2640*/  LEA.HI.X.SX32 R73, R11, R86, 0x2, P4 ;  /* 0x000000560b497211 */ /* 0x000fe200020f16ff */
[C---:B------:R-:W-:Y:S01]  /*2650*/  IMAD R129, R2.reuse, 0x2d, RZ ;  /* 0x0000002d02817824 */ /* 0x040fe200078e02ff */
[----:B------:R-:W-:Y:S01]  /*2660*/  LEA R56, P4, R23, R84, 0x2 ;  /* 0x0000005417387211 */ /* 0x000fe200078810ff */
[C---:B------:R-:W-:Y:S01]  /*2670*/  IMAD R133, R2.reuse, 0x2e, RZ ;  /* 0x0000002e02857824 */ /* 0x040fe200078e02ff */
[----:B------:R-:W-:Y:S01]  /*2680*/  LEA.HI.X.SX32 R75, R13, R86, 0x2, P5 ;  /* 0x000000560d4b7211 */ /* 0x000fe200028f16ff */
[----:B------:R-:W-:Y:S01]  /*2690*/  IMAD.SHL.U32 R13, R2, 0x4, RZ ;  /* 0x00000004020d7824 */ /* 0x000fe200078e00ff */
[----:B------:R-:W-:Y:S01]  /*26a0*/  LEA R52, P0, R0, R84, 0x2 ;  /* 0x0000005400347211 */ /* 0x000fe200078010ff */
[----:B------:R-:W-:Y:S01]  /*26b0*/  IMAD R135, R2, 0x2f, RZ ;  /* 0x0000002f02877824 */ /* 0x000fe200078e02ff */
[----:B------:R-:W-:Y:S01]  /*26c0*/  LEA.HI.X.SX32 R47, R5, R86, 0x2, P2 ;  /* 0x00000056052f7211 */ /* 0x000fe200010f16ff */
[----:B------:R-:W-:Y:S01]  /*26d0*/  VIADD R5, R76, 0xffffffdf ;  /* 0xffffffdf4c057836 */ /* 0x000fe20000000000 */
[----:B------:R-:W-:Y:S01]  /*26e0*/  LEA R48, P5, R24, R84, 0x2 ;  /* 0x0000005418307211 */ /* 0x000fe200078a10ff */
[----:B------:R-:W-:Y:S01]  /*26f0*/  VIADD R244, R244, UR12 ;  /* 0x0000000cf4f47c36 */ /* 0x000fe20008000000 */
[----:B------:R-:W-:Y:S01]  /*2700*/  LEA.HI.X.SX32 R35, R19, R86, 0x2, P3 ;  /* 0x0000005613237211 */ /* 0x000fe200018f16ff */
[----:B------:R-:W-:Y:S01]  /*2710*/  IMAD R139, R2, 0x11, RZ ;  /* 0x00000011028b7824 */ /* 0x000fe200078e02ff */
[----:B------:R-:W-:Y:S01]  /*2720*/  LEA R50, P2, R18, R84, 0x2 ;  /* 0x0000005412327211 */ /* 0x000fe200078410ff */
[----:B------:R-:W-:Y:S01]  /*2730*/  IMAD R141, R2, 0x12, RZ ;  /* 0x00000012028d7824 */ /* 0x000fe200078e02ff */
[-C--:B------:R-:W-:Y:S01]  /*2740*/  LEA.HI.X.SX32 R67, R14, R86.reuse, 0x2, P6 ;  /* 0x000000560e437211 */ /* 0x080fe200030f16ff */
[C---:B------:R-:W-:Y:S01]  /*2750*/  IMAD R147, R2.reuse, 0x30, RZ ;  /* 0x0000003002937824 */ /* 0x040fe200078e02ff */
[----:B------:R-:W-:Y:S01]  /*2760*/  LEA.HI.X.SX32 R17, R17, R86, 0x2, P1 ;  /* 0x0000005611117211 */ /* 0x000fe200008f16ff */
[----:B------:R-:W-:Y:S01]  /*2770*/  IMAD R151, R2, 0x31, RZ ;  /* 0x0000003102977824 */ /* 0x000fe200078e02ff */
[-C--:B------:R-:W-:Y:S01]  /*2780*/  LEA R58, P3, R32, R84.reuse, 0x2 ;  /* 0x00000054203a7211 */ /* 0x080fe200078610ff */
[C---:B------:R-:W-:Y:S01]  /*2790*/  IMAD R155, R2.reuse, 0x32, RZ ;  /* 0x00000032029b7824 */ /* 0x040fe200078e02ff */
[-C--:B------:R-:W-:Y:S01]  /*27a0*/  LEA R22, P6, R25, R84.reuse, 0x2 ;  /* 0x0000005419167211 */ /* 0x080fe200078c10ff */
[----:B------:R-:W-:Y:S01]  /*27b0*/  IMAD R157, R2, 0x33, RZ ;  /* 0x00000033029d7824 */ /* 0x000fe200078e02ff */
[----:B------:R-:W-:Y:S01]  /*27c0*/  LEA R62, P1, R28, R84, 0x2 ;  /* 0x000000541c3e7211 */ /* 0x000fe200078210ff */
[----:B------:R-:W-:Y:S01]  /*27d0*/  IMAD R161, R2, 0x14, RZ ;  /* 0x0000001402a17824 */ /* 0x000fe200078e02ff */
[-C--:B------:R-:W-:Y:S01]  /*27e0*/  LEA.HI.X.SX32 R57, R23, R86.reuse, 0x2, P4 ;  /* 0x0000005617397211 */ /* 0x080fe200020f16ff */
[----:B------:R-:W-:Y:S01]  /*27f0*/  VIADD R249, R249, UR12 ;  /* 0x0000000cf9f97c36 */ /* 0x000fe20008000000 */
[----:B------:R-:W-:Y:S01]  /*2800*/  LEA.HI.X.SX32 R53, R0, R86, 0x2, P0 ;  /* 0x0000005600357211 */ /* 0x000fe200000f16ff */
[-C--:B------:R-:W-:Y:S01]  /*2810*/  IMAD R0, R88, R77.reuse, RZ ;  /* 0x0000004d58007224 */ /* 0x080fe200078e02ff */
[----:B------:R-:W-:Y:S01]  /*2820*/  LEA R54, P4, R33, R84, 0x2 ;  /* 0x0000005421367211 */ /* 0x000fe200078810ff */
[----:B------:R-:W-:Y:S01]  /*2830*/  IMAD R77, R90, R77, RZ ;  /* 0x0000004d5a4d7224 */ /* 0x000fe200078e02ff */
[----:B------:R-:W-:Y:S01]  /*2840*/  LEA.HI.X.SX32 R49, R24, R86, 0x2, P5 ;  /* 0x0000005618317211 */ /* 0x000fe200028f16ff */
[C---:B------:R-:W-:Y:S01]  /*2850*/  IMAD R163, R2.reuse, 0x15, RZ ;  /* 0x0000001502a37824 */ /* 0x040fe200078e02ff */
[----:B------:R-:W-:Y:S01]  /*2860*/  LEA R20, P0, R15, R84, 0x2 ;  /* 0x000000540f147211 */ /* 0x000fe200078010ff */
[----:B------:R-:W-:Y:S01]  /*2870*/  IMAD R166, R2, 0x16, RZ ;  /* 0x0000001602a67824 */ /* 0x000fe200078e02ff */
[----:B------:R-:W-:Y:S01]  /*2880*/  LEA.HI.X.SX32 R51, R18, R86, 0x2, P2 ;  /* 0x0000005612337211 */ /* 0x000fe200010f16ff */
[C---:B------:R-:W-:Y:S01]  /*2890*/  IMAD R170, R2.reuse, 0x17, RZ ;  /* 0x0000001702aa7824 */ /* 0x040fe200078e02ff */
[----:B------:R-:W-:Y:S01]  /*28a0*/  LEA R60, P5, R37, R84, 0x2 ;  /* 0x00000054253c7211 */ /* 0x000fe200078a10ff */
[----:B------:R-:W-:Y:S01]  /*28b0*/  IMAD R174, R2, 0x34, RZ ;  /* 0x0000003402ae7824 */ /* 0x000fe200078e02ff */
[----:B------:R-:W-:Y:S01]  /*28c0*/  LEA.HI.X.SX32 R59, R32, R86, 0x2, P3 ;  /* 0x00000056203b7211 */ /* 0x000fe200018f16ff */
[C---:B------:R-:W-:Y:S01]  /*28d0*/  IMAD R178, R2.reuse, 0x35, RZ ;  /* 0x0000003502b27824 */ /* 0x040fe200078e02ff */
[----:B------:R-:W-:Y:S01]  /*28e0*/  LEA R30, P2, R29, R84, 0x2 ;  /* 0x000000541d1e7211 */ /* 0x000fe200078410ff */
[C---:B------:R-:W-:Y:S01]  /*28f0*/  IMAD R182, R2.reuse, 0x36, RZ ;  /* 0x0000003602b67824 */ /* 0x040fe200078e02ff */
[-C--:B------:R-:W-:Y:S01]  /*2900*/  LEA.HI.X.SX32 R23, R25, R86.reuse, 0x2, P6 ;  /* 0x0000005619177211 */ /* 0x080fe200030f16ff */
[----:B------:R-:W-:Y:S01]  /*2910*/  IMAD R186, R2, 0x37, RZ ;  /* 0x0000003702ba7824 */ /* 0x000fe200078e02ff */
[----:B------:R-:W-:Y:S01]  /*2920*/  LEA.HI.X.SX32 R63, R28, R86, 0x2, P1 ;  /* 0x000000561c3f7211 */ /* 0x000fe200008f16ff */
[----:B------:R-:W-:Y:S01]  /*2930*/  IMAD R188, R2, 0x18, RZ ;  /* 0x0000001802bc7824 */ /* 0x000fe200078e02ff */
[-C--:B------:R-:W-:Y:S01]  /*2940*/  LEA R24, P3, R64, R84.reuse, 0x2 ;  /* 0x0000005440187211 */ /* 0x080fe200078610ff */
[----:B------:R-:W-:Y:S01]  /*2950*/  VIADD R250, R250, UR12 ;  /* 0x0000000cfafa7c36 */ /* 0x000fe20008000000 */
[-C--:B------:R-:W-:Y:S01]  /*2960*/  LEA R10, P6, R38, R84.reuse, 0x2 ;  /* 0x00000054260a7211 */ /* 0x080fe200078c10ff */
[C---:B------:R-:W-:Y:S01]  /*2970*/  IMAD R192, R2.reuse, 0x19, RZ ;  /* 0x0000001902c07824 */ /* 0x040fe200078e02ff */
[----:B------:R-:W-:Y:S01]  /*2980*/  LEA R68, P1, R41, R84, 0x2 ;  /* 0x0000005429447211 */ /* 0x000fe200078210ff */
[C---:B------:R-:W-:Y:S01]  /*2990*/  IMAD R206, R2.reuse, 0x1a, RZ ;  /* 0x0000001a02ce7824 */ /* 0x040fe200078e02ff */
[-C--:B------:R-:W-:Y:S01]  /*29a0*/  LEA.HI.X.SX32 R55, R33, R86.reuse, 0x2, P4 ;  /* 0x0000005621377211 */ /* 0x080fe200020f16ff */
[C---:B------:R-:W-:Y:S01]  /*29b0*/  IMAD R208, R2.reuse, 0x1b, RZ ;  /* 0x0000001b02d07824 */ /* 0x040fe200078e02ff */
[----:B------:R-:W-:Y:S01]  /*29c0*/  LEA.HI.X.SX32 R21, R15, R86, 0x2, P0 ;  /* 0x000000560f157211 */ /* 0x000fe200000f16ff */
        /* <DEDUP_REMOVED lines=10> */
[----:B------:R-:W-:Y:S01]  /*2a70*/  IMAD R222, R2, 0x1d, RZ ;  /* 0x0000001d02de7824 */ /* 0x000fe200078e02ff */
[----:B------:R-:W-:-:S02]  /*2a80*/  LEA.HI.X.SX32 R25, R64, R86, 0x2, P3 ;  /* 0x0000005640197211 */ /* 0x000fc400018f16ff */
[----:B------:R-:W-:Y:S02]  /*2a90*/  LEA R14, P2, R45, R84, 0x2 ;  /* 0x000000542d0e7211 */ /* 0x000fe400078410ff */
[-C--:B------:R-:W-:Y:S02]  /*2aa0*/  LEA.HI.X.SX32 R11, R38, R86.reuse, 0x2, P6 ;  /* 0x00000056260b7211 */ /* 0x080fe400030f16ff */
[----:B------:R-:W-:Y:S02]  /*2ab0*/  LEA.HI.X.SX32 R69, R41, R86, 0x2, P1 ;  /* 0x0000005629457211 */ /* 0x000fe400008f16ff */
[-C--:B------:R-:W-:Y:S02]  /*2ac0*/  LEA R64, P3, R82, R84.reuse, 0x2 ;  /* 0x0000005452407211 */ /* 0x080fe400078610ff */
[-C--:B------:R-:W-:Y:S02]  /*2ad0*/  LEA R40, P6, R78, R84.reuse, 0x2 ;  /* 0x000000544e287211 */ /* 0x080fe400078c10ff */
[----:B------:R-:W-:-:S02]  /*2ae0*/  LEA R70, P1, R80, R84, 0x2 ;  /* 0x0000005450467211 */ /* 0x000fc400078210ff */
[-C--:B------:R-:W-:Y:S02]  /*2af0*/  LEA.HI.X.SX32 R33, R65, R86.reuse, 0x2, P4 ;  /* 0x0000005641217211 */ /* 0x080fe400020f16ff */
[----:B------:R-:W-:Y:S02]  /*2b00*/  LEA.HI.X.SX32 R27, R27, R86, 0x2, P0 ;  /* 0x000000561b1b7211 */ /* 0x000fe400000f16ff */
[----:B------:R-:W-:Y:S02]  /*2b10*/  LEA R18, P4, R4, R84, 0x2 ;  /* 0x0000005404127211 */ /* 0x000fe400078810ff */
[----:B------:R-:W-:Y:S02]  /*2b20*/  LEA.HI.X.SX32 R29, R71, R86, 0x2, P5 ;  /* 0x00000056471d7211 */ /* 0x000fe400028f16ff */
[----:B------:R-:W-:Y:S02]  /*2b30*/  LEA R36, P0, R39, R84, 0x2 ;  /* 0x0000005427247211 */ /* 0x000fe400078010ff */
[----:B------:R-:W-:-:S02]  /*2b40*/  LEA.HI.X.SX32 R15, R45, R86, 0x2, P2 ;  /* 0x000000562d0f7211 */ /* 0x000fc400010f16ff */
[----:B------:R-:W-:Y:S02]  /*2b50*/  LEA.HI.X.SX32 R65, R82, R86, 0x2, P3 ;  /* 0x0000005652417211 */ /* 0x000fe400018f16ff */
[----:B------:R-:W-:Y:S01]  /*2b60*/  ISETP.GE.U32.AND P5, PT, R83, 0x7fffffc0, PT ;  /* 0x7fffffc05300780c */ /* 0x000fe20003fa6070 */
[----:B------:R-:W-:Y:S01]  /*2b70*/  IMAD.SHL.U32 R83, R2, 0x20, RZ ;  /* 0x0000002002537824 */ /* 0x000fe200078e00ff */
[----:B------:R-:W-:Y:S02]  /*2b80*/  LEA R38, P2, R81, R84, 0x2 ;  /* 0x0000005451267211 */ /* 0x000fe400078410ff */
[-C--:B------:R-:W-:Y:S02]  /*2b90*/  LEA.HI.X.SX32 R41, R78, R86.reuse, 0x2, P6 ;  /* 0x000000564e297211 */ /* 0x080fe400030f16ff */
[----:B------:R-:W-:Y:S02]  /*2ba0*/  LEA.HI.X.SX32 R71, R80, R86, 0x2, P1 ;  /* 0x0000005650477211 */ /* 0x000fe400008f16ff */
[----:B------:R-:W-:-:S02]  /*2bb0*/  LEA R94, P3, R0, UR6, 0x2 ;  /* 0x00000006005e7c11 */ /* 0x000fc4000f8610ff */
[----:B------:R-:W-:Y:S02]  /*2bc0*/  ISETP.GE.U32.AND P1, PT, R85, 0x7fffffbf, PT ;  /* 0x7fffffbf5500780c */ /* 0x000fe40003f26070 */
[----:B------:R-:W-:Y:S02]  /*2bd0*/  LEA R80, P6, R77, UR6, 0x2 ;  /* 0x000000064d507c11 */ /* 0x000fe4000f8c10ff */
[-C--:B------:R-:W-:Y:S01]  /*2be0*/  LEA.HI.X.SX32 R19, R4, R86.reuse, 0x2, P4 ;  /* 0x0000005604137211 */ /* 0x080fe200020f16ff */
[----:B------:R-:W-:Y:S01]  /*2bf0*/  VIADD R4, R76, 0xfffffffc ;  /* 0xfffffffc4c047836 */ /* 0x000fe20000000000 */
[----:B------:R-:W-:Y:S02]  /*2c00*/  LEA.HI.X.SX32 R37, R39, R86, 0x2, P0 ;  /* 0x0000005627257211 */ /* 0x000fe400000f16ff */
[----:B------:R-:W-:Y:S02]  /*2c10*/  ISETP.GE.U32.AND P4, PT, R87, 0x7fffffbe, PT ;  /* 0x7fffffbe5700780c */ /* 0x000fe40003f86070 */
[----:B------:R-:W-:-:S02]  /*2c20*/  LEA R44, P0, R79, R84, 0x2 ;  /* 0x000000544f2c7211 */ /* 0x000fc400078010ff */
[----:B------:R-:W-:Y:S02]  /*2c30*/  LEA.HI.X.SX32 R39, R81, R86, 0x2, P2 ;  /* 0x0000005651277211 */ /* 0x000fe400010f16ff */
[----:B------:R-:W-:Y:S02]  /*2c40*/  LEA.HI.X.SX32 R95, R0, UR7, 0x2, P3 ;  /* 0x00000007005f7c11 */ /* 0x000fe400098f16ff */
[----:B------:R-:W-:Y:S01]  /*2c50*/  LEA.HI.X.SX32 R81, R77, UR7, 0x2, P6 ;  /* 0x000000074d517c11 */ /* 0x000fe2000b0f16ff */
[C---:B------:R-:W-:Y:S01]  /*2c60*/  IMAD R77, R2.reuse, 0x6, RZ ;  /* 0x00000006024d7824 */ /* 0x040fe200078e02ff */
[----:B------:R-:W-:Y:S01]  /*2c70*/  ISETP.GE.U32.AND P2, PT, R5, 0x7fffffa0, PT ;  /* 0x7fffffa00500780c */ /* 0x000fe20003f46070 */
[----:B------:R-:W-:Y:S01]  /*2c80*/  IMAD.SHL.U32 R5, R2, 0x2, RZ ;  /* 0x0000000202057824 */ /* 0x000fe200078e00ff */
[----:B------:R-:W-:Y:S01]  /*2c90*/  IADD3 R0, R76, -0x23, RZ ;  /* 0xffffffdd4c007810 */ /* 0x000fe20007ffe0ff */
[----:B------:R-:W-:Y:S01]  /*2ca0*/  IMAD.WIDE R142, R2, 0x4, R94 ;  /* 0x00000004028e7825 */ /* 0x000fe200078e025e */
[----:B------:R-:W-:-:S02]  /*2cb0*/  IADD3 R245, R7, UR12, RZ ;  /* 0x0000000c07f57c10 */ /* 0x000fc4000fffe0ff */
[----:B------:R-:W-:Y:S01]  /*2cc0*/  LEA.HI.X.SX32 R45, R79, R86, 0x2, P0 ;  /* 0x000000564f2d7211 */ /* 0x000fe200000f16ff */
[----:B------:R-:W-:Y:S01]  /*2cd0*/  IMAD.WIDE R92, R2, 0x4, R80 ;  /* 0x00000004025c7825 */ /* 0x000fe200078e0250 */
[----:B------:R-:W-:Y:S01]  /*2ce0*/  ISETP.GE.U32.AND P0, PT, R4, 0x7fffffbd, PT ;  /* 0x7fffffbd0400780c */ /* 0x000fe20003f06070 */
[----:B------:R-:W-:Y:S01]  /*2cf0*/  @!PT LDS RZ, [RZ] ;  /* 0x00000000fffff984 */ /* 0x000fe20000000800 */
[----:B------:R-:W-:Y:S01]  /*2d00*/  @!PT LDS RZ, [RZ] ;  /* 0x00000000fffff984 */ /* 0x000fe20000000800 */
[----:B------:R-:W-:Y:S01]  /*2d10*/  @!PT LDS RZ, [RZ] ;  /* 0x00000000fffff984 */ /* 0x000fe20000000800 */
[----:B------:R-:W-:Y:S01]  /*2d20*/  LDGSTS.E [R245], desc[UR16][R94.64], !P5 ;  /* 0x000000005ef57fae */ /* 0x000fe2000e921850 */
[----:B------:R-:W-:Y:S01]  /*2d30*/  ISETP.GE.U32.AND P6, PT, R0, 0x7fffff9e, PT ;  /* 0x7fffff9e0000780c */ /* 0x000fe20003fc6070 */
[----:B------:R-:W-:Y:S01]  /*2d40*/  VIADD R0, R76, 0xfffffffb ;  /* 0xfffffffb4c007836 */ /* 0x000fe20000000000 */
[----:B------:R-:W-:Y:S01]  /*2d50*/  IADD3 R248, R248, UR12, RZ ;  /* 0x0000000cf8f87c10 */ /* 0x000fe2000fffe0ff */
[C---:B------:R-:W-:Y:S01]  /*2d60*/  IMAD.WIDE R84, R5.reuse, 0x4, R94 ;  /* 0x0000000405547825 */ /* 0x040fe200078e025e */
[----:B------:R-:W-:Y:S03]  /*2d70*/  LDGSTS.E [R245+0x8000], desc[UR16][R80.64], !P5 ;  /* 0x0800000050f57fae */ /* 0x000fe6000e921850 */
[----:B------:R-:W-:Y:S01]  /*2d80*/  IMAD.WIDE R78, R5, 0x4, R80 ;  /* 0x00000004054e7825 */ /* 0x000fe200078e0250 */
[----:B------:R-:W-:Y:S03]  /*2d90*/  LDGSTS.E [R245+0x4], desc[UR16][R142.64], !P1 ;  /* 0x000040008ef57fae */ /* 0x000fe6000c921850 */
[----:B------:R-:W-:Y:S01]  /*2da0*/  IMAD R5, R2, 0x3, RZ ;  /* 0x0000000302057824 */ /* 0x000fe200078e02ff */
[----:B------:R1:W-:Y:S01]  /*2db0*/  STL.64 [R1+0x148], R92 ;  /* 0x0001485c01007387 */ /* 0x0003e20000100a00 */
[----:B------:R-:W-:-:S02]  /*2dc0*/  VIADD R4, R76, 0xffffffde ;  /* 0xffffffde4c047836 */ /* 0x000fc40000000000 */
[C---:B------:R-:W-:Y:S01]  /*2dd0*/  IMAD.WIDE R98, R83.reuse, 0x4, R94 ;  /* 0x0000000453627825 */ /* 0x040fe200078e025e */
[----:B------:R1:W-:Y:S01]  /*2de0*/  LDGSTS.E [R245+0x8004], desc[UR16][R92.64], !P1 ;  /* 0x080040005cf57fae */ /* 0x0003e2000c921850 */
[----:B------:R-:W-:Y:S02]  /*2df0*/  ISETP.GE.U32.AND P1, PT, R0, 0x7fffffbc, PT ;  /* 0x7fffffbc0000780c */ /* 0x000fe40003f26070 */
[----:B------:R-:W-:Y:S01]  /*2e00*/  VIADD R0, R76, 0xfffffffa ;  /* 0xfffffffa4c007836 */ /* 0x000fe20000000000 */
[----:B------:R2:W-:Y:S01]  /*2e10*/  STL.64 [R1+0x140], R84 ;  /* 0x0001405401007387 */ /* 0x0005e20000100a00 */
[----:B------:R-:W-:Y:S01]  /*2e20*/  ISETP.GE.U32.AND P3, PT, R4, 0x7fffff9f, PT ;  /* 0x7fffff9f0400780c */ /* 0x000fe20003f66070 */
[----:B------:R-:W-:Y:S02]  /*2e30*/  VIADD R4, R76, 0xffffffdc ;  /* 0xffffffdc4c047836 */ /* 0x000fe40000000000 */
[----:B------:R2:W-:Y:S01]  /*2e40*/  LDGSTS.E [R245+0x8], desc[UR16][R84.64], !P4 ;  /* 0x0000800054f57fae */ /* 0x0005e2000e121850 */
[----:B------:R-:W-:-:S02]  /*2e50*/  IMAD.WIDE R82, R83, 0x4, R80 ;  /* 0x0000000453527825 */ /* 0x000fc400078e0250 */
[----:B------:R-:W-:Y:S01]  /*2e60*/  ISETP.GE.U32.AND P5, PT, R4, 0x7fffff9d, PT ;  /* 0x7fffff9d0400780c */ /* 0x000fe20003fa6070 */
[----:B------:R3:W-:Y:S01]  /*2e70*/  STL.64 [R1+0x138], R78 ;  /* 0x0001384e01007387 */ /* 0x0007e20000100a00 */
[----:B-1----:R-:W-:-:S03]  /*2e80*/  IMAD.WIDE R92, R89, 0x4, R94 ;  /* 0x00000004595c7825 */ /* 0x002fc600078e025e */
[----:B------:R3:W-:Y:S01]  /*2e90*/  LDGSTS.E [R245+0x8008], desc[UR16][R78.64], !P4 ;  /* 0x080080004ef57fae */ /* 0x0007e2000e121850 */
[----:B------:R-:W-:Y:S01]  /*2ea0*/  ISETP.GE.U32.AND P4, PT, R0, 0x7fffffbb, PT ;  /* 0x7fffffbb0000780c */ /* 0x000fe20003f86070 */
[----:B------:R-:W-:Y:S02]  /*2eb0*/  VIADD R0, R76, 0xfffffff9 ;  /* 0xfffffff94c007836 */ /* 0x000fe40000000000 */
[----:B--2---:R-:W-:-:S04]  /*2ec0*/  IMAD.WIDE R84, R5, 0x4, R94 ;  /* 0x0000000405547825 */ /* 0x004fc800078e025e */
[--C-:B------:R-:W-:Y:S01]  /*2ed0*/  IMAD.WIDE R88, R89, 0x4, R80.reuse ;  /* 0x0000000459587825 */ /* 0x100fe200078e0250 */
[----:B------:R1:W-:Y:S03]  /*2ee0*/  STL.64 [R1+0x130], R84 ;  /* 0x0001305401007387 */ /* 0x0003e60000100a00 */
[----:B---3--:R-:W-:Y:S01]  /*2ef0*/  IMAD.WIDE R78, R5, 0x4, R80 ;  /* 0x00000004054e7825 */ /* 0x008fe200078e0250 */
[----:B------:R1:W-:Y:S03]  /*2f00*/  LDGSTS.E [R245+0xc], desc[UR16][R84.64], !P0 ;  /* 0x0000c00054f57fae */ /* 0x0003e6000c121850 */
[----:B------:R-:W-:Y:S01]  /*2f10*/  VIADD R4, R76, 0xffffffda ;  /* 0xffffffda4c047836 */ /* 0x000fe20000000000 */
[----:B------:R2:W-:Y:S01]  /*2f20*/  LDGSTS.E [R245+0x800c], desc[UR16][R78.64], !P0 ;  /* 0x0800c0004ef57fae */ /* 0x0005e2000c121850 */
[----:B------:R-:W-:Y:S01]  /*2f30*/  ISETP.GE.U32.AND P0, PT, R0, 0x7fffffba, PT ;  /* 0x7fffffba0000780c */ /* 0x000fe20003f06070 */
[--C-:B------:R-:W-:Y:S01]  /*2f40*/  IMAD.WIDE R96, R13, 0x4, R94.reuse ;  /* 0x000000040d607825 */ /* 0x100fe200078e025e */
[----:B------:R-:W-:Y:S01]  /*2f50*/  IADD3 R0, R76, -0x8, RZ ;  /* 0xfffffff84c007810 */ /* 0x000fe20007ffe0ff */
[----:B------:R-:W-:Y:S02]  /*2f60*/  LDGSTS.E [R245+0x10000], desc[UR16][R98.64], !P2 ;  /* 0x1000000062f57fae */ /* 0x000fe4000d121850 */
[----:B------:R-:W-:-:S02]  /*2f70*/  IMAD.WIDE R102, R101, 0x4, R94 ;  /* 0x0000000465667825 */ /* 0x000fc400078e025e */
[----:B------:R3:W-:Y:S01]  /*2f80*/  LDGSTS.E [R245+0x18000], desc[UR16][R82.64], !P2 ;  /* 0x1800000052f57fae */ /* 0x0007e2000d121850 */
[----:B------:R-:W-:Y:S01]  /*2f90*/  ISETP.GE.U32.AND P2, PT, R0, 0x7fffffb9, PT ;  /* 0x7fffffb90000780c */ /* 0x000fe20003f46070 */
[----:B-1----:R-:W-:Y:S02]  /*2fa0*/  IMAD R85, R2, 0x21, RZ ;  /* 0x0000002102557824 */ /* 0x002fe400078e02ff */
[----:B------:R-:W-:Y:S01]  /*2fb0*/  VIADD R0, R76, 0xffffffdb ;  /* 0xffffffdb4c007836 */ /* 0x000fe20000000000 */
[----:B------:R2:W-:Y:S01]  /*2fc0*/  STL.64 [R1+0x128], R78 ;  /* 0x0001284e01007387 */ /* 0x0005e20000100a00 */
[----:B------:R-:W-:-:S03]  /*2fd0*/  IMAD.WIDE R86, R85, 0x4, R94 ;  /* 0x0000000455567825 */ /* 0x000fc600078e025e */
[----:B------:R-:W-:Y:S01]  /*2fe0*/  STL.64 [R1+0x638], R98 ;  /* 0x0006386201007387 */ /* 0x000fe20000100a00 */
[----:B------:R-:W-:-:S03]  /*2ff0*/  IMAD.WIDE R84, R85, 0x4, R80 ;  /* 0x0000000455547825 */ /* 0x000fc600078e0250 */
[----:B------:R1:W-:Y:S01]  /*3000*/  LDGSTS.E [R245+0x10004], desc[UR16][R86.64], !P3 ;  /* 0x1000400056f57fae */ /* 0x0003e2000d921850 */
[----:B------:R-:W-:-:S03]  /*3010*/  IMAD.WIDE R100, R101, 0x4, R80 ;  /* 0x0000000465647825 */ /* 0x000fc600078e0250 */
[----:B------:R-:W-:Y:S01]  /*3020*/  LDGSTS.E [R245+0x18004], desc[UR16][R84.64], !P3 ;  /* 0x1800400054f57fae */ /* 0x000fe2000d921850 */
[----:B------:R-:W-:Y:S01]  /*3030*/  ISETP.GE.U32.AND P3, PT, R0, 0x7fffff9c, PT ;  /* 0x7fffff9c0000780c */ /* 0x000fe20003f66070 */
[----:B--2---:R-:W-:Y:S01]  /*3040*/  IMAD.WIDE R78, R13, 0x4, R80 ;  /* 0x000000040d4e7825 */ /* 0x004fe200078e0250 */
[----:B------:R-:W-:Y:S01]  /*3050*/  IADD3 R0, R76, -0x27, RZ ;  /* 0xffffffd94c007810 */ /* 0x000fe20007ffe0ff */
[----:B------:R-:W-:Y:S02]  /*3060*/  LDGSTS.E [R245+0x10008], desc[UR16][R92.64], !P6 ;  /* 0x100080005cf57fae */ /* 0x000fe4000f121850 */
[----:B------:R-:W-:Y:S02]  /*3070*/  IMAD R13, R2, 0x5, RZ ;  /* 0x00000005020d7824 */ /* 0x000fe400078e02ff */
[----:B------:R-:W-:Y:S01]  /*3080*/  LDGSTS.E [R245+0x18008], desc[UR16][R88.64], !P6 ;  /* 0x1800800058f57fae */ /* 0x000fe2000f121850 */
[----:B------:R-:W-:Y:S01]  /*3090*/  ISETP.GE.U32.AND P6, PT, R4, 0x7fffff9b, PT ;  /* 0x7fffff9b0400780c */ /* 0x000fe20003fc6070 */
[----:B------:R-:W-:-:S02]  /*30a0*/  IMAD.WIDE R4, R91, 0x4, R94 ;  /* 0x000000045b047825 */ /* 0x000fc400078e025e */
[----:B------:R3:W-:Y:S02]  /*30b0*/  STL.64 [R1+0x640], R82 ;  /* 0x0006405201007387 */ /* 0x0007e40000100a00 */
[----:B------:R-:W-:Y:S02]  /*30c0*/  IMAD.WIDE R90, R91, 0x4, R80 ;  /* 0x000000045b5a7825 */ /* 0x000fe400078e0250 */
[----:B------:R-:W-:Y:S02]  /*30d0*/  LDGSTS.E [R245+0x1000c], desc[UR16][R4.64], !P5 ;  /* 0x1000c00004f57fae */ /* 0x000fe4000e921850 */
[----:B------:R-:W-:Y:S02]  /*30e0*/  IMAD.WIDE R108, R105, 0x4, R94 ;  /* 0x00000004696c7825 */ /* 0x000fe400078e025e */
[----:B------:R-:W-:Y:S01]  /*30f0*/  LDGSTS.E [R245+0x1800c], desc[UR16][R90.64], !P5 ;  /* 0x1800c0005af57fae */ /* 0x000fe2000e921850 */
[----:B------:R-:W-:Y:S01]  /*3100*/  ISETP.GE.U32.AND P5, PT, R0, 0x7fffff9a, PT ;  /* 0x7fffff9a0000780c */ /* 0x000fe20003fa6070 */
[----:B------:R-:W-:-:S02]  /*3110*/  VIADD R0, R76, 0xffffffd8 ;  /* 0xffffffd84c007836 */ /* 0x000fc40000000000 */
[----:B------:R1:W-:Y:S01]  /*3120*/  STL.64 [R1+0x648], R86 ;  /* 0x0006485601007387 */ /* 0x0003e20000100a00 */
[----:B---3--:R-:W-:-:S03]  /*3130*/  IMAD.WIDE R82, R77, 0x4, R94 ;  /* 0x000000044d527825 */ /* 0x008fc600078e025e */
[----:B------:R2:W-:Y:S01]  /*3140*/  STL.64 [R1+0x120], R96 ;  /* 0x0001206001007387 */ /* 0x0005e20000100a00 */
[----:B------:R-:W-:-:S03]  /*3150*/  IMAD.WIDE R104, R105, 0x4, R80 ;  /* 0x0000000469687825 */ /* 0x000fc600078e0250 */
[----:B------:R2:W-:Y:S01]  /*3160*/  LDGSTS.E [R246], desc[UR16][R96.64], !P1 ;  /* 0x0000000060f67fae */ /* 0x0005e2000c921850 */
[----:B------:R-:W-:-:S03]  /*3170*/  IMAD.WIDE R242, R107, 0x4, R94 ;  /* 0x000000046bf27825 */ /* 0x000fc600078e025e */
[----:B------:R3:W-:Y:S01]  /*3180*/  LDGSTS.E [R246+0x8000], desc[UR16][R78.64], !P1 ;  /* 0x080000004ef67fae */ /* 0x0007e2000c921850 */
[----:B------:R-:W-:Y:S01]  /*3190*/  ISETP.GE.U32.AND P1, PT, R0, 0x7fffff99, PT ;  /* 0x7fffff990000780c */ /* 0x000fe20003f26070 */
[C---:B-1----:R-:W-:Y:S02]  /*31a0*/  IMAD.WIDE R86, R13.reuse, 0x4, R80 ;  /* 0x000000040d567825 */ /* 0x042fe400078e0250 */
[----:B------:R3:W-:Y:S02]  /*31b0*/  STL.64 [R1+0x118], R78 ;  /* 0x0001184e01007387 */ /* 0x0007e40000100a00 */
[----:B------:R-:W-:Y:S02]  /*31c0*/  VIADD R0, R76, 0xfffffff7 ;  /* 0xfffffff74c007836 */ /* 0x000fe40000000000 */
[----:B--2---:R-:W-:-:S04]  /*31d0*/  IMAD.WIDE R96, R13, 0x4, R94 ;  /* 0x000000040d607825 */ /* 0x004fc800078e025e */
[----:B------:R-:W-:Y:S01]  /*31e0*/  IMAD R13, R2, 0x7, RZ ;  /* 0x00000007020d7824 */ /* 0x000fe200078e02ff */
[----:B------:R1:W-:Y:S01]  /*31f0*/  LDGSTS.E [R246+0x4], desc[UR16][R96.64], !P4 ;  /* 0x0000400060f67fae */ /* 0x0003e2000e121850 */
[----:B------:R-:W-:-:S03]  /*3200*/  IMAD.WIDE R106, R107, 0x4, R80 ;  /* 0x000000046b6a7825 */ /* 0x000fc600078e0250 */
[----:B------:R-:W-:Y:S01]  /*3210*/  LDGSTS.E [R246+0x8004], desc[UR16][R86.64], !P4 ;  /* 0x0800400056f67fae */ /* 0x000fe2000e121850 */
[----:B---3--:R-:W-:Y:S01]  /*3220*/  IMAD.WIDE R78, R77, 0x4, R80 ;  /* 0x000000044d4e7825 */ /* 0x008fe200078e0250 */
[----:B------:R-:W-:Y:S02]  /*3230*/  ISETP.GE.U32.AND P4, PT, R0, 0x7fffffb8, PT ;  /* 0x7fffffb80000780c */ /* 0x000fe40003f86070 */
[----:B------:R1:W-:Y:S01]  /*3240*/  STL.64 [R1+0x110], R96 ;  /* 0x0001106001007387 */ /* 0x0003e20000100a00 */
[----:B------:R-:W-:Y:S01]  /*3250*/  IADD3 R0, R76, -0xa, RZ ;  /* 0xfffffff64c007810 */ /* 0x000fe20007ffe0ff */
[----:B------:R-:W-:Y:S02]  /*3260*/  IMAD R77, R2, 0xa, RZ ;  /* 0x0000000a024d7824 */ /* 0x000fe400078e02ff */
[----:B------:R-:W-:Y:S01]  /*3270*/  STL.64 [R1+0x108], R86 ;  /* 0x0001085601007387 */ /* 0x000fe20000100a00 */
[----:B------:R-:W-:-:S03]  /*3280*/  IMAD.WIDE R126, R111, 0x4, R94 ;  /* 0x000000046f7e7825 */ /* 0x000fc600078e025e */
[----:B------:R2:W-:Y:S01]  /*3290*/  STL.64 [R1+0x100], R82 ;  /* 0x0001005201007387 */ /* 0x0005e20000100a00 */
[----:B------:R-:W-:-:S03]  /*32a0*/  IMAD.WIDE R110, R111, 0x4, R80 ;  /* 0x000000046f6e7825 */ /* 0x000fc600078e0250 */
[----:B------:R2:W-:Y:S01]  /*32b0*/  LDGSTS.E [R246+0x8], desc[UR16][R82.64], !P0 ;  /* 0x0000800052f67fae */ /* 0x0005e2000c121850 */
[----:B-1----:R-:W-:Y:S02]  /*32c0*/  IMAD R97, R2, 0x24, RZ ;  /* 0x0000002402617824 */ /* 0x002fe400078e02ff */
[--C-:B------:R-:W-:Y:S01]  /*32d0*/  IMAD.WIDE R116, R115, 0x4, R94.reuse ;  /* 0x0000000473747825 */ /* 0x100fe200078e025e */
[----:B------:R1:W-:Y:S03]  /*32e0*/  STL.64 [R1+0xf8], R78 ;  /* 0x0000f84e01007387 */ /* 0x0003e60000100a00 */
[----:B------:R-:W-:Y:S01]  /*32f0*/  IMAD.WIDE R112, R97, 0x4, R94 ;  /* 0x0000000461707825 */ /* 0x000fe200078e025e */
[----:B------:R1:W-:Y:S01]  /*3300*/  LDGSTS.E [R246+0x8008], desc[UR16][R78.64], !P0 ;  /* 0x080080004ef67fae */ /* 0x0003e2000c121850 */
[----:B------:R-:W-:Y:S02]  /*3310*/  ISETP.GE.U32.AND P0, PT, R0, 0x7fffffb7, PT ;  /* 0x7fffffb70000780c */ /* 0x000fe40003f06070 */
[----:B------:R-:W-:-:S02]  /*3320*/  VIADD R0, R76, 0xfffffff5 ;  /* 0xfffffff54c007836 */ /* 0x000fc40000000000 */
[----:B--2---:R-:W-:-:S04]  /*3330*/  IMAD.WIDE R82, R13, 0x4, R94 ;  /* 0x000000040d527825 */ /* 0x004fc800078e025e */
[--C-:B------:R-:W-:Y:S01]  /*3340*/  IMAD.WIDE R96, R97, 0x4, R80.reuse ;  /* 0x0000000461607825 */ /* 0x100fe200078e0250 */
[----:B------:R2:W-:Y:S03]  /*3350*/  LDGSTS.E [R246+0xc], desc[UR16][R82.64], !P2 ;  /* 0x0000c00052f67fae */ /* 0x0005e6000d121850 */
[--C-:B-1----:R-:W-:Y:S01]  /*3360*/  IMAD.WIDE R78, R13, 0x4, R80.reuse ;  /* 0x000000040d4e7825 */ /* 0x102fe200078e0250 */
[----:B------:R-:W-:Y:S01]  /*3370*/  IADD3 R13, R76, -0x2a, RZ ;  /* 0xffffffd64c0d7810 */ /* 0x000fe20007ffe0ff */
[----:B------:R2:W-:Y:S02]  /*3380*/  STL.64 [R1+0xf0], R82 ;  /* 0x0000f05201007387 */ /* 0x0005e40000100a00 */
[----:B------:R-:W-:Y:S02]  /*3390*/  IMAD.WIDE R114, R115, 0x4, R80 ;  /* 0x0000000473727825 */ /* 0x000fe400078e0250 */
[----:B------:R1:W-:Y:S01]  /*33a0*/  LDGSTS.E [R246+0x800c], desc[UR16][R78.64], !P2 ;  /* 0x0800c0004ef67fae */ /* 0x0003e2000d121850 */
[----:B------:R-:W-:Y:S01]  /*33b0*/  ISETP.GE.U32.AND P2, PT, R0, 0x7fffffb6, PT ;  /* 0x7fffffb60000780c */ /* 0x000fe20003f46070 */
[----:B------:R-:W-:-:S02]  /*33c0*/  VIADD R0, R76, 0xfffffff4 ;  /* 0xfffffff44c007836 */ /* 0x000fc40000000000 */
[----:B------:R-:W-:Y:S01]  /*33d0*/  LDGSTS.E [R246+0x10000], desc[UR16][R112.64], !P3 ;  /* 0x1000000070f67fae */ /* 0x000fe2000d921850 */
[----:B------:R-:W-:-:S03]  /*33e0*/  IMAD.WIDE R122, R119, 0x4, R94 ;  /* 0x00000004777a7825 */ /* 0x000fc600078e025e */
[----:B------:R3:W-:Y:S01]  /*33f0*/  LDGSTS.E [R246+0x18000], desc[UR16][R96.64], !P3 ;  /* 0x1800000060f67fae */ /* 0x0007e2000d921850 */
[----:B------:R-:W-:Y:S01]  /*3400*/  ISETP.GE.U32.AND P3, PT, R0, 0x7fffffb5, PT ;  /* 0x7fffffb50000780c */ /* 0x000fe20003f66070 */
[----:B------:R-:W-:Y:S02]  /*3410*/  VIADD R0, R76, 0xffffffd7 ;  /* 0xffffffd74c007836 */ /* 0x000fe40000000000 */
[----:B------:R-:W-:Y:S01]  /*3420*/  LDGSTS.E [R246+0x10004], desc[UR16][R102.64], !P6 ;  /* 0x1000400066f67fae */ /* 0x000fe2000f121850 */
[----:B------:R-:W-:-:S03]  /*3430*/  IMAD.WIDE R118, R119, 0x4, R80 ;  /* 0x0000000477767825 */ /* 0x000fc600078e0250 */
[----:B------:R-:W-:Y:S01]  /*3440*/  LDGSTS.E [R246+0x18004], desc[UR16][R100.64], !P6 ;  /* 0x1800400064f67fae */ /* 0x000fe2000f121850 */
[----:B------:R-:W-:Y:S01]  /*3450*/  ISETP.GE.U32.AND P6, PT, R0, 0x7fffff98, PT ;  /* 0x7fffff980000780c */ /* 0x000fe20003fc6070 */
[----:B------:R-:W-:Y:S02]  /*3460*/  VIADD R0, R76, 0xffffffd5 ;  /* 0xffffffd54c007836 */ /* 0x000fe40000000000 */
[----:B------:R-:W-:Y:S01]  /*3470*/  LDGSTS.E [R246+0x10008], desc[UR16][R108.64], !P5 ;  /* 0x100080006cf67fae */ /* 0x000fe2000e921850 */
[----:B------:R-:W-:-:S03]  /*3480*/  IMAD.WIDE R240, R121, 0x4, R94 ;  /* 0x0000000479f07825 */ /* 0x000fc600078e025e */
[----:B------:R-:W-:Y:S01]  /*3490*/  LDGSTS.E [R246+0x18008], desc[UR16][R104.64], !P5 ;  /* 0x1800800068f67fae */ /* 0x000fe2000e921850 */
[----:B------:R-:W-:Y:S01]  /*34a0*/  ISETP.GE.U32.AND P5, PT, R13, 0x7fffff97, PT ;  /* 0x7fffff970d00780c */ /* 0x000fe20003fa6070 */
[----:B------:R-:W-:Y:S02]  /*34b0*/  IMAD.SHL.U32 R13, R2, 0x8, RZ ;  /* 0x00000008020d7824 */ /* 0x000fe400078e00ff */
[----:B------:R1:W-:Y:S01]  /*34c0*/  STL.64 [R1+0xe8], R78 ;  /* 0x0000e84e01007387 */ /* 0x0003e20000100a00 */
[----:B------:R-:W-:-:S03]  /*34d0*/  IMAD.WIDE R120, R121, 0x4, R80 ;  /* 0x0000000479787825 */ /* 0x000fc600078e0250 */
[----:B------:R-:W-:Y:S01]  /*34e0*/  LDGSTS.E [R246+0x1000c], desc[UR16][R242.64], !P1 ;  /* 0x1000c000f2f67fae */ /* 0x000fe2000c921850 */
[----:B--2---:R-:W-:-:S03]  /*34f0*/  IMAD.WIDE R82, R13, 0x4, R94 ;  /* 0x000000040d527825 */ /* 0x004fc600078e025e */
[----:B------:R-:W-:Y:S01]  /*3500*/  LDGSTS.E [R246+0x1800c], desc[UR16][R106.64], !P1 ;  /* 0x1800c0006af67fae */ /* 0x000fe2000c921850 */
[----:B------:R-:W-:Y:S01]  /*3510*/  ISETP.GE.U32.AND P1, PT, R0, 0x7fffff96, PT ;  /* 0x7fffff960000780c */ /* 0x000fe20003f26070 */
[----:B------:R-:W-:Y:S01]  /*3520*/  IMAD.WIDE R148, R125, 0x4, R94 ;  /* 0x000000047d947825 */ /* 0x000fe200078e025e */
[----:B------:R-:W-:Y:S01]  /*3530*/  IADD3 R0, R76, -0x2c, RZ ;  /* 0xffffffd44c007810 */ /* 0x000fe20007ffe0ff */
[----:B------:R-:W-:Y:S02]  /*3540*/  STL.64 [R1+0x618], R112 ;  /* 0x0006187001007387 */ /* 0x000fe40000100a00 */
[----:B-1----:R-:W-:Y:S02]  /*3550*/  IMAD.WIDE R78, R13, 0x4, R80 ;  /* 0x000000040d4e7825 */ /* 0x002fe400078e0250 */
[----:B------:R3:W-:Y:S02]  /*3560*/  STL.64 [R1+0x620], R96 ;  /* 0x0006206001007387 */ /* 0x0007e40000100a00 */
[----:B------:R-:W-:-:S02]  /*3570*/  IMAD R13, R2, 0x9, RZ ;  /* 0x00000009020d7824 */ /* 0x000fc400078e02ff */
[----:B------:R1:W-:Y:S01]  /*3580*/  LDGSTS.E [R247], desc[UR16][R82.64], !P4 ;  /* 0x0000000052f77fae */ /* 0x0003e2000e121850 */
[----:B------:R-:W-:-:S03]  /*3590*/  IMAD.WIDE R124, R125, 0x4, R80 ;  /* 0x000000047d7c7825 */ /* 0x000fc600078e0250 */
[----:B------:R2:W-:Y:S01]  /*35a0*/  LDGSTS.E [R247+0x8000], desc[UR16][R78.64], !P4 ;  /* 0x080000004ef77fae */ /* 0x0005e2000e121850 */
[----:B------:R-:W-:Y:S01]  /*35b0*/  ISETP.GE.U32.AND P4, PT, R0, 0x7fffff95, PT ;  /* 0x7fffff950000780c */ /* 0x000fe20003f86070 */
[C---:B------:R-:W-:Y:S02]  /*35c0*/  IMAD.WIDE R86, R13.reuse, 0x4, R80 ;  /* 0x000000040d567825 */ /* 0x040fe400078e0250 */
[----:B------:R-:W-:Y:S02]  /*35d0*/  STL.64 [R1+0x628], R102 ;  /* 0x0006286601007387 */ /* 0x000fe40000100a00 */
[----:B---3--:R-:W-:Y:S02]  /*35e0*/  IMAD.WIDE R96, R13, 0x4, R94 ;  /* 0x000000040d607825 */ /* 0x008fe400078e025e */
[----:B------:R-:W-:Y:S02]  /*35f0*/  STL.64 [R1+0x630], R100 ;  /* 0x0006306401007387 */ /* 0x000fe40000100a00 */
[----:B------:R-:W-:-:S02]  /*3600*/  VIADD R0, R76, 0xfffffff3 ;  /* 0xfffffff34c007836 */ /* 0x000fc40000000000 */
[----:B------:R1:W-:Y:S01]  /*3610*/  STL.64 [R1+0xe0], R82 ;  /* 0x0000e05201007387 */ /* 0x0003e20000100a00 */
[----:B------:R-:W-:Y:S02]  /*3620*/  IMAD R13, R2, 0xb, RZ ;  /* 0x0000000b020d7824 */ /* 0x000fe400078e02ff */
[C---:B------:R-:W-:Y:S01]  /*3630*/  IMAD.WIDE R130, R129.reuse, 0x4, R94 ;  /* 0x0000000481827825 */ /* 0x040fe200078e025e */
[----:B------:R-:W-:Y:S03]  /*3640*/  LDGSTS.E [R247+0x4], desc[UR16][R96.64], !P0 ;  /* 0x0000400060f77fae */ /* 0x000fe6000c121850 */
[----:B------:R-:W-:Y:S01]  /*3650*/  IMAD.WIDE R128, R129, 0x4, R80 ;  /* 0x0000000481807825 */ /* 0x000fe200078e0250 */
[----:B------:R2:W-:Y:S03]  /*3660*/  STL.64 [R1+0xd8], R78 ;  /* 0x0000d84e01007387 */ /* 0x0005e60000100a00 */
[----:B------:R-:W-:Y:S01]  /*3670*/  IMAD.WIDE R136, R133, 0x4, R94 ;  /* 0x0000000485887825 */ /* 0x000fe200078e025e */
[----:B------:R-:W-:Y:S01]  /*3680*/  LDGSTS.E [R247+0x8004], desc[UR16][R86.64], !P0 ;  /* 0x0800400056f77fae */ /* 0x000fe2000c121850 */
[----:B------:R-:W-:-:S02]  /*3690*/  ISETP.GE.U32.AND P0, PT, R0, 0x7fffffb4, PT ;  /* 0x7fffffb40000780c */ /* 0x000fc40003f06070 */
[C---:B-1----:R-:W-:Y:S01]  /*36a0*/  IMAD.WIDE R82, R77.reuse, 0x4, R94 ;  /* 0x000000044d527825 */ /* 0x042fe200078e025e */
[----:B------:R-:W-:Y:S03]  /*36b0*/  STL.64 [R1+0xd0], R96 ;  /* 0x0000d06001007387 */ /* 0x000fe60000100a00 */
[----:B------:R-:W-:Y:S01]  /*36c0*/  VIADD R0, R76, 0xfffffff2 ;  /* 0xfffffff24c007836 */ /* 0x000fe20000000000 */
[----:B------:R-:W-:Y:S01]  /*36d0*/  STL.64 [R1+0xc8], R86 ;  /* 0x0000c85601007387 */ /* 0x000fe20000100a00 */
[----:B--2---:R-:W-:-:S03]  /*36e0*/  IMAD.WIDE R78, R77, 0x4, R80 ;  /* 0x000000044d4e7825 */ /* 0x004fc600078e0250 */
[----:B------:R1:W-:Y:S01]  /*36f0*/  STL.64 [R1+0xc0], R82 ;  /* 0x0000c05201007387 */ /* 0x0003e20000100a00 */
[----:B------:R-:W-:Y:S02]  /*3700*/  IMAD R77, R2, 0xe, RZ ;  /* 0x0000000e024d7824 */ /* 0x000fe400078e02ff */
[----:B------:R-:W-:Y:S01]  /*3710*/  IMAD.WIDE R132, R133, 0x4, R80 ;  /* 0x0000000485847825 */ /* 0x000fe200078e0250 */
[----:B------:R1:W-:Y:S03]  /*3720*/  LDGSTS.E [R247+0x8], desc[UR16][R82.64], !P2 ;  /* 0x0000800052f77fae */ /* 0x0003e6000d121850 */
[C---:B------:R-:W-:Y:S01]  /*3730*/  IMAD.WIDE R238, R135.reuse, 0x4, R94 ;  /* 0x0000000487ee7825 */ /* 0x040fe200078e025e */
[----:B------:R2:W-:Y:S03]  /*3740*/  STL.64 [R1+0xb8], R78 ;  /* 0x0000b84e01007387 */ /* 0x0005e60000100a00 */
[----:B------:R-:W-:Y:S01]  /*3750*/  IMAD.WIDE R134, R135, 0x4, R80 ;  /* 0x0000000487867825 */ /* 0x000fe200078e0250 */
[----:B------:R2:W-:Y:S01]  /*3760*/  LDGSTS.E [R247+0x8008], desc[UR16][R78.64], !P2 ;  /* 0x080080004ef77fae */ /* 0x0005e2000d121850 */
[----:B------:R-:W-:-:S02]  /*3770*/  ISETP.GE.U32.AND P2, PT, R0, 0x7fffffb3, PT ;  /* 0x7fffffb30000780c */ /* 0x000fc40003f46070 */
[----:B------:R-:W-:Y:S02]  /*3780*/  VIADD R0, R76, 0xfffffff1 ;  /* 0xfffffff14c007836 */ /* 0x000fe40000000000 */
[----:B-1----:R-:W-:-:S04]  /*3790*/  IMAD.WIDE R82, R13, 0x4, R94 ;  /* 0x000000040d527825 */ /* 0x002fc800078e025e */
[----:B------:R-:W-:Y:S01]  /*37a0*/  IMAD.WIDE R144, R141, 0x4, R94 ;  /* 0x000000048d907825 */ /* 0x000fe200078e025e */
[----:B------:R1:W-:Y:S03]  /*37b0*/  LDGSTS.E [R247+0xc], desc[UR16][R82.64], !P3 ;  /* 0x0000c00052f77fae */ /* 0x0003e6000d921850 */
[----:B--2---:R-:W-:Y:S01]  /*37c0*/  IMAD.WIDE R78, R13, 0x4, R80 ;  /* 0x000000040d4e7825 */ /* 0x004fe200078e0250 */
[----:B------:R1:W-:Y:S03]  /*37d0*/  STL.64 [R1+0xb0], R82 ;  /* 0x0000b05201007387 */ /* 0x0003e60000100a00 */
[----:B------:R-:W-:Y:S01]  /*37e0*/  VIADD R13, R76, 0xffffffd2 ;  /* 0xffffffd24c0d7836 */ /* 0x000fe20000000000 */
[----:B------:R2:W-:Y:S01]  /*37f0*/  LDGSTS.E [R247+0x800c], desc[UR16][R78.64], !P3 ;  /* 0x0800c0004ef77fae */ /* 0x0005e2000d921850 */
[----:B------:R-:W-:Y:S01]  /*3800*/  ISETP.GE.U32.AND P3, PT, R0, 0x7fffffb2, PT ;  /* 0x7fffffb20000780c */ /* 0x000fe20003f66070 */
[----:B------:R-:W-:Y:S01]  /*3810*/  IMAD.MOV.U32 R99, RZ, RZ, R143 ;  /* 0x000000ffff637224 */ /* 0x000fe200078e008f */
[----:B------:R-:W-:Y:S01]  /*3820*/  IADD3 R0, R76, -0x10, RZ ;  /* 0xfffffff04c007810 */ /* 0x000fe20007ffe0ff */
[----:B------:R-:W-:Y:S01]  /*3830*/  LDGSTS.E [R247+0x10000], desc[UR16][R126.64], !P6 ;  /* 0x100000007ef77fae */ /* 0x000fe2000f121850 */
[----:B------:R-:W-:-:S03]  /*3840*/  IMAD.WIDE R140, R141, 0x4, R80 ;  /* 0x000000048d8c7825 */ /* 0x000fc600078e0250 */
[----:B------:R-:W-:Y:S01]  /*3850*/  LDGSTS.E [R247+0x18000], desc[UR16][R110.64], !P6 ;  /* 0x180000006ef77fae */ /* 0x000fe2000f121850 */
[----:B------:R-:W-:Y:S01]  /*3860*/  ISETP.GE.U32.AND P6, PT, R0, 0x7fffffb1, PT ;  /* 0x7fffffb10000780c */ /* 0x000fe20003fc6070 */
[----:B------:R-:W-:Y:S02]  /*3870*/  VIADD R0, R76, 0xffffffd3 ;  /* 0xffffffd34c007836 */ /* 0x000fe40000000000 */
[----:B------:R-:W-:Y:S01]  /*3880*/  LDGSTS.E [R247+0x10004], desc[UR16][R116.64], !P5 ;  /* 0x1000400074f77fae */ /* 0x000fe2000e921850 */
[----:B------:R-:W-:Y:S02]  /*3890*/  IMAD R143, R2, 0x13, RZ ;  /* 0x00000013028f7824 */ /* 0x000fe400078e02ff */
[----:B------:R-:W-:Y:S01]  /*38a0*/  IMAD.MOV.U32 R98, RZ, RZ, R142 ;  /* 0x000000ffff627224 */ /* 0x000fe200078e008e */
[----:B------:R-:W-:Y:S01]  /*38b0*/  LDGSTS.E [R247+0x18004], desc[UR16][R114.64], !P5 ;  /* 0x1800400072f77fae */ /* 0x000fe2000e921850 */
[----:B------:R-:W-:Y:S01]  /*38c0*/  ISETP.GE.U32.AND P5, PT, R0, 0x7fffff94, PT ;  /* 0x7fffff940000780c */ /* 0x000fe20003fa6070 */
[----:B------:R-:W-:-:S02]  /*38d0*/  VIADD R0, R76, 0xffffffd1 ;  /* 0xffffffd14c007836 */ /* 0x000fc40000000000 */
[----:B------:R-:W-:Y:S01]  /*38e0*/  LDGSTS.E [R247+0x10008], desc[UR16][R122.64], !P1 ;  /* 0x100080007af77fae */ /* 0x000fe2000c921850 */
[----:B------:R-:W-:-:S03]  /*38f0*/  IMAD.WIDE R168, R143, 0x4, R94 ;  /* 0x000000048fa87825 */ /* 0x000fc600078e025e */
[----:B------:R-:W-:Y:S01]  /*3900*/  LDGSTS.E [R247+0x18008], desc[UR16][R118.64], !P1 ;  /* 0x1800800076f77fae */ /* 0x000fe2000c921850 */
[----:B------:R-:W-:Y:S01]  /*3910*/  ISETP.GE.U32.AND P1, PT, R13, 0x7fffff93, PT ;  /* 0x7fffff930d00780c */ /* 0x000fe20003f26070 */
[----:B------:R-:W-:Y:S02]  /*3920*/  IMAD R13, R2, 0xc, RZ ;  /* 0x0000000c020d7824 */ /* 0x000fe400078e02ff */
[----:B------:R-:W-:Y:S01]  /*3930*/  LDGSTS.E [R247+0x1000c], desc[UR16][R240.64], !P4 ;  /* 0x1000c000f0f77fae */ /* 0x000fe2000e121850 */
[----:B------:R-:W-:-:S03]  /*3940*/  IMAD.WIDE R142, R143, 0x4, R80 ;  /* 0x000000048f8e7825 */ /* 0x000fc600078e0250 */
[----:B------:R2:W-:Y:S01]  /*3950*/  STL.64 [R1+0xa8], R78 ;  /* 0x0000a84e01007387 */ /* 0x0005e20000100a00 */
[----:B-1----:R-:W-:-:S03]  /*3960*/  IMAD.WIDE R82, R13, 0x4, R94 ;  /* 0x000000040d527825 */ /* 0x002fc600078e025e */
[----:B------:R-:W-:Y:S01]  /*3970*/  LDGSTS.E [R247+0x1800c], desc[UR16][R120.64], !P4 ;  /* 0x1800c00078f77fae */ /* 0x000fe2000e121850 */
[----:B------:R-:W-:Y:S01]  /*3980*/  ISETP.GE.U32.AND P4, PT, R0, 0x7fffff92, PT ;  /* 0x7fffff920000780c */ /* 0x000fe20003f86070 */
[----:B------:R-:W-:Y:S02]  /*3990*/  VIADD R0, R76, 0xffffffd0 ;  /* 0xffffffd04c007836 */ /* 0x000fe40000000000 */
[----:B------:R1:W-:Y:S01]  /*39a0*/  LDGSTS.E [R248], desc[UR16][R82.64], !P0 ;  /* 0x0000000052f87fae */ /* 0x0003e2000c121850 */
[----:B------:R-:W-:-:S03]  /*39b0*/  IMAD.WIDE R176, R147, 0x4, R94 ;  /* 0x0000000493b07825 */ /* 0x000fc600078e025e */
[----:B------:R1:W-:Y:S01]  /*39c0*/  STL.64 [R1+0xa0], R82 ;  /* 0x0000a05201007387 */ /* 0x0003e20000100a00 */
[----:B--2---:R-:W-:-:S04]  /*39d0*/  IMAD.WIDE R78, R13, 0x4, R80 ;  /* 0x000000040d4e7825 */ /* 0x004fc800078e0250 */
[----:B------:R-:W-:Y:S01]  /*39e0*/  IMAD R13, R2, 0xd, RZ ;  /* 0x0000000d020d7824 */ /* 0x000fe200078e02ff */
[----:B------:R2:W-:Y:S01]  /*39f0*/  LDGSTS.E [R248+0x8000], desc[UR16][R78.64], !P0 ;  /* 0x080000004ef87fae */ /* 0x0005e2000c121850 */
[----:B------:R-:W-:Y:S01]  /*3a00*/  ISETP.GE.U32.AND P0, PT, R0, 0x7fffff91, PT ;  /* 0x7fffff910000780c */ /* 0x000fe20003f06070 */
[----:B------:R-:W-:Y:S02]  /*3a10*/  VIADD R0, R76, 0xffffffef ;  /* 0xffffffef4c007836 */ /* 0x000fe40000000000 */
[C---:B------:R-:W-:Y:S01]  /*3a20*/  IMAD.WIDE R96, R13.reuse, 0x4, R94 ;  /* 0x000000040d607825 */ /* 0x040fe200078e025e */
[----:B------:R2:W-:Y:S03]  /*3a30*/  STL.64 [R1+0x98], R78 ;  /* 0x0000984e01007387 */ /* 0x0005e60000100a00 */
[----:B------:R-:W-:Y:S01]  /*3a40*/  IMAD.WIDE R86, R13, 0x4, R80 ;  /* 0x000000040d567825 */ /* 0x000fe200078e0250 */
[----:B------:R-:W-:Y:S03]  /*3a50*/  LDGSTS.E [R248+0x4], desc[UR16][R96.64], !P2 ;  /* 0x0000400060f87fae */ /* 0x000fe6000d121850 */
[----:B-1----:R-:W-:Y:S01]  /*3a60*/  IMAD.WIDE R82, R77, 0x4, R94 ;  /* 0x000000044d527825 */ /* 0x002fe200078e025e */
[----:B------:R-:W-:Y:S01]  /*3a70*/  LDGSTS.E [R248+0x8004], desc[UR16][R86.64], !P2 ;  /* 0x0800400056f87fae */ /* 0x000fe2000d121850 */
[----:B------:R-:W-:-:S02]  /*3a80*/  ISETP.GE.U32.AND P2, PT, R0, 0x7fffffb0, PT ;  /* 0x7fffffb00000780c */ /* 0x000fc40003f46070 */
[----:B------:R-:W-:Y:S01]  /*3a90*/  IMAD R13, R2, 0xf, RZ ;  /* 0x0000000f020d7824 */ /* 0x000fe200078e02ff */
[----:B------:R-:W-:Y:S01]  /*3aa0*/  STL.64 [R1+0x90], R96 ;  /* 0x0000906001007387 */ /* 0x000fe20000100a00 */
[----:B--2---:R-:W-:-:S03]  /*3ab0*/  IMAD.WIDE R78, R77, 0x4, R80 ;  /* 0x000000044d4e7825 */ /* 0x004fc600078e0250 */
[----:B------:R-:W-:Y:S01]  /*3ac0*/  STL.64 [R1+0x88], R86 ;  /* 0x0000885601007387 */ /* 0x000fe20000100a00 */
[----:B------:R-:W-:Y:S02]  /*3ad0*/  VIADD R0, R76, 0xffffffee ;  /* 0xffffffee4c007836 */ /* 0x000fe40000000000 */
[----:B------:R-:W-:Y:S01]  /*3ae0*/  IMAD.WIDE R146, R147, 0x4, R80 ;  /* 0x0000000493927825 */ /* 0x000fe200078e0250 */
[----:B------:R1:W-:Y:S03]  /*3af0*/  STL.64 [R1+0x80], R82 ;  /* 0x0000805201007387 */ /* 0x0003e60000100a00 */
[C---:B------:R-:W-:Y:S01]  /*3b00*/  IMAD.WIDE R152, R151.reuse, 0x4, R94 ;  /* 0x0000000497987825 */ /* 0x040fe200078e025e */
[----:B------:R1:W-:Y:S03]  /*3b10*/  LDGSTS.E [R248+0x8], desc[UR16][R82.64], !P3 ;  /* 0x0000800052f87fae */ /* 0x0003e6000d921850 */
[----:B------:R-:W-:Y:S01]  /*3b20*/  IMAD.WIDE R150, R151, 0x4, R80 ;  /* 0x0000000497967825 */ /* 0x000fe200078e0250 */
[----:B------:R2:W-:Y:S03]  /*3b30*/  STL.64 [R1+0x78], R78 ;  /* 0x0000784e01007387 */ /* 0x0005e60000100a00 */
[----:B------:R-:W-:Y:S01]  /*3b40*/  IMAD.WIDE R158, R155, 0x4, R94 ;  /* 0x000000049b9e7825 */ /* 0x000fe200078e025e */
[----:B------:R2:W-:Y:S01]  /*3b50*/  LDGSTS.E [R248+0x8008], desc[UR16][R78.64], !P3 ;  /* 0x080080004ef87fae */ /* 0x0005e2000d921850 */
[----:B------:R-:W-:-:S02]  /*3b60*/  ISETP.GE.U32.AND P3, PT, R0, 0x7fffffaf, PT ;  /* 0x7fffffaf0000780c */ /* 0x000fc40003f66070 */
[----:B------:R-:W-:Y:S01]  /*3b70*/  IADD3 R0, R76, -0x13, RZ ;  /* 0xffffffed4c007810 */ /* 0x000fe20007ffe0ff */
[----:B-1----:R-:W-:-:S04]  /*3b80*/  IMAD.WIDE R82, R13, 0x4, R94 ;  /* 0x000000040d527825 */ /* 0x002fc800078e025e */
[--C-:B------:R-:W-:Y:S01]  /*3b90*/  IMAD.WIDE R154, R155, 0x4, R80.reuse ;  /* 0x000000049b9a7825 */ /* 0x100fe200078e0250 */
[----:B------:R1:W-:Y:S03]  /*3ba0*/  LDGSTS.E [R248+0xc], desc[UR16][R82.64], !P6 ;  /* 0x0000c00052f87fae */ /* 0x0003e6000f121850 */
[----:B--2---:R-:W-:Y:S01]  /*3bb0*/  IMAD.WIDE R78, R13, 0x4, R80 ;  /* 0x000000040d4e7825 */ /* 0x004fe200078e0250 */
[----:B------:R1:W-:Y:S03]  /*3bc0*/  STL.64 [R1+0x70], R82 ;  /* 0x0000705201007387 */ /* 0x0003e60000100a00 */
[----:B------:R-:W-:Y:S01]  /*3bd0*/  VIADD R13, R76, 0xffffffce ;  /* 0xffffffce4c0d7836 */ /* 0x000fe20000000000 */
[----:B------:R2:W-:Y:S01]  /*3be0*/  LDGSTS.E [R248+0x800c], desc[UR16][R78.64], !P6 ;  /* 0x0800c0004ef87fae */ /* 0x0005e2000f121850 */
[----:B------:R-:W-:Y:S01]  /*3bf0*/  ISETP.GE.U32.AND P6, PT, R0, 0x7fffffae, PT ;  /* 0x7fffffae0000780c */ /* 0x000fe20003fc6070 */
[----:B------:R-:W-:-:S02]  /*3c00*/  VIADD R0, R76, 0xffffffec ;  /* 0xffffffec4c007836 */ /* 0x000fc40000000000 */
        /* <DEDUP_REMOVED lines=14> */
[----:B------:R-:W-:Y:S01]  /*3cf0*/  IMAD.WIDE R160, R161, 0x4, R80 ;  /* 0x00000004a1a07825 */ /* 0x000fe200078e0250 */
[----:B------:R-:W-:Y:S01]  /*3d00*/  SHF.L.U32 R13, R2, 0x4, RZ ;  /* 0x00000004020d7819 */ /* 0x000fe200000006ff */
[----:B------:R2:W-:Y:S02]  /*3d10*/  STL.64 [R1+0x68], R78 ;  /* 0x0000684e01007387 */ /* 0x0005e40000100a00 */
[--C-:B------:R-:W-:Y:S02]  /*3d20*/  IMAD.WIDE R190, R163, 0x4, R94.reuse ;  /* 0x00000004a3be7825 */ /* 0x100fe400078e025e */
[----:B------:R-:W-:Y:S02]  /*3d30*/  LDGSTS.E [R248+0x1000c], desc[UR16][R238.64], !P0 ;  /* 0x1000c000eef87fae */ /* 0x000fe4000c121850 */
[----:B-1----:R-:W-:-:S02]  /*3d40*/  IMAD.WIDE R82, R13, 0x4, R94 ;  /* 0x000000040d527825 */ /* 0x002fc400078e025e */
[----:B------:R-:W-:Y:S01]  /*3d50*/  LDGSTS.E [R248+0x1800c], desc[UR16][R134.64], !P0 ;  /* 0x1800c00086f87fae */ /* 0x000fe2000c121850 */
[----:B------:R-:W-:Y:S01]  /*3d60*/  ISETP.GE.U32.AND P0, PT, R0, 0x7fffff8e, PT ;  /* 0x7fffff8e0000780c */ /* 0x000fe20003f06070 */
[----:B------:R-:W-:Y:S02]  /*3d70*/  VIADD R0, R76, 0xffffffcc ;  /* 0xffffffcc4c007836 */ /* 0x000fe40000000000 */
[--C-:B--2---:R-:W-:Y:S01]  /*3d80*/  IMAD.WIDE R78, R13, 0x4, R80.reuse ;  /* 0x000000040d4e7825 */ /* 0x104fe200078e0250 */
[----:B------:R-:W-:Y:S03]  /*3d90*/  STL.64 [R1+0x60], R82 ;  /* 0x0000605201007387 */ /* 0x000fe60000100a00 */
[----:B------:R-:W-:Y:S01]  /*3da0*/  IMAD.WIDE R162, R163, 0x4, R80 ;  /* 0x00000004a3a27825 */ /* 0x000fe200078e0250 */
[----:B------:R-:W-:Y:S03]  /*3db0*/  LDGSTS.E [R244], desc[UR16][R82.64], !P2 ;  /* 0x0000000052f47fae */ /* 0x000fe6000d121850 */
[C---:B------:R-:W-:Y:S01]  /*3dc0*/  IMAD.WIDE R220, R166.reuse, 0x4, R94 ;  /* 0x00000004a6dc7825 */ /* 0x040fe200078e025e */
[----:B------:R1:W-:Y:S03]  /*3dd0*/  STL.64 [R1+0x58], R78 ;  /* 0x0000584e01007387 */ /* 0x0003e60000100a00 */
[----:B------:R-:W-:Y:S01]  /*3de0*/  IMAD.WIDE R166, R166, 0x4, R80 ;  /* 0x00000004a6a67825 */ /* 0x000fe200078e0250 */
[----:B------:R1:W-:Y:S01]  /*3df0*/  LDGSTS.E [R244+0x8000], desc[UR16][R78.64], !P2 ;  /* 0x080000004ef47fae */ /* 0x0003e2000d121850 */
[----:B------:R-:W-:-:S02]  /*3e00*/  ISETP.GE.U32.AND P2, PT, R0, 0x7fffff8d, PT ;  /* 0x7fffff8d0000780c */ /* 0x000fc40003f46070 */
[C---:B------:R-:W-:Y:S01]  /*3e10*/  IADD3 R0, R76.reuse, -0x15, RZ ;  /* 0xffffffeb4c007810 */ /* 0x040fe20007ffe0ff */
[----:B------:R-:W-:Y:S02]  /*3e20*/  VIADD R13, R76, 0xffffffca ;  /* 0xffffffca4c0d7836 */ /* 0x000fe40000000000 */
[----:B------:R-:W-:-:S04]  /*3e30*/  IMAD.WIDE R172, R170, 0x4, R94 ;  /* 0x00000004aaac7825 */ /* 0x000fc800078e025e */
[----:B------:R-:W-:-:S04]  /*3e40*/  IMAD.WIDE R170, R170, 0x4, R80 ;  /* 0x00000004aaaa7825 */ /* 0x000fc800078e0250 */
[----:B-1----:R-:W-:-:S04]  /*3e50*/  IMAD.WIDE R78, R139, 0x4, R94 ;  /* 0x000000048b4e7825 */ /* 0x002fc800078e025e */
[----:B------:R-:W-:Y:S01]  /*3e60*/  IMAD.WIDE R138, R139, 0x4, R80 ;  /* 0x000000048b8a7825 */ /* 0x000fe200078e0250 */
[----:B------:R1:W-:Y:S03]  /*3e70*/  LDGSTS.E [R244+0x4], desc[UR16][R78.64], !P3 ;  /* 0x000040004ef47fae */ /* 0x0003e6000d921850 */
[----:B------:R-:W-:Y:S01]  /*3e80*/  IMAD.WIDE R234, R174, 0x4, R94 ;  /* 0x00000004aeea7825 */ /* 0x000fe200078e025e */
[----:B------:R-:W-:Y:S01]  /*3e90*/  LDGSTS.E [R244+0x8004], desc[UR16][R138.64], !P3 ;  /* 0x080040008af47fae */ /* 0x000fe2000d921850 */
[----:B------:R-:W-:Y:S02]  /*3ea0*/  ISETP.GE.U32.AND P3, PT, R0, 0x7fffffac, PT ;  /* 0x7fffffac0000780c */ /* 0x000fe40003f66070 */
[----:B------:R-:W-:Y:S01]  /*3eb0*/  VIADD R0, R76, 0xffffffea ;  /* 0xffffffea4c007836 */ /* 0x000fe20000000000 */
[----:B------:R-:W-:Y:S01]  /*3ec0*/  LDGSTS.E [R244+0x8], desc[UR16][R144.64], !P6 ;  /* 0x0000800090f47fae */ /* 0x000fe2000f121850 */
[----:B------:R-:W-:-:S03]  /*3ed0*/  IMAD.WIDE R174, R174, 0x4, R80 ;  /* 0x00000004aeae7825 */ /* 0x000fc600078e0250 */
[----:B------:R-:W-:Y:S01]  /*3ee0*/  LDGSTS.E [R244+0x8008], desc[UR16][R140.64], !P6 ;  /* 0x080080008cf47fae */ /* 0x000fe2000f121850 */
[----:B------:R-:W-:Y:S01]  /*3ef0*/  ISETP.GE.U32.AND P6, PT, R0, 0x7fffffab, PT ;  /* 0x7fffffab0000780c */ /* 0x000fe20003fc6070 */
[----:B------:R-:W-:Y:S01]  /*3f00*/  IMAD.WIDE R180, R178, 0x4, R94 ;  /* 0x00000004b2b47825 */ /* 0x000fe200078e025e */
[----:B------:R-:W-:Y:S01]  /*3f10*/  IADD3 R0, R76, -0x17, RZ ;  /* 0xffffffe94c007810 */ /* 0x000fe20007ffe0ff */
[----:B------:R-:W-:Y:S02]  /*3f20*/  LDGSTS.E [R244+0xc], desc[UR16][R168.64], !P5 ;  /* 0x0000c000a8f47fae */ /* 0x000fe4000e921850 */
[----:B------:R-:W-:Y:S02]  /*3f30*/  IMAD.WIDE R178, R178, 0x4, R80 ;  /* 0x00000004b2b27825 */ /* 0x000fe400078e0250 */
[----:B------:R-:W-:Y:S01]  /*3f40*/  LDGSTS.E [R244+0x800c], desc[UR16][R142.64], !P5 ;  /* 0x0800c0008ef47fae */ /* 0x000fe2000e921850 */
        /* <DEDUP_REMOVED lines=17> */
[C---:B------:R-:W-:Y:S01]  /*4060*/  IMAD.WIDE R194, R188.reuse, 0x4, R94 ;  /* 0x00000004bcc27825 */ /* 0x040fe200078e025e */
[----:B------:R-:W-:Y:S01]  /*4070*/  LOP3.LUT R13, R7, 0x70, RZ, 0x3c, !PT ;  /* 0x00000070070d7812 */ /* 0x000fe200078e3cff */
[----:B------:R-:W-:Y:S02]  /*4080*/  LDGSTS.E [R244+0x1000c], desc[UR16][R236.64], !P2 ;  /* 0x1000c000ecf47fae */ /* 0x000fe4000d121850 */
[----:B------:R-:W-:-:S02]  /*4090*/  IMAD.WIDE R188, R188, 0x4, R80 ;  /* 0x00000004bcbc7825 */ /* 0x000fc400078e0250 */
[----:B------:R-:W-:Y:S01]  /*40a0*/  LDGSTS.E [R244+0x1800c], desc[UR16][R156.64], !P2 ;  /* 0x1800c0009cf47fae */ /* 0x000fe2000d121850 */
[----:B------:R-:W-:Y:S01]  /*40b0*/  ISETP.GE.U32.AND P2, PT, R0, 0x7fffff8a, PT ;  /* 0x7fffff8a0000780c */ /* 0x000fe20003f46070 */
[----:B------:R-:W-:Y:S02]  /*40c0*/  VIADD R0, R76, 0xffffffc8 ;  /* 0xffffffc84c007836 */ /* 0x000fe40000000000 */
[----:B------:R-:W-:Y:S01]  /*40d0*/  LDGSTS.E [R249], desc[UR16][R164.64], !P3 ;  /* 0x00000000a4f97fae */ /* 0x000fe2000d921850 */
        /* <DEDUP_REMOVED lines=41> */
[----:B------:R-:W-:Y:S01]  /*4370*/  LDGSTS.E [R250], desc[UR16][R194.64], !P6 ;  /* 0x00000000c2fa7fae */ /* 0x000fe2000f121850 */
        /* <DEDUP_REMOVED lines=16> */
[----:B------:R-:W-:Y:S02]  /*4480*/  VIADD R13, R13, UR12 ;  /* 0x0000000c0d0d7c36 */ /* 0x000fe40008000000 */
        /* <DEDUP_REMOVED lines=16> */
[----:B------:R-:W-:-:S03]  /*4590*/  VIADD R77, R76, 0xffffffc2 ;  /* 0xffffffc24c4d7836 */ /* 0x000fc60000000000 */
[----:B------:R-:W-:Y:S01]  /*45a0*/  LDGSTS.E [R250+0x18008], desc[UR16][R214.64], !P3 ;  /* 0x18008000d6fa7fae */ /* 0x000fe2000d921850 */
[----:B------:R-:W-:-:S03]  /*45b0*/  ISETP.GE.AND P3, PT, R6, R76, PT ;  /* 0x0000004c0600720c */ /* 0x000fc60003f66270 */
[----:B------:R-:W-:Y:S04]  /*45c0*/  LDGSTS.E [R250+0x1000c], desc[UR16][R204.64], !P6 ;  /* 0x1000c000ccfa7fae */ /* 0x000fe8000f121850 */
[----:B------:R1:W-:Y:S04]  /*45d0*/  STL.64 [R1+0x50], R78 ;  /* 0x0000504e01007387 */ /* 0x0003e80000100a00 */
[----:B------:R-:W-:Y:S01]  /*45e0*/  LDGSTS.E [R250+0x1800c], desc[UR16][R216.64], !P6 ;  /* 0x1800c000d8fa7fae */ /* 0x000fe2000f121850 */
[----:B------:R-:W-:Y:S01]  /*45f0*/  ISETP.GE.AND P6, PT, R6, R0, PT ;  /* 0x000000000600720c */ /* 0x000fe20003fc6270 */
[----:B------:R-:W-:-:S02]  /*4600*/  VIADD R6, R76, 0xffffffc1 ;  /* 0xffffffc14c067836 */ /* 0x000fc40000000000 */
[----:B------:R-:W-:Y:S01]  /*4610*/  LDGSTS.E [R13], desc[UR16][R228.64], !P5 ;  /* 0x00000000e40d7fae */ /* 0x000fe2000e921850 */
[----:B------:R-:W-:Y:S02]  /*4620*/  SEL R76, RZ, 0x4, P6 ;  /* 0x00000004ff4c7807 */ /* 0x000fe40003000000 */
[----:B------:R-:W-:Y:S01]  /*4630*/  ISETP.GE.U32.AND P6, PT, R6, 0x7fffff82, PT ;  /* 0x7fffff820600780c */ /* 0x000fe20003fc6070 */
[----:B-1----:R-:W1:Y:S01]  /*4640*/  LDC R78, c[0x0][0x230] ;  /* 0x00008c00ff4e7b82 */ /* 0x002e620000000800 */
[----:B------:R-:W-:Y:S01]  /*4650*/  LDGSTS.E [R13+0x8000], desc[UR16][R218.64], !P5 ;  /* 0x08000000da0d7fae */ /* 0x000fe2000e921850 */
[----:B------:R-:W-:-:S03]  /*4660*/  ISETP.GT.AND P5, PT, R8, 0x3f, PT ;  /* 0x0000003f0800780c */ /* 0x000fc60003fa4270 */
[----:B------:R-:W-:Y:S01]  /*4670*/  LDGSTS.E [R13+0x4], desc[UR16][R224.64], !P1 ;  /* 0x00004000e00d7fae */ /* 0x000fe2000c921850 */
[----:B------:R-:W-:Y:S02]  /*4680*/  SEL R6, RZ, 0x4, !P5 ;  /* 0x00000004ff067807 */ /* 0x000fe40006800000 */
[----:B------:R-:W2:Y:S01]  /*4690*/  LDC R79, c[0x0][0x230] ;  /* 0x00008c00ff4f7b82 */ /* 0x000ea20000000800 */
[----:B------:R-:W-:Y:S01]  /*46a0*/  LDGSTS.E [R13+0x8004], desc[UR16][R222.64], !P1 ;  /* 0x08004000de0d7fae */ /* 0x000fe2000c921850 */
[----:B------:R-:W-:Y:S01]  /*46b0*/  ISETP.GE.U32.AND P1, PT, R77, 0x7fffff83, PT ;  /* 0x7fffff834d00780c */ /* 0x000fe20003f26070 */
[----:B------:R-:W-:Y:S01]  /*46c0*/  IMAD R77, R2, 0x1e, RZ ;  /* 0x0000001e024d7824 */ /* 0x000fe200078e02ff */
[----:B------:R-:W-:Y:S01]  /*46d0*/  ISETP.GT.AND P5, PT, R8, 0x7f, PT ;  /* 0x0000007f0800780c */ /* 0x000fe20003fa4270 */
[----:B------:R3:W-:Y:S01]  /*46e0*/  STL.64 [R1+0x610], R8 ;  /* 0x0006100801007387 */ /* 0x0007e20000100a00 */
[----:B------:R-:W-:Y:S01]  /*46f0*/  SEL R6, R6, RZ, !P3 ;  /* 0x000000ff06067207 */ /* 0x000fe20005800000 */
[----:B------:R-:W-:Y:S01]  /*4700*/  IMAD.WIDE R86, R77, 0x4, R94 ;  /* 0x000000044d567825 */ /* 0x000fe200078e025e */
[----:B------:R-:W-:-:S02]  /*4710*/  ISETP.GE.U32.AND P3, PT, R0, 0x7fffff81, PT ;  /* 0x7fffff810000780c */ /* 0x000fc40003f66070 */
[----:B------:R-:W-:Y:S01]  /*4720*/  SEL R0, R76, RZ, P5 ;  /* 0x000000ff4c007207 */ /* 0x000fe20002800000 */
[----:B------:R-:W-:Y:S01]  /*4730*/  IMAD.WIDE R82, R77, 0x4, R80 ;  /* 0x000000044d527825 */ /* 0x000fe200078e0250 */
[----:B------:R4:W-:Y:S01]  /*4740*/  LDGSTS.E [R13+0x8], desc[UR16][R86.64], !P4 ;  /* 0x00008000560d7fae */ /* 0x0009e2000e121850 */
[----:B------:R-:W1:Y:S01]  /*4750*/  LDC R77, c[0x0][0x230] ;  /* 0x00008c00ff4d7b82 */ /* 0x000e620000000800 */
[----:B------:R-:W-:Y:S01]  /*4760*/  ISETP.NE.U32.AND P5, PT, R6, RZ, PT ;  /* 0x000000ff0600720c */ /* 0x000fe20003fa5070 */
[----:B------:R-:W-:Y:S01]  /*4770*/  IMAD R6, R2, 0x3c, RZ ;  /* 0x0000003c02067824 */ /* 0x000fe200078e02ff */
[----:B------:R2:W-:Y:S01]  /*4780*/  LDGSTS.E [R13+0x8008], desc[UR16][R82.64], !P4 ;  /* 0x08008000520d7fae */ /* 0x0005e2000e121850 */
[----:B------:R-:W-:Y:S01]  /*4790*/  ISETP.NE.U32.AND P4, PT, R0, RZ, PT ;  /* 0x000000ff0000720c */ /* 0x000fe20003f85070 */
[----:B------:R-:W-:Y:S02]  /*47a0*/  IMAD R0, R2, 0x1f, RZ ;  /* 0x0000001f02007824 */ /* 0x000fe400078e02ff */
[----:B------:R4:W-:Y:S01]  /*47b0*/  STL.64 [R1+0x48], R86 ;  /* 0x0000485601007387 */ /* 0x0009e20000100a00 */
[----:B------:R-:W1:Y:S01]  /*47c0*/  LDC R76, c[0x0][0x230] ;  /* 0x00008c00ff4c7b82 */ /* 0x000e620000000800 */
[----:B------:R-:W-:-:S02]  /*47d0*/  IMAD.WIDE R96, R0, 0x4, R94 ;  /* 0x0000000400607825 */ /* 0x000fc400078e025e */
[----:B------:R2:W-:Y:S02]  /*47e0*/  STL.64 [R1+0x40], R82 ;  /* 0x0000405201007387 */ /* 0x0005e40000100a00 */
[C---:B---3--:R-:W-:Y:S02]  /*47f0*/  IMAD.WIDE R8, R6.reuse, 0x4, R80 ;  /* 0x0000000406087825 */ /* 0x048fe400078e0250 */
[----:B------:R3:W-:Y:S02]  /*4800*/  LDGSTS.E [R13+0xc], desc[UR16][R96.64], !P0 ;  /* 0x0000c000600d7fae */ /* 0x0007e4000c121850 */
[----:B----4-:R-:W-:Y:S02]  /*4810*/  IMAD.WIDE R86, R6, 0x4, R94 ;  /* 0x0000000406567825 */ /* 0x010fe400078e025e */
[----:B------:R3:W-:Y:S01]  /*4820*/  STL.64 [R1+0x38], R96 ;  /* 0x0000386001007387 */ /* 0x0007e20000100a00 */
[----:B--2---:R-:W-:Y:S01]  /*4830*/  IADD3 R6, R79, -0x42, RZ ;  /* 0xffffffbe4f067810 */ /* 0x004fe20007ffe0ff */
[----:B------:R-:W-:-:S04]  /*4840*/  IMAD.WIDE R82, R0, 0x4, R80 ;  /* 0x0000000400527825 */ /* 0x000fc800078e0250 */
[----:B-1----:R-:W-:Y:S01]  /*4850*/  VIADD R0, R78, 0xffffffbf ;  /* 0xffffffbf4e007836 */ /* 0x002fe20000000000 */
[----:B------:R1:W-:Y:S04]  /*4860*/  LDGSTS.E [R13+0x800c], desc[UR16][R82.64], !P0 ;  /* 0x0800c000520d7fae */ /* 0x0003e8000c121850 */
[----:B------:R-:W-:Y:S01]  /*4870*/  ISETP.GE.U32.AND P0, PT, R0, 0x7fffff80, PT ;  /* 0x7fffff800000780c */ /* 0x000fe20003f06070 */
[----:B------:R-:W-:Y:S01]  /*4880*/  IMAD R0, R2, 0x3d, RZ ;  /* 0x0000003d02007824 */ /* 0x000fe200078e02ff */
[----:B------:R1:W-:Y:S01]  /*4890*/  STL.64 [R1+0x30], R82 ;  /* 0x0000305201007387 */ /* 0x0003e20000100a00 */
[----:B---3--:R-:W2:Y:S02]  /*48a0*/  LDC R96, c[0x0][0x230] ;  /* 0x00008c00ff607b82 */ /* 0x008ea40000000800 */
[----:B------:R-:W-:Y:S01]  /*48b0*/  IMAD.WIDE R78, R0, 0x4, R94 ;  /* 0x00000004004e7825 */ /* 0x000fe200078e025e */
[----:B------:R-:W-:Y:S04]  /*48c0*/  STL.64 [R1+0x28], R86 ;  /* 0x0000285601007387 */ /* 0x000fe80000100a00 */
[----:B------:R-:W-:Y:S01]  /*48d0*/  LDGSTS.E [R13+0x10000], desc[UR16][R86.64], !P2 ;  /* 0x10000000560d7fae */ /* 0x000fe2000d121850 */
[----:B------:R-:W3:Y:S03]  /*48e0*/  LDC R97, c[0x0][0x230] ;  /* 0x00008c00ff617b82 */ /* 0x000ee60000000800 */
[----:B------:R4:W-:Y:S01]  /*48f0*/  STL.64 [R1+0x20], R8 ;  /* 0x0000200801007387 */ /* 0x0009e20000100a00 */
[----:B-1----:R-:W-:-:S03]  /*4900*/  IMAD.MOV.U32 R83, RZ, RZ, R252 ;  /* 0x000000ffff537224 */ /* 0x002fc600078e00fc */
[----:B------:R4:W-:Y:S01]  /*4910*/  LDGSTS.E [R13+0x18000], desc[UR16][R8.64], !P2 ;  /* 0x18000000080d7fae */ /* 0x0009e2000d121850 */
[----:B------:R-:W-:Y:S01]  /*4920*/  ISETP.GE.U32.AND P2, PT, R6, 0x7fffff7f, PT ;  /* 0x7fffff7f0600780c */ /* 0x000fe20003f46070 */
[----:B------:R-:W-:Y:S01]  /*4930*/  VIADD R6, R77, 0xffffffbd ;  /* 0xffffffbd4d067836 */ /* 0x000fe20000000000 */
[----:B------:R-:W1:Y:S01]  /*4940*/  LDC R82, c[0x0][0x230] ;  /* 0x00008c00ff527b82 */ /* 0x000e620000000800 */
[----:B------:R4:W-:Y:S04]  /*4950*/  STL.64 [R1+0x18], R78 ;  /* 0x0000184e01007387 */ /* 0x0009e80000100a00 */
[----:B------:R4:W-:Y:S03]  /*4960*/  LDGSTS.E [R13+0x10004], desc[UR16][R78.64], !P1 ;  /* 0x100040004e0d7fae */ /* 0x0009e6000c921850 */
[----:B------:R-:W2:Y:S01]  /*4970*/  LDC R252, c[0x0][0x230] ;  /* 0x00008c00fffc7b82 */ /* 0x000ea20000000800 */
[----:B----4-:R-:W-:-:S04]  /*4980*/  IMAD.WIDE R8, R0, 0x4, R80 ;  /* 0x0000000400087825 */ /* 0x010fc800078e0250 */
[----:B------:R-:W-:Y:S01]  /*4990*/  IMAD R0, R2, 0x3e, RZ ;  /* 0x0000003e02007824 */ /* 0x000fe200078e02ff */
[----:B------:R4:W-:Y:S01]  /*49a0*/  LDGSTS.E [R13+0x18004], desc[UR16][R8.64], !P1 ;  /* 0x18004000080d7fae */ /* 0x0009e2000c921850 */
[----:B------:R-:W-:Y:S01]  /*49b0*/  ISETP.GE.U32.AND P1, PT, R6, 0x7fffff7e, PT ;  /* 0x7fffff7e0600780c */ /* 0x000fe20003f26070 */
[----:B------:R-:W-:Y:S02]  /*49c0*/  VIADD R6, R76, 0xffffffbc ;  /* 0xffffffbc4c067836 */ /* 0x000fe40000000000 */
[----:B------:R-:W-:Y:S01]  /*49d0*/  IMAD R78, R2, 0x3f, RZ ;  /* 0x0000003f024e7824 */ /* 0x000fe200078e02ff */
[----:B------:R4:W-:Y:S01]  /*49e0*/  STL.64 [R1+0x10], R8 ;  /* 0x0000100801007387 */ /* 0x0009e20000100a00 */
[----:B------:R-:W-:-:S04]  /*49f0*/  IMAD.WIDE R86, R0, 0x4, R94 ;  /* 0x0000000400567825 */ /* 0x000fc800078e025e */
[C---:B------:R-:W-:Y:S01]  /*4a00*/  IMAD.WIDE R76, R78.reuse, 0x4, R94 ;  /* 0x000000044e4c7825 */ /* 0x040fe200078e025e */
[----:B------:R3:W-:Y:S03]  /*4a10*/  LDGSTS.E [R13+0x10008], desc[UR16][R86.64], !P6 ;  /* 0x10008000560d7fae */ /* 0x0007e6000f121850 */
[--C-:B------:R-:W-:Y:S01]  /*4a20*/  IMAD.WIDE R78, R78, 0x4, R80.reuse ;  /* 0x000000044e4e7825 */ /* 0x100fe200078e0250 */
[----:B------:R3:W-:Y:S03]  /*4a30*/  STL.64 [R1+0x8], R86 ;  /* 0x0000085601007387 */ /* 0x0007e60000100a00 */
[----:B----4-:R-:W-:-:S04]  /*4a40*/  IMAD.WIDE R8, R0, 0x4, R80 ;  /* 0x0000000400087825 */ /* 0x010fc800078e0250 */
[----:B------:R-:W-:Y:S01]  /*4a50*/  VIADD R0, R251, 0xffffffbb ;  /* 0xffffffbbfb007836 */ /* 0x000fe20000000000 */
[----:B------:R-:W-:Y:S01]  /*4a60*/  LDGSTS.E [R13+0x18008], desc[UR16][R8.64], !P6 ;  /* 0x18008000080d7fae */ /* 0x000fe2000f121850 */
[----:B------:R-:W-:Y:S02]  /*4a70*/  ISETP.GE.U32.AND P6, PT, R6, 0x7fffff7d, PT ;  /* 0x7fffff7d0600780c */ /* 0x000fe40003fc6070 */
[C---:B------:R-:W-:Y:S01]  /*4a80*/  LOP3.LUT R6, R83.reuse, 0x40, RZ, 0x3c, !PT ;  /* 0x0000004053067812 */ /* 0x040fe200078e3cff */
[----:B------:R-:W-:Y:S01]  /*4a90*/  LDGSTS.E [R13+0x1000c], desc[UR16][R76.64], !P3 ;  /* 0x1000c0004c0d7fae */ /* 0x000fe2000d921850 */
[----:B---3--:R-:W3:Y:S01]  /*4aa0*/  LDC R86, c[0x0][0x230] ;  /* 0x00008c00ff567b82 */ /* 0x008ee20000000800 */
[----:B-1----:R-:W-:Y:S01]  /*4ab0*/  IADD3 R251, R82, -0x46, RZ ;  /* 0xffffffba52fb7810 */ /* 0x002fe20007ffe0ff */
[----:B------:R-:W-:Y:S01]  /*4ac0*/  IMAD.MOV.U32 R82, RZ, RZ, R98 ;  /* 0x000000ffff527224 */ /* 0x000fe200078e0062 */
[----:B------:R-:W-:Y:S01]  /*4ad0*/  LDGSTS.E [R13+0x1800c], desc[UR16][R78.64], !P3 ;  /* 0x1800c0004e0d7fae */ /* 0x000fe2000d921850 */
[----:B------:R-:W-:Y:S01]  /*4ae0*/  ISETP.GE.U32.AND P3, PT, R0, 0x7fffff7c, PT ;  /* 0x7fffff7c0000780c */ /* 0x000fe20003f66070 */
[----:B------:R-:W-:-:S02]  /*4af0*/  VIADD R0, R83, UR12 ;  /* 0x0000000c53007c36 */ /* 0x000fc40008000000 */
[----:B------:R-:W0:Y:S01]  /*4b00*/  LDGDEPBAR ;  /* 0x00000000000079af */ /* 0x000e220000000000 */
[----:B------:R-:W-:Y:S01]  /*4b10*/  IADD3 R6, R6, UR12, RZ ;  /* 0x0000000c06067c10 */ /* 0x000fe2000fffe0ff */
[----:B------:R-:W-:Y:S02]  /*4b20*/  IMAD.SHL.U32 R2, R2, 0x40, RZ ;  /* 0x0000004002027824 */ /* 0x000fe400078e00ff */
[----:B------:R-:W-:Y:S01]  /*4b30*/  LDGSTS.E [R0+0x60000], desc[UR16][R52.64], P5 ;  /* 0x6000000034007fae */ /* 0x000fe2000a921850 */
[----:B------:R-:W-:-:S03]  /*4b40*/  IMAD.MOV.U32 R83, RZ, RZ, R99 ;  /* 0x000000ffff537224 */ /* 0x000fc600078e0063 */
[----:B------:R-:W-:Y:S04]  /*4b50*/  LDGSTS.E [R0+0x60400], desc[UR16][R42.64], P5 ;  /* 0x604000002a007fae */ /* 0x000fe8000a921850 */
        /* <DEDUP_REMOVED lines=29> */
[----:B------:R-:W-:Y:S01]  /*4d30*/  LDGSTS.E [R6+0x63e00], desc[UR16][R18.64], P5 ;  /* 0x63e0000012067fae */ /* 0x000fe2000a921850 */
[----:B------:R-:W-:Y:S01]  /*4d40*/  ISETP.GE.U32.AND P5, PT, R251, 0x7fffff7b, PT ;  /* 0x7fffff7bfb00780c */ /* 0x000fe20003fa6070 */
[----:B---3--:R-:W-:-:S02]  /*4d50*/  VIADD R251, R86, 0xffffff9f ;  /* 0xffffff9f56fb7836 */ /* 0x008fc40000000000 */
[----:B------:R-:W3:Y:S01]  /*4d60*/  LDL.LU.64 R98, [R1+0x140] ;  /* 0x0001400001627983 */ /* 0x000ee20000300a00 */
[C---:B------:R-:W-:Y:S01]  /*4d70*/  IMAD.WIDE R86, R2.reuse, 0x4, R94 ;  /* 0x0000000402567825 */ /* 0x040fe200078e025e */
[----:B------:R-:W-:Y:S02]  /*4d80*/  MOV R94, R82 ;  /* 0x00000052005e7202 */ /* 0x000fe40000000f00 */
[----:B------:R-:W4:Y:S01]  /*4d90*/  LDL.LU.64 R112, [R1+0x138] ;  /* 0x0001380001707983 */ /* 0x000f220000300a00 */
[----:B------:R-:W-:Y:S02]  /*4da0*/  IMAD.MOV.U32 R95, RZ, RZ, R83 ;  /* 0x000000ffff5f7224 */ /* 0x000fe400078e0053 */
[----:B------:R-:W-:Y:S01]  /*4db0*/  IMAD.WIDE R82, R2, 0x4, R80 ;  /* 0x0000000402527825 */ /* 0x000fe200078e0250 */
[----:B------:R-:W4:Y:S04]  /*4dc0*/  LDL.LU.64 R102, [R1+0x130] ;  /* 0x0001300001667983 */ /* 0x000f280000300a00 */
[----:B------:R-:W4:Y:S01]  /*4dd0*/  LDL.LU.64 R100, [R1+0x128] ;  /* 0x0001280001647983 */ /* 0x000f220000300a00 */
[----:B--2---:R-:W-:-:S03]  /*4de0*/  VIADD R252, R252, 0xffffffb9 ;  /* 0xffffffb9fcfc7836 */ /* 0x004fc60000000000 */
[----:B------:R-:W2:Y:S01]  /*4df0*/  LDL.LU.64 R80, [R1+0x148] ;  /* 0x0001480001507983 */ /* 0x000ea20000300a00 */
[----:B------:R-:W-:-:S03]  /*4e00*/  IMAD.WIDE R94, R2, 0x4, R94 ;  /* 0x00000004025e7825 */ /* 0x000fc600078e025e */
[----:B------:R-:W0:Y:S01]  /*4e10*/  LDGDEPBAR ;  /* 0x00000000000079af */ /* 0x000e220000000000 */
[----:B------:R-:W-:Y:S06]  /*4e20*/  BAR.SYNC.DEFER_BLOCKING 0x0 ;  /* 0x0000000000007b1d */ /* 0x000fec0000010000 */
[----:B------:R1:W-:Y:S04]  /*4e30*/  STL.64 [R1+0x4e8], R86 ;  /* 0x0004e85601007387 */ /* 0x0003e80000100a00 */
[----:B------:R-:W-:Y:S04]  /*4e40*/  STL.64 [R1+0x4f0], R82 ;  /* 0x0004f05201007387 */ /* 0x000fe80000100a00 */
[----:B------:R1:W-:Y:S04]  /*4e50*/  STL.64 [R1+0x268], R94 ;  /* 0x0002685e01007387 */ /* 0x0003e80000100a00 */
[----:B------:R-:W-:Y:S01]  /*4e60*/  @!PT LDS RZ, [RZ] ;  /* 0x00000000fffff984 */ /* 0x000fe20000000800 */
[----:B------:R-:W-:Y:S01]  /*4e70*/  @!PT LDS RZ, [RZ] ;  /* 0x00000000fffff984 */ /* 0x000fe20000000800 */
[----:B------:R-:W-:Y:S01]  /*4e80*/  @!PT LDS RZ, [RZ] ;  /* 0x00000000fffff984 */ /* 0x000fe20000000800 */
[----:B------:R-:W-:Y:S04]  /*4e90*/  LDGSTS.E [R245+0x20000], desc[UR16][R86.64], !P0 ;  /* 0x2000000056f57fae */ /* 0x000fe8000c121850 */
[----:B------:R-:W-:Y:S04]  /*4ea0*/  LDGSTS.E [R245+0x28000], desc[UR16][R82.64], !P0 ;  /* 0x2800000052f57fae */ /* 0x000fe8000c121850 */
[----:B------:R1:W-:Y:S04]  /*4eb0*/  LDGSTS.E [R245+0x20004], desc[UR16][R94.64], !P2 ;  /* 0x200040005ef57fae */ /* 0x0003e8000d121850 */
[----:B-1----:R-:W2:Y:S01]  /*4ec0*/  LDL.LU.64 R86, [R1+0x648] ;  /* 0x0006480001567983 */ /* 0x002ea20000300a00 */
[----:B------:R-:W1:Y:S01]  /*4ed0*/  LDC R94, c[0x0][0x230] ;  /* 0x00008c00ff5e7b82 */ /* 0x000e620000000800 */
[----:B---3--:R-:W-:-:S04]  /*4ee0*/  IMAD.WIDE R98, R2, 0x4, R98 ;  /* 0x0000000402627825 */ /* 0x008fc800078e0262 */
[----:B----4-:R-:W-:-:S04]  /*4ef0*/  IMAD.WIDE R112, R2, 0x4, R112 ;  /* 0x0000000402707825 */ /* 0x010fc800078e0270 */
[----:B--2---:R-:W-:Y:S01]  /*4f00*/  IMAD.WIDE R80, R2, 0x4, R80 ;  /* 0x0000000402507825 */ /* 0x004fe200078e0250 */
[----:B------:R-:W-:Y:S01]  /*4f10*/  ISETP.GE.U32.AND P0, PT, R252, 0x7fffff7a, PT ;  /* 0x7fffff7afc00780c */ /* 0x000fe20003f06070 */
[----:B------:R-:W2:Y:S03]  /*4f20*/  LDC R95, c[0x0][0x230] ;  /* 0x00008c00ff5f7b82 */ /* 0x000ea60000000800 */
[----:B------:R3:W-:Y:S04]  /*4f30*/  STL.64 [R1+0x290], R80 ;  /* 0x0002905001007387 */ /* 0x0007e80000100a00 */
[----:B------:R-:W4:Y:S01]  /*4f40*/  LDL.LU.64 R82, [R1+0x640] ;  /* 0x0006400001527983 */ /* 0x000f220000300a00 */
[----:B------:R-:W2:Y:S03]  /*4f50*/  LDC R252, c[0x0][0x230] ;  /* 0x00008c00fffc7b82 */ /* 0x000ea60000000800 */
[----:B------:R3:W-:Y:S04]  /*4f60*/  LDGSTS.E [R245+0x28004], desc[UR16][R80.64], !P2 ;  /* 0x2800400050f57fae */ /* 0x0007e8000d121850 */
[----:B------:R1:W-:Y:S04]  /*4f70*/  STL.64 [R1+0x2b0], R98 ;  /* 0x0002b06201007387 */ /* 0x0003e80000100a00 */
[----:B------:R2:W-:Y:S04]  /*4f80*/  STL.64 [R1+0x2c8], R112 ;  /* 0x0002c87001007387 */ /* 0x0005e80000100a00 */
[----:B------:R-:W-:Y:S01]  /*4f90*/  LDGSTS.E [R245+0x20008], desc[UR16][R98.64], !P1 ;  /* 0x2000800062f57fae */ /* 0x000fe2000c921850 */
[----:B---3--:R-:W3:Y:S01]  /*4fa0*/  LDC R81, c[0x0][0x230] ;  /* 0x00008c00ff517b82 */ /* 0x008ee20000000800 */
[----:B------:R-:W-:Y:S01]  /*4fb0*/  ISETP.GE.U32.AND P2, PT, R251, 0x7fffff60, PT ;  /* 0x7fffff60fb00780c */ /* 0x000fe20003f46070 */
[C---:B------:R-:W-:Y:S01]  /*4fc0*/  IMAD.WIDE R102, R2.reuse, 0x4, R102 ;  /* 0x0000000402667825 */ /* 0x040fe200078e0266 */
[----:B------:R-:W-:Y:S03]  /*4fd0*/  LDGSTS.E [R245+0x28008], desc[UR16][R112.64], !P1 ;  /* 0x2800800070f57fae */ /* 0x000fe6000c921850 */
[----:B------:R-:W-:Y:S01]  /*4fe0*/  IMAD.WIDE R100, R2, 0x4, R100 ;  /* 0x0000000402647825 */ /* 0x000fe200078e0264 */
[----:B------:R2:W-:Y:S01]  /*4ff0*/  LDGSTS.E [R245+0x2000c], desc[UR16][R102.64], !P6 ;  /* 0x2000c00066f57fae */ /* 0x0005e2000f121850 */
[----:B------:R-:W4:Y:S03]  /*5000*/  LDC R251, c[0x0][0x230] ;  /* 0x00008c00fffb7b82 */ /* 0x000f260000000800 */
[----:B-1----:R-:W4:Y:S01]  /*5010*/  LDL.LU.64 R98, [R1+0x638] ;  /* 0x0006380001627983 */ /* 0x002f220000300a00 */
[----:B------:R-:W-:-:S03]  /*5020*/  VIADD R80, R94, 0xffffff9d ;  /* 0xffffff9d5e507836 */ /* 0x000fc60000000000 */
[----:B------:R1:W-:Y:S01]  /*5030*/  STL.64 [R1+0x2d8], R102 ;  /* 0x0002d86601007387 */ /* 0x0003e20000100a00 */
[----:B------:R-:W4:Y:S03]  /*5040*/  LDC R94, c[0x0][0x230] ;  /* 0x00008c00ff5e7b82 */ /* 0x000f260000000800 */
[----:B------:R4:W-:Y:S04]  /*5050*/  STL.64 [R1+0x2e0], R100 ;  /* 0x0002e06401007387 */ /* 0x0009e80000100a00 */
[----:B------:R4:W-:Y:S01]  /*5060*/  LDGSTS.E [R245+0x2800c], desc[UR16][R100.64], !P6 ;  /* 0x2800c00064f57fae */ /* 0x0009e2000f121850 */
[----:B---3--:R-:W-:Y:S01]  /*5070*/  VIADD R81, R81, 0xffffff9e ;  /* 0xffffff9e51517836 */ /* 0x008fe20000000000 */
[----:B------:R-:W-:Y:S01]  /*5080*/  ISETP.GE.U32.AND P6, PT, R80, 0x7fffff5e, PT ;  /* 0x7fffff5e5000780c */ /* 0x000fe20003fc6070 */
[----:B------:R-:W-:Y:S01]  /*5090*/  VIADD R80, R96, 0xffffff9c ;  /* 0xffffff9c60507836 */ /* 0x000fe20000000000 */
[----:B--2---:R-:W2:Y:S02]  /*50a0*/  LDL.LU.64 R112, [R1+0x120] ;  /* 0x0001200001707983 */ /* 0x004ea40000300a00 */
[----:B------:R-:W-:-:S02]  /*50b0*/  ISETP.GE.U32.AND P1, PT, R81, 0x7fffff5f, PT ;  /* 0x7fffff5f5100780c */ /* 0x000fc40003f26070 */
[----:B------:R-:W-:Y:S01]  /*50c0*/  IADD3 R81, R97, -0x48, RZ ;  /* 0xffffffb861517810 */ /* 0x000fe20007ffe0ff */
[----:B------:R-:W-:-:S04]  /*50d0*/  IMAD.WIDE R96, R2, 0x4, R86 ;  /* 0x0000000402607825 */ /* 0x000fc800078e0256 */
[----:B-1----:R-:W-:-:S04]  /*50e0*/  IMAD.WIDE R102, R2, 0x4, R88 ;  /* 0x0000000402667825 */ /* 0x002fc800078e0258 */
[----:B----4-:R-:W-:-:S04]  /*50f0*/  IMAD.WIDE R100, R2, 0x4, R82 ;  /* 0x0000000402647825 */ /* 0x010fc800078e0252 */
[C---:B------:R-:W-:Y:S02]  /*5100*/  IMAD.WIDE R82, R2.reuse, 0x4, R84 ;  /* 0x0000000402527825 */ /* 0x040fe400078e0254 */
[----:B------:R-:W1:Y:S08]  /*5110*/  LDC R85, c[0x0][0x230] ;  /* 0x00008c00ff557b82 */ /* 0x000e700000000800 */
[----:B------:R-:W3:Y:S01]  /*5120*/  LDC R84, c[0x0][0x230] ;  /* 0x00008c00ff547b82 */ /* 0x000ee20000000800 */
[----:B------:R-:W-:-:S05]  /*5130*/  IMAD.WIDE R98, R2, 0x4, R98 ;  /* 0x0000000402627825 */ /* 0x000fca00078e0262 */
[----:B------:R-:W-:Y:S04]  /*5140*/  LDGSTS.E [R245+0x30000], desc[UR16][R98.64], !P2 ;  /* 0x3000000062f57fae */ /* 0x000fe8000d121850 */
[----:B------:R4:W-:Y:S01]  /*5150*/  LDGSTS.E [R245+0x38000], desc[UR16][R100.64], !P2 ;  /* 0x3800000064f57fae */ /* 0x0009e2000d121850 */
[----:B------:R-:W-:-:S03]  /*5160*/  ISETP.GE.U32.AND P2, PT, R80, 0x7fffff5d, PT ;  /* 0x7fffff5d5000780c */ /* 0x000fc60003f46070 */
[----:B------:R-:W-:Y:S04]  /*5170*/  STL.64 [R1+0x330], R98 ;  /* 0x0003306201007387 */ /* 0x000fe80000100a00 */
[----:B------:R4:W-:Y:S04]  /*5180*/  STL.64 [R1+0x380], R100 ;  /* 0x0003806401007387 */ /* 0x0009e80000100a00 */
[----:B------:R-:W3:Y:S04]  /*5190*/  LDL.LU.64 R86, [R1+0x110] ;  /* 0x0001100001567983 */ /* 0x000ee80000300a00 */
[----:B------:R1:W-:Y:S01]  /*51a0*/  STL.64 [R1+0x458], R96 ;  /* 0x0004586001007387 */ /* 0x0003e20000100a00 */
[----:B----4-:R-:W-:-:S03]  /*51b0*/  IMAD.WIDE R100, R2, 0x4, R92 ;  /* 0x0000000402647825 */ /* 0x010fc600078e025c */
[----:B------:R4:W-:Y:S04]  /*51c0*/  STL.64 [R1+0x488], R82 ;  /* 0x0004885201007387 */ /* 0x0009e80000100a00 */
[----:B------:R-:W3:Y:S04]  /*51d0*/  LDL.LU.64 R98, [R1+0xe8] ;  /* 0x0000e80001627983 */ /* 0x000ee80000300a00 */
[----:B------:R1:W-:Y:S04]  /*51e0*/  LDGSTS.E [R245+0x30004], desc[UR16][R96.64], !P1 ;  /* 0x3000400060f57fae */ /* 0x0003e8000c921850 */
[----:B------:R-:W3:Y:S01]  /*51f0*/  LDL.LU.64 R92, [R1+0xf8] ;  /* 0x0000f800015c7983 */ /* 0x000ee20000300a00 */
[----:B------:R-:W-:-:S03]  /*5200*/  VIADD R80, R252, 0xffffffb6 ;  /* 0xffffffb6fc507836 */ /* 0x000fc60000000000 */
[----:B------:R-:W3:Y:S01]  /*5210*/  LDL.LU.64 R88, [R1+0xf0] ;  /* 0x0000f00001587983 */ /* 0x000ee20000300a00 */
[----:B-1----:R-:W-:-:S03]  /*5220*/  IMAD.WIDE R96, R2, 0x4, R4 ;  /* 0x0000000402607825 */ /* 0x002fc600078e0204 */
[----:B------:R4:W-:Y:S01]  /*5230*/  LDGSTS.E [R245+0x38004], desc[UR16][R82.64], !P1 ;  /* 0x3800400052f57fae */ /* 0x0009e2000c921850 */
[----:B------:R-:W-:Y:S01]  /*5240*/  ISETP.GE.U32.AND P1, PT, R81, 0x7fffff79, PT ;  /* 0x7fffff795100780c */ /* 0x000fe20003f26070 */
[C---:B------:R-:W-:Y:S02]  /*5250*/  IMAD.WIDE R4, R2.reuse, 0x4, R90 ;  /* 0x0000000402047825 */ /* 0x040fe400078e025a */
[----:B------:R1:W-:Y:S02]  /*5260*/  STL.64 [R1+0x4a8], R100 ;  /* 0x0004a86401007387 */ /* 0x0003e40000100a00 */
[----:B------:R-:W-:Y:S02]  /*5270*/  VIADD R81, R95, 0xffffffb7 ;  /* 0xffffffb75f517836 */ /* 0x000fe40000000000 */
[----:B------:R1:W-:Y:S04]  /*5280*/  STL.64 [R1+0x4c8], R102 ;  /* 0x0004c86601007387 */ /* 0x0003e80000100a00 */
[----:B------:R-:W3:Y:S01]  /*5290*/  LDL.LU.64 R90, [R1+0x100] ;  /* 0x00010000015a7983 */ /* 0x000ee20000300a00 */
[----:B--2---:R-:W-:Y:S01]  /*52a0*/  IMAD.WIDE R112, R2, 0x4, R112 ;  /* 0x0000000402707825 */ /* 0x004fe200078e0270 */
[----:B----4-:R-:W2:Y:S02]  /*52b0*/  LDC R82, c[0x0][0x230] ;  /* 0x00008c00ff527b82 */ /* 0x010ea40000000800 */
[----:B------:R-:W-:Y:S04]  /*52c0*/  LDGSTS.E [R245+0x30008], desc[UR16][R100.64], !P6 ;  /* 0x3000800064f57fae */ /* 0x000fe8000f121850 */
[----:B------:R-:W-:Y:S01]  /*52d0*/  LDGSTS.E [R245+0x38008], desc[UR16][R102.64], !P6 ;  /* 0x3800800066f57fae */ /* 0x000fe2000f121850 */
[----:B------:R-:W-:Y:S01]  /*52e0*/  ISETP.GE.U32.AND P6, PT, R81, 0x7fffff78, PT ;  /* 0x7fffff785100780c */ /* 0x000fe20003fc6070 */
[----:B------:R-:W4:Y:S02]  /*52f0*/  LDC R83, c[0x0][0x230] ;  /* 0x00008c00ff537b82 */ /* 0x000f240000000800 */
[----:B------:R-:W-:Y:S04]  /*5300*/  LDGSTS.E [R245+0x3000c], desc[UR16][R96.64], !P2 ;  /* 0x3000c00060f57fae */ /* 0x000fe8000d121850 */
[----:B-1----:R-:W4:Y:S04]  /*5310*/  LDL.LU.64 R100, [R1+0x630] ;  /* 0x0006300001647983 */ /* 0x002f280000300a00 */
[----:B------:R1:W-:Y:S04]  /*5320*/  STL.64 [R1+0x4d8], R96 ;  /* 0x0004d86001007387 */ /* 0x0003e80000100a00 */
[----:B------:R-:W4:Y:S04]  /*5330*/  LDL.LU.64 R102, [R1+0x628] ;  /* 0x0006280001667983 */ /* 0x000f280000300a00 */
[----:B------:R1:W-:Y:S04]  /*5340*/  STL.64 [R1+0x4e0], R4 ;  /* 0x0004e00401007387 */ /* 0x0003e80000100a00 */
[----:B------:R2:W-:Y:S01]  /*5350*/  LDGSTS.E [R245+0x3800c], desc[UR16][R4.64], !P2 ;  /* 0x3800c00004f57fae */ /* 0x0005e2000d121850 */
[----:B------:R-:W-:-:S03]  /*5360*/  ISETP.GE.U32.AND P2, PT, R80, 0x7fffff77, PT ;  /* 0x7fffff775000780c */ /* 0x000fc60003f46070 */
[----:B-1----:R-:W4:Y:S04]  /*5370*/  LDL.LU.64 R96, [R1+0x620] ;  /* 0x0006200001607983 */ /* 0x002f280000300a00 */
[----:B------:R-:W4:Y:S01]  /*5380*/  LDL.LU.64 R80, [R1+0x108] ;  /* 0x0001080001507983 */ /* 0x000f220000300a00 */
[----:B--2---:R-:W-:-:S03]  /*5390*/  IADD3 R5, R94, -0x4b, RZ ;  /* 0xffffffb55e057810 */ /* 0x004fc60007ffe0ff */
[----:B------:R-:W-:Y:S04]  /*53a0*/  LDGSTS.E [R246+0x20000], desc[UR16][R112.64], !P3 ;  /* 0x2000000070f67fae */ /* 0x000fe8000d921850 */
[----:B------:R-:W2:Y:S04]  /*53b0*/  LDL.LU.64 R94, [R1+0x118] ;  /* 0x00011800015e7983 */ /* 0x000ea80000300a00 */
[----:B------:R1:W-:Y:S01]  /*53c0*/  STL.64 [R1+0x120], R112 ;  /* 0x0001207001007387 */ /* 0x0003e20000100a00 */
[----:B--2---:R-:W-:-:S05]  /*53d0*/  IMAD.WIDE R94, R2, 0x4, R94 ;  /* 0x00000004025e7825 */ /* 0x004fca00078e025e */
[----:B------:R2:W-:Y:S04]  /*53e0*/  STL.64 [R1+0x138], R94 ;  /* 0x0001385e01007387 */ /* 0x0005e80000100a00 */
[----:B-1----:R-:W2:Y:S01]  /*53f0*/  LDL.LU.64 R112, [R1+0x618] ;  /* 0x0006180001707983 */ /* 0x002ea20000300a00 */
[----:B---3--:R-:W-:-:S03]  /*5400*/  IMAD.WIDE R86, R2, 0x4, R86 ;  /* 0x0000000402567825 */ /* 0x008fc600078e0256 */
[----:B------:R2:W-:Y:S01]  /*5410*/  LDGSTS.E [R246+0x28000], desc[UR16][R94.64], !P3 ;  /* 0x280000005ef67fae */ /* 0x0005e2000d921850 */
[----:B----4-:R-:W-:-:S04]  /*5420*/  IMAD.WIDE R80, R2, 0x4, R80 ;  /* 0x0000000402507825 */ /* 0x010fc800078e0250 */
[----:B------:R-:W-:Y:S01]  /*5430*/  VIADD R4, R251, 0xffffff9b ;  /* 0xffffff9bfb047836 */ /* 0x000fe20000000000 */
[----:B------:R1:W-:Y:S01]  /*5440*/  LDGSTS.E [R246+0x20004], desc[UR16][R86.64], !P5 ;  /* 0x2000400056f67fae */ /* 0x0003e2000e921850 */
[----:B------:R-:W-:Y:S01]  /*5450*/  ISETP.GE.U32.AND P3, PT, R5, 0x7fffff76, PT ;  /* 0x7fffff760500780c */ /* 0x000fe20003f66070 */
[----:B------:R-:W-:Y:S02]  /*5460*/  IMAD.WIDE R92, R2, 0x4, R92 ;  /* 0x00000004025c7825 */ /* 0x000fe400078e025c */
[----:B------:R3:W-:Y:S01]  /*5470*/  LDGSTS.E [R246+0x28004], desc[UR16][R80.64], !P5 ;  /* 0x2800400050f67fae */ /* 0x0007e2000e921850 */
[----:B------:R-:W-:Y:S01]  /*5480*/  ISETP.GE.U32.AND P5, PT, R4, 0x7fffff5c, PT ;  /* 0x7fffff5c0400780c */ /* 0x000fe20003fa6070 */
[----:B--2---:R-:W-:Y:S02]  /*5490*/  IMAD.WIDE R94, R2, 0x4, R90 ;  /* 0x00000004025e7825 */ /* 0x004fe400078e025a */
[----:B------:R1:W-:Y:S02]  /*54a0*/  STL.64 [R1+0x180], R86 ;  /* 0x0001805601007387 */ /* 0x0003e40000100a00 */
[----:B------:R-:W-:-:S02]  /*54b0*/  VIADD R5, R82, 0xffffff9a ;  /* 0xffffff9a52057836 */ /* 0x000fc40000000000 */
[C---:B------:R-:W-:Y:S01]  /*54c0*/  IMAD.WIDE R90, R2.reuse, 0x4, R88 ;  /* 0x00000004025a7825 */ /* 0x040fe200078e0258 */
[----:B------:R3:W-:Y:S01]  /*54d0*/  STL.64 [R1+0x260], R80 ;  /* 0x0002605001007387 */ /* 0x0007e20000100a00 */
[----:B------:R-:W2:Y:S02]  /*54e0*/  LDC R82, c[0x0][0x230] ;  /* 0x00008c00ff527b82 */ /* 0x000ea40000000800 */
[C---:B------:R-:W-:Y:S01]  /*54f0*/  IMAD.WIDE R88, R2.reuse, 0x4, R98 ;  /* 0x0000000402587825 */ /* 0x040fe200078e0262 */
[----:B------:R-:W-:Y:S04]  /*5500*/  STL.64 [R1+0x288], R94 ;  /* 0x0002885e01007387 */ /* 0x000fe80000100a00 */
[----:B------:R-:W-:Y:S01]  /*5510*/  LDGSTS.E [R246+0x20008], desc[UR16][R94.64], !P0 ;  /* 0x200080005ef67fae */ /* 0x000fe2000c121850 */
[----:B-1----:R-:W1:Y:S03]  /*5520*/  LDC R86, c[0x0][0x230] ;  /* 0x00008c00ff567b82 */ /* 0x002e660000000800 */
[----:B------:R4:W-:Y:S04]  /*5530*/  STL.64 [R1+0x2a8], R92 ;  /* 0x0002a85c01007387 */ /* 0x0009e80000100a00 */
[----:B------:R4:W-:Y:S01]  /*5540*/  LDGSTS.E [R246+0x28008], desc[UR16][R92.64], !P0 ;  /* 0x280080005cf67fae */ /* 0x0009e2000c121850 */
[----:B------:R-:W-:Y:S01]  /*5550*/  ISETP.GE.U32.AND P0, PT, R5, 0x7fffff5b, PT ;  /* 0x7fffff5b0500780c */ /* 0x000fe20003f06070 */
[----:B---3--:R-:W3:Y:S02]  /*5560*/  LDC R80, c[0x0][0x230] ;  /* 0x00008c00ff507b82 */ /* 0x008ee40000000800 */
[----:B------:R1:W-:Y:S04]  /*5570*/  STL.64 [R1+0x2c0], R90 ;  /* 0x0002c05a01007387 */ /* 0x0003e80000100a00 */
[----:B------:R1:W-:Y:S01]  /*5580*/  LDGSTS.E [R246+0x2000c], desc[UR16][R90.64], !P1 ;  /* 0x2000c0005af67fae */ /* 0x0003e2000c921850 */
[----:B------:R-:W-:Y:S01]  /*5590*/  VIADD R4, R85, 0xffffff99 ;  /* 0xffffff9955047836 */ /* 0x000fe20000000000 */
[----:B------:R-:W2:Y:S01]  /*55a0*/  LDC R81, c[0x0][0x230] ;  /* 0x00008c00ff517b82 */ /* 0x000ea20000000800 */
[C---:B----4-:R-:W-:Y:S01]  /*55b0*/  IMAD.WIDE R92, R2.reuse, 0x4, R96 ;  /* 0x00000004025c7825 */ /* 0x050fe200078e0260 */
[----:B------:R4:W-:Y:S04]  /*55c0*/  STL.64 [R1+0x2d0], R88 ;  /* 0x0002d05801007387 */ /* 0x0009e80000100a00 */
[----:B------:R-:W2:Y:S01]  /*55d0*/  LDL.LU.64 R96, [R1+0xd8] ;  /* 0x0000d80001607983 */ /* 0x000ea20000300a00 */
[----:B------:R-:W-:-:S03]  /*55e0*/  IMAD.WIDE R94, R2, 0x4, R112 ;  /* 0x00000004025e7825 */ /* 0x000fc600078e0270 */
[----:B------:R4:W-:Y:S01]  /*55f0*/  LDGSTS.E [R246+0x2800c], desc[UR16][R88.64], !P1 ;  /* 0x2800c00058f67fae */ /* 0x0009e2000c921850 */
[----:B------:R-:W-:Y:S01]  /*5600*/  IADD3 R5, R83, -0x4c, RZ ;  /* 0xffffffb453057810 */ /* 0x000fe20007ffe0ff */
[----:B------:R-:W2:Y:S01]  /*5610*/  LDC R85, c[0x0][0x230] ;  /* 0x00008c00ff557b82 */ /* 0x000ea20000000800 */
[C---:B-1----:R-:W-:Y:S01]  /*5620*/  IMAD.WIDE R90, R2.reuse, 0x4, R102 ;  /* 0x00000004025a7825 */ /* 0x042fe200078e0266 */
[----:B------:R1:W-:Y:S04]  /*5630*/  STL.64 [R1+0x2f8], R94 ;  /* 0x0002f85e01007387 */ /* 0x0003e80000100a00 */
[----:B------:R-:W-:Y:S01]  /*5640*/  STL.64 [R1+0x328], R92 ;  /* 0x0003285c01007387 */ /* 0x000fe20000100a00 */
[----:B----4-:R-:W-:-:S03]  /*5650*/  IMAD.WIDE R88, R2, 0x4, R100 ;  /* 0x0000000402587825 */ /* 0x010fc600078e0264 */
[----:B------:R-:W4:Y:S01]  /*5660*/  LDL.LU.64 R102, [R1+0xe0] ;  /* 0x0000e00001667983 */ /* 0x000f220000300a00 */
[----:B------:R-:W-:Y:S01]  /*5670*/  ISETP.GE.U32.AND P1, PT, R4, 0x7fffff5a, PT ;  /* 0x7fffff5a0400780c */ /* 0x000fe20003f26070 */
[----:B------:R-:W4:Y:S02]  /*5680*/  LDC R83, c[0x0][0x230] ;  /* 0x00008c00ff537b82 */ /* 0x000f240000000800 */
[----:B------:R2:W-:Y:S04]  /*5690*/  LDGSTS.E [R246+0x30000], desc[UR16][R94.64], !P5 ;  /* 0x300000005ef67fae */ /* 0x0005e8000e921850 */
[----:B------:R3:W-:Y:S04]  /*56a0*/  STL.64 [R1+0x378], R90 ;  /* 0x0003785a01007387 */ /* 0x0007e80000100a00 */
[----:B------:R-:W-:Y:S04]  /*56b0*/  LDGSTS.E [R246+0x38000], desc[UR16][R92.64], !P5 ;  /* 0x380000005cf67fae */ /* 0x000fe8000e921850 */
[----:B-1----:R-:W4:Y:S04]  /*56c0*/  LDL.LU.64 R94, [R1+0xd0] ;  /* 0x0000d000015e7983 */ /* 0x002f280000300a00 */
[----:B------:R-:W4:Y:S04]  /*56d0*/  LDL.LU.64 R112, [R1+0xc8] ;  /* 0x0000c80001707983 */ /* 0x000f280000300a00 */
[----:B------:R1:W-:Y:S04]  /*56e0*/  STL.64 [R1+0x450], R88 ;  /* 0x0004505801007387 */ /* 0x0003e80000100a00 */
[----:B------:R-:W-:Y:S04]  /*56f0*/  LDGSTS.E [R246+0x30004], desc[UR16][R90.64], !P0 ;  /* 0x300040005af67fae */ /* 0x000fe8000c121850 */
[----:B------:R-:W-:Y:S04]  /*5700*/  LDGSTS.E [R246+0x38004], desc[UR16][R88.64], !P0 ;  /* 0x3800400058f67fae */ /* 0x000fe8000c121850 */
[----:B---3--:R-:W3:Y:S04]  /*5710*/  LDL.LU.64 R90, [R1+0xc0] ;  /* 0x0000c000015a7983 */ /* 0x008ee80000300a00 */
[----:B------:R-:W3:Y:S04]  /*5720*/  LDL.LU.64 R92, [R1+0xb8] ;  /* 0x0000b800015c7983 */ /* 0x000ee80000300a00 */
[----:B-1----:R-:W3:Y:S04]  /*5730*/  LDL.LU.64 R88, [R1+0xb0] ;  /* 0x0000b00001587983 */ /* 0x002ee80000300a00 */
[----:B------:R-:W3:Y:S01]  /*5740*/  LDL.LU.64 R98, [R1+0xa8] ;  /* 0x0000a80001627983 */ /* 0x000ee20000300a00 */
[----:B------:R-:W-:-:S02]  /*5750*/  VIADD R4, R84, 0xffffff98 ;  /* 0xffffff9854047836 */ /* 0x000fc40000000000 */
[----:B------:R-:W-:-:S04]  /*5760*/  IMAD.WIDE R108, R2, 0x4, R108 ;  /* 0x00000004026c7825 */ /* 0x000fc800078e026c */
[----:B------:R-:W-:Y:S01]  /*5770*/  IMAD.WIDE R104, R2, 0x4, R104 ;  /* 0x0000000402687825 */ /* 0x000fe200078e0268 */
[----:B------:R-:W-:-:S03]  /*5780*/  ISETP.GE.U32.AND P5, PT, R4, 0x7fffff59, PT ;  /* 0x7fffff590400780c */ /* 0x000fc60003fa6070 */
[C---:B------:R-:W-:Y:S01]  /*5790*/  IMAD.WIDE R242, R2.reuse, 0x4, R242 ;  /* 0x0000000402f27825 */ /* 0x040fe200078e02f2 */
[----:B------:R-:W-:Y:S01]  /*57a0*/  STL.64 [R1+0x480], R108 ;  /* 0x0004806c01007387 */ /* 0x000fe20000100a00 */
[----:B------:R-:W-:Y:S01]  /*57b0*/  ISETP.GE.U32.AND P0, PT, R5, 0x7fffff75, PT ;  /* 0x7fffff750500780c */ /* 0x000fe20003f06070 */
[----:B------:R-:W1:Y:S01]  /*57c0*/  LDC R84, c[0x0][0x230] ;  /* 0x00008c00ff547b82 */ /* 0x000e620000000800 */
[----:B------:R-:W-:Y:S01]  /*57d0*/  IMAD.WIDE R100, R2, 0x4, R106 ;  /* 0x0000000402647825 */ /* 0x000fe200078e026a */
[----:B------:R-:W-:Y:S03]  /*57e0*/  LDGSTS.E [R246+0x30008], desc[UR16][R108.64], !P1 ;  /* 0x300080006cf67fae */ /* 0x000fe6000c921850 */
[----:B------:R-:W-:Y:S01]  /*57f0*/  VIADD R4, R86, 0xffffffb2 ;  /* 0xffffffb256047836 */ /* 0x000fe20000000000 */
[----:B------:R-:W-:Y:S01]  /*5800*/  STL.64 [R1+0x4a0], R104 ;  /* 0x0004a06801007387 */ /* 0x000fe20000100a00 */
[----:B------:R-:W-:-:S02]  /*5810*/  VIADD R5, R80, 0xffffffb3 ;  /* 0xffffffb350057836 */ /* 0x000fc40000000000 */
[----:B--2---:R-:W-:Y:S01]  /*5820*/  IMAD.WIDE R96, R2, 0x4, R96 ;  /* 0x0000000402607825 */ /* 0x004fe200078e0260 */
[----:B------:R-:W-:Y:S01]  /*5830*/  LDGSTS.E [R246+0x38008], desc[UR16][R104.64], !P1 ;  /* 0x3800800068f67fae */ /* 0x000fe2000c921850 */
[----:B------:R-:W2:Y:S03]  /*5840*/  LDC R80, c[0x0][0x230] ;  /* 0x00008c00ff507b82 */ /* 0x000ea60000000800 */
[----:B------:R4:W-:Y:S04]  /*5850*/  STL.64 [R1+0x4c0], R242 ;  /* 0x0004c0f201007387 */ /* 0x0009e80000100a00 */
[----:B------:R4:W-:Y:S01]  /*5860*/  LDGSTS.E [R246+0x3000c], desc[UR16][R242.64], !P5 ;  /* 0x3000c000f2f67fae */ /* 0x0009e2000e921850 */
[----:B------:R-:W-:-:S03]  /*5870*/  ISETP.GE.U32.AND P1, PT, R5, 0x7fffff74, PT ;  /* 0x7fffff740500780c */ /* 0x000fc60003f26070 */
[----:B------:R-:W-:Y:S01]  /*5880*/  LDGSTS.E [R246+0x3800c], desc[UR16][R100.64], !P5 ;  /* 0x3800c00064f67fae */ /* 0x000fe2000e921850 */
[----:B------:R-:W-:Y:S01]  /*5890*/  ISETP.GE.U32.AND P5, PT, R4, 0x7fffff73, PT ;  /* 0x7fffff730400780c */ /* 0x000fe20003fa6070 */
[----:B------:R-:W-:Y:S01]  /*58a0*/  VIADD R4, R82, 0xffffff97 ;  /* 0xffffff9752047836 */ /* 0x000fe20000000000 */
[----:B------:R-:W-:Y:S01]  /*58b0*/  IADD3 R5, R81, -0x4f, RZ ;  /* 0xffffffb151057810 */ /* 0x000fe20007ffe0ff */
[----:B------:R-:W-:Y:S01]  /*58c0*/  STL.64 [R1+0x4d0], R100 ;  /* 0x0004d06401007387 */ /* 0x000fe20000100a00 */
[----:B----4-:R-:W-:-:S04]  /*58d0*/  IMAD.WIDE R94, R2, 0x4, R94 ;  /* 0x00000004025e7825 */ /* 0x010fc800078e025e */
[C---:B------:R-:W-:Y:S01]  /*58e0*/  IMAD.WIDE R242, R2.reuse, 0x4, R102 ;  /* 0x0000000402f27825 */ /* 0x040fe200078e0266 */
[----:B------:R-:W-:Y:S01]  /*58f0*/  STL.64 [R1+0x100], R96 ;  /* 0x0001006001007387 */ /* 0x000fe20000100a00 */
[----:B------:R-:W4:Y:S02]  /*5900*/  LDC R82, c[0x0][0x230] ;  /* 0x00008c00ff527b82 */ /* 0x000f240000000800 */
[C---:B------:R-:W-:Y:S01]  /*5910*/  IMAD.WIDE R86, R2.reuse, 0x4, R112 ;  /* 0x0000000402567825 */ /* 0x040fe200078e0270 */
[----:B------:R-:W-:Y:S04]  /*5920*/  LDGSTS.E [R247+0x20000], desc[UR16][R242.64], !P6 ;  /* 0x20000000f2f77fae */ /* 0x000fe8000f121850 */
[----:B------:R-:W-:Y:S01]  /*5930*/  LDGSTS.E [R247+0x28000], desc[UR16][R96.64], !P6 ;  /* 0x2800000060f77fae */ /* 0x000fe2000f121850 */
[----:B------:R-:W-:Y:S01]  /*5940*/  ISETP.GE.U32.AND P6, PT, R5, 0x7fffff72, PT ;  /* 0x7fffff720500780c */ /* 0x000fe20003fc6070 */
[----:B---3--:R-:W-:-:S02]  /*5950*/  IMAD.WIDE R92, R2, 0x4, R92 ;  /* 0x00000004025c7825 */ /* 0x008fc400078e025c */
[----:B------:R3:W-:Y:S01]  /*5960*/  STL.64 [R1+0x130], R94 ;  /* 0x0001305e01007387 */ /* 0x0007e20000100a00 */
[----:B------:R-:W4:Y:S03]  /*5970*/  LDC R81, c[0x0][0x230] ;  /* 0x00008c00ff517b82 */ /* 0x000f260000000800 */
[----:B------:R3:W-:Y:S01]  /*5980*/  LDGSTS.E [R247+0x20004], desc[UR16][R94.64], !P2 ;  /* 0x200040005ef77fae */ /* 0x0007e2000d121850 */
[----:B------:R-:W-:-:S03]  /*5990*/  VIADD R5, R83, 0xffffff96 ;  /* 0xffffff9653057836 */ /* 0x000fc60000000000 */
[----:B------:R1:W-:Y:S01]  /*59a0*/  LDGSTS.E [R247+0x28004], desc[UR16][R86.64], !P2 ;  /* 0x2800400056f77fae */ /* 0x0003e2000d121850 */
[----:B------:R-:W-:Y:S01]  /*59b0*/  ISETP.GE.U32.AND P2, PT, R4, 0x7fffff58, PT ;  /* 0x7fffff580400780c */ /* 0x000fe20003f46070 */
[C---:B---3--:R-:W-:Y:S02]  /*59c0*/  IMAD.WIDE R94, R2.reuse, 0x4, R90 ;  /* 0x00000004025e7825 */ /* 0x048fe400078e025a */
[----:B------:R1:W-:Y:S01]  /*59d0*/  STL.64 [R1+0x178], R86 ;  /* 0x0001785601007387 */ /* 0x0003e20000100a00 */
[----:B------:R-:W3:Y:S01]  /*59e0*/  LDC R83, c[0x0][0x230] ;  /* 0x00008c00ff537b82 */ /* 0x000ee20000000800 */
[C---:B------:R-:W-:Y:S02]  /*59f0*/  IMAD.WIDE R90, R2.reuse, 0x4, R88 ;  /* 0x00000004025a7825 */ /* 0x040fe400078e0258 */
[----:B------:R2:W-:Y:S02]  /*5a00*/  LDGSTS.E [R247+0x20008], desc[UR16][R94.64], !P3 ;  /* 0x200080005ef77fae */ /* 0x0005e4000d921850 */
[----:B------:R-:W-:-:S02]  /*5a10*/  IMAD.WIDE R88, R2, 0x4, R98 ;  /* 0x0000000402587825 */ /* 0x000fc400078e0262 */
[----:B------:R2:W-:Y:S01]  /*5a20*/  LDGSTS.E [R247+0x28008], desc[UR16][R92.64], !P3 ;  /* 0x280080005cf77fae */ /* 0x0005e2000d921850 */
[----:B------:R-:W-:-:S03]  /*5a30*/  ISETP.GE.U32.AND P3, PT, R5, 0x7fffff57, PT ;  /* 0x7fffff570500780c */ /* 0x000fc60003f66070 */
[----:B------:R2:W-:Y:S01]  /*5a40*/  STL.64 [R1+0x258], R94 ;  /* 0x0002585e01007387 */ /* 0x0005e20000100a00 */
[----:B------:R-:W-:Y:S01]  /*5a50*/  VIADD R4, R85, 0xffffff95 ;  /* 0xffffff9555047836 */ /* 0x000fe20000000000 */
[----:B-1----:R-:W1:Y:S02]  /*5a60*/  LDC R87, c[0x0][0x230] ;  /* 0x00008c00ff577b82 */ /* 0x002e640000000800 */
[----:B------:R4:W-:Y:S04]  /*5a70*/  STL.64 [R1+0x280], R92 ;  /* 0x0002805c01007387 */ /* 0x0009e80000100a00 */
[----:B------:R3:W-:Y:S02]  /*5a80*/  STL.64 [R1+0x2a0], R90 ;  /* 0x0002a05a01007387 */ /* 0x0007e40000100a00 */
[----:B------:R-:W1:Y:S01]  /*5a90*/  LDC R86, c[0x0][0x230] ;  /* 0x00008c00ff567b82 */ /* 0x000e620000000800 */
[C---:B--2---:R-:W-:Y:S01]  /*5aa0*/  IMAD.WIDE R94, R2.reuse, 0x4, R126 ;  /* 0x00000004025e7825 */ /* 0x044fe200078e027e */
[----:B------:R2:W-:Y:S03]  /*5ab0*/  STL.64 [R1+0x2b8], R88 ;  /* 0x0002b85801007387 */ /* 0x0005e60000100a00 */
[C---:B----4-:R-:W-:Y:S01]  /*5ac0*/  IMAD.WIDE R92, R2.reuse, 0x4, R110 ;  /* 0x00000004025c7825 */ /* 0x050fe200078e026e */
[----:B------:R-:W4:Y:S04]  /*5ad0*/  LDL.LU.64 R102, [R1+0xa0] ;  /* 0x0000a00001667983 */ /* 0x000f280000300a00 */
[----:B------:R3:W-:Y:S01]  /*5ae0*/  LDGSTS.E [R247+0x2000c], desc[UR16][R90.64], !P0 ;  /* 0x2000c0005af77fae */ /* 0x0007e2000c121850 */
[----:B------:R-:W-:-:S04]  /*5af0*/  IMAD.WIDE R108, R2, 0x4, R122 ;  /* 0x00000004026c7825 */ /* 0x000fc800078e027a */
[C---:B------:R-:W-:Y:S01]  /*5b00*/  IMAD.WIDE R106, R2.reuse, 0x4, R118 ;  /* 0x00000004026a7825 */ /* 0x040fe200078e0276 */
[----:B------:R-:W4:Y:S03]  /*5b10*/  LDL.LU.64 R96, [R1+0x98] ;  /* 0x0000980001607983 */ /* 0x000f260000300a00 */
[C---:B------:R-:W-:Y:S01]  /*5b20*/  IMAD.WIDE R104, R2.reuse, 0x4, R240 ;  /* 0x0000000402687825 */ /* 0x040fe200078e02f0 */
[----:B------:R2:W-:Y:S03]  /*5b30*/  LDGSTS.E [R247+0x2800c], desc[UR16][R88.64], !P0 ;  /* 0x2800c00058f77fae */ /* 0x0005e6000c121850 */
[----:B------:R-:W-:Y:S01]  /*5b40*/  IMAD.WIDE R100, R2, 0x4, R120 ;  /* 0x0000000402647825 */ /* 0x000fe200078e0278 */
[----:B------:R1:W-:Y:S01]  /*5b50*/  STL.64 [R1+0x2e8], R94 ;  /* 0x0002e85e01007387 */ /* 0x0003e20000100a00 */
[----:B------:R-:W-:Y:S01]  /*5b60*/  IADD3 R5, R80, -0x50, RZ ;  /* 0xffffffb050057810 */ /* 0x000fe20007ffe0ff */
[----:B------:R-:W4:Y:S01]  /*5b70*/  LDC R85, c[0x0][0x230] ;  /* 0x00008c00ff557b82 */ /* 0x000f220000000800 */
[C---:B---3--:R-:W-:Y:S01]  /*5b80*/  IMAD.WIDE R90, R2.reuse, 0x4, R116 ;  /* 0x00000004025a7825 */ /* 0x048fe200078e0274 */
[----:B------:R-:W-:Y:S03]  /*5b90*/  STL.64 [R1+0x2f0], R92 ;  /* 0x0002f05c01007387 */ /* 0x000fe60000100a00 */
[----:B--2---:R-:W-:Y:S01]  /*5ba0*/  IMAD.WIDE R88, R2, 0x4, R114 ;  /* 0x0000000402587825 */ /* 0x004fe200078e0272 */
[----:B------:R-:W-:Y:S01]  /*5bb0*/  LDGSTS.E [R247+0x30000], desc[UR16][R94.64], !P2 ;  /* 0x300000005ef77fae */ /* 0x000fe2000d121850 */
[----:B------:R-:W-:Y:S01]  /*5bc0*/  ISETP.GE.U32.AND P0, PT, R4, 0x7fffff56, PT ;  /* 0x7fffff560400780c */ /* 0x000fe20003f06070 */
[----:B------:R-:W2:Y:S02]  /*5bd0*/  LDC R80, c[0x0][0x230] ;  /* 0x00008c00ff507b82 */ /* 0x000ea40000000800 */
[----:B------:R-:W-:Y:S04]  /*5be0*/  LDGSTS.E [R247+0x38000], desc[UR16][R92.64], !P2 ;  /* 0x380000005cf77fae */ /* 0x000fe8000d121850 */
[----:B------:R-:W-:Y:S04]  /*5bf0*/  LDGSTS.E [R247+0x30004], desc[UR16][R90.64], !P3 ;  /* 0x300040005af77fae */ /* 0x000fe8000d921850 */
[----:B-1----:R-:W3:Y:S04]  /*5c00*/  LDL.LU.64 R94, [R1+0x90] ;  /* 0x00009000015e7983 */ /* 0x002ee80000300a00 */
[----:B------:R1:W-:Y:S04]  /*5c10*/  STL.64 [R1+0x300], R90 ;  /* 0x0003005a01007387 */ /* 0x0003e80000100a00 */
[----:B------:R1:W-:Y:S04]  /*5c20*/  STL.64 [R1+0x340], R88 ;  /* 0x0003405801007387 */ /* 0x0003e80000100a00 */
[----:B------:R-:W2:Y:S04]  /*5c30*/  LDL.LU.64 R112, [R1+0x88] ;  /* 0x0000880001707983 */ /* 0x000ea80000300a00 */
[----:B-1----:R-:W2:Y:S04]  /*5c40*/  LDL.LU.64 R90, [R1+0x80] ;  /* 0x00008000015a7983 */ /* 0x002ea80000300a00 */
[----:B------:R-:W-:Y:S04]  /*5c50*/  LDGSTS.E [R247+0x38004], desc[UR16][R88.64], !P3 ;  /* 0x3800400058f77fae */ /* 0x000fe8000d921850 */
[----:B------:R-:W2:Y:S01]  /*5c60*/  LDL.LU.64 R92, [R1+0x78] ;  /* 0x00007800015c7983 */ /* 0x000ea20000300a00 */
[----:B------:R-:W-:Y:S01]  /*5c70*/  VIADD R4, R84, 0xffffff94 ;  /* 0xffffff9454047836 */ /* 0x000fe20000000000 */
[----:B------:R-:W-:Y:S01]  /*5c80*/  ISETP.GE.U32.AND P3, PT, R5, 0x7fffff71, PT ;  /* 0x7fffff710500780c */ /* 0x000fe20003f66070 */
[----:B------:R-:W1:Y:S01]  /*5c90*/  LDC R84, c[0x0][0x230] ;  /* 0x00008c00ff547b82 */ /* 0x000e620000000800 */
[----:B------:R-:W-:Y:S04]  /*5ca0*/  LDGSTS.E [R247+0x30008], desc[UR16][R108.64], !P0 ;  /* 0x300080006cf77fae */ /* 0x000fe8000c121850 */
[----:B------:R-:W2:Y:S04]  /*5cb0*/  LDL.LU.64 R88, [R1+0x70] ;  /* 0x0000700001587983 */ /* 0x000ea80000300a00 */
[----:B------:R-:W2:Y:S01]  /*5cc0*/  LDL.LU.64 R98, [R1+0x68] ;  /* 0x0000680001627983 */ /* 0x000ea20000300a00 */
[----:B------:R-:W-:-:S03]  /*5cd0*/  ISETP.GE.U32.AND P2, PT, R4, 0x7fffff55, PT ;  /* 0x7fffff550400780c */ /* 0x000fc60003f46070 */
[----:B------:R-:W-:Y:S01]  /*5ce0*/  STL.64 [R1+0x448], R108 ;  /* 0x0004486c01007387 */ /* 0x000fe20000100a00 */
[----:B------:R-:W-:-:S03]  /*5cf0*/  VIADD R4, R87, 0xffffffae ;  /* 0xffffffae57047836 */ /* 0x000fc60000000000 */
[----:B------:R-:W-:Y:S04]  /*5d00*/  STL.64 [R1+0x478], R106 ;  /* 0x0004786a01007387 */ /* 0x000fe80000100a00 */
[----:B------:R-:W-:Y:S04]  /*5d10*/  LDGSTS.E [R247+0x38008], desc[UR16][R106.64], !P0 ;  /* 0x380080006af77fae */ /* 0x000fe8000c121850 */
[----:B------:R-:W-:Y:S04]  /*5d20*/  STL.64 [R1+0x498], R104 ;  /* 0x0004986801007387 */ /* 0x000fe80000100a00 */
[----:B------:R-:W-:Y:S04]  /*5d30*/  LDGSTS.E [R247+0x3000c], desc[UR16][R104.64], !P2 ;  /* 0x3000c00068f77fae */ /* 0x000fe8000d121850 */
[----:B------:R4:W-:Y:S04]  /*5d40*/  STL.64 [R1+0x4b8], R100 ;  /* 0x0004b86401007387 */ /* 0x0009e80000100a00 */
[----:B------:R4:W-:Y:S01]  /*5d50*/  LDGSTS.E [R247+0x3800c], desc[UR16][R100.64], !P2 ;  /* 0x3800c00064f77fae */ /* 0x0009e2000d121850 */
[----:B------:R-:W-:Y:S01]  /*5d60*/  ISETP.GE.U32.AND P2, PT, R4, 0x7fffff6f, PT ;  /* 0x7fffff6f0400780c */ /* 0x000fe20003f46070 */
[----:B------:R-:W-:-:S02]  /*5d70*/  VIADD R4, R86, 0xffffff93 ;  /* 0xffffff9356047836 */ /* 0x000fc40000000000 */
[----:B----4-:R-:W-:-:S05]  /*5d80*/  IMAD.WIDE R100, R2, 0x4, R102 ;  /* 0x0000000402647825 */ /* 0x010fca00078e0266 */
[----:B------:R-:W-:Y:S04]  /*5d90*/  STL.64 [R1+0x108], R100 ;  /* 0x0001086401007387 */ /* 0x000fe80000100a00 */
[----:B------:R-:W-:Y:S01]  /*5da0*/  LDGSTS.E [R248+0x20000], desc[UR16][R100.64], !P1 ;  /* 0x2000000064f87fae */ /* 0x000fe2000c921850 */
[----:B------:R-:W-:-:S05]  /*5db0*/  IMAD.WIDE R96, R2, 0x4, R96 ;  /* 0x0000000402607825 */ /* 0x000fca00078e0260 */
[----:B------:R-:W-:Y:S04]  /*5dc0*/  STL.64 [R1+0x110], R96 ;  /* 0x0001106001007387 */ /* 0x000fe80000100a00 */
[----:B------:R-:W-:Y:S01]  /*5dd0*/  LDGSTS.E [R248+0x28000], desc[UR16][R96.64], !P1 ;  /* 0x2800000060f87fae */ /* 0x000fe2000c921850 */
[----:B---3--:R-:W-:-:S05]  /*5de0*/  IMAD.WIDE R94, R2, 0x4, R94 ;  /* 0x00000004025e7825 */ /* 0x008fca00078e025e */
[----:B------:R3:W-:Y:S04]  /*5df0*/  STL.64 [R1+0x118], R94 ;  /* 0x0001185e01007387 */ /* 0x0007e80000100a00 */
[----:B------:R3:W-:Y:S01]  /*5e00*/  LDGSTS.E [R248+0x20004], desc[UR16][R94.64], !P5 ;  /* 0x200040005ef87fae */ /* 0x0007e2000e921850 */
[----:B--2---:R-:W-:-:S05]  /*5e10*/  IMAD.WIDE R86, R2, 0x4, R112 ;  /* 0x0000000402567825 */ /* 0x004fca00078e0270 */
[----:B------:R2:W-:Y:S01]  /*5e20*/  STL.64 [R1+0x128], R86 ;  /* 0x0001285601007387 */ /* 0x0005e20000100a00 */
[----:B---3--:R-:W-:-:S03]  /*5e30*/  IMAD.WIDE R94, R2, 0x4, R90 ;  /* 0x00000004025e7825 */ /* 0x008fc600078e025a */
[----:B------:R2:W-:Y:S01]  /*5e40*/  LDGSTS.E [R248+0x28004], desc[UR16][R86.64], !P5 ;  /* 0x2800400056f87fae */ /* 0x0005e2000e921850 */
[----:B------:R-:W-:-:S03]  /*5e50*/  IMAD.WIDE R92, R2, 0x4, R92 ;  /* 0x00000004025c7825 */ /* 0x000fc600078e025c */
[----:B------:R-:W-:Y:S04]  /*5e60*/  STL.64 [R1+0x140], R94 ;  /* 0x0001405e01007387 */ /* 0x000fe80000100a00 */
[----:B------:R3:W-:Y:S01]  /*5e70*/  LDGSTS.E [R248+0x20008], desc[UR16][R94.64], !P6 ;  /* 0x200080005ef87fae */ /* 0x0007e2000f121850 */
[----:B------:R-:W-:-:S03]  /*5e80*/  IMAD.WIDE R90, R2, 0x4, R88 ;  /* 0x00000004025a7825 */ /* 0x000fc600078e0258 */
[----:B------:R-:W-:Y:S01]  /*5e90*/  STL.64 [R1+0x250], R92 ;  /* 0x0002505c01007387 */ /* 0x000fe20000100a00 */
[----:B--2---:R-:W2:Y:S01]  /*5ea0*/  LDC R87, c[0x0][0x230] ;  /* 0x00008c00ff577b82 */ /* 0x004ea20000000800 */
[----:B------:R-:W-:Y:S02]  /*5eb0*/  IMAD.WIDE R88, R2, 0x4, R98 ;  /* 0x0000000402587825 */ /* 0x000fe400078e0262 */
[----:B------:R-:W-:Y:S04]  /*5ec0*/  LDGSTS.E [R248+0x28008], desc[UR16][R92.64], !P6 ;  /* 0x280080005cf87fae */ /* 0x000fe8000f121850 */
[----:B------:R-:W-:Y:S01]  /*5ed0*/  STL.64 [R1+0x278], R90 ;  /* 0x0002785a01007387 */ /* 0x000fe20000100a00 */
[----:B------:R-:W-:Y:S01]  /*5ee0*/  VIADD R5, R82, 0xffffffaf ;  /* 0xffffffaf52057836 */ /* 0x000fe20000000000 */
[----:B------:R-:W4:Y:S02]  /*5ef0*/  LDC R86, c[0x0][0x230] ;  /* 0x00008c00ff567b82 */ /* 0x000f240000000800 */
[----:B------:R1:W-:Y:S04]  /*5f00*/  LDGSTS.E [R248+0x2000c], desc[UR16][R90.64], !P3 ;  /* 0x2000c0005af87fae */ /* 0x0003e8000d921850 */
[----:B------:R3:W-:Y:S02]  /*5f10*/  STL.64 [R1+0x298], R88 ;  /* 0x0002985801007387 */ /* 0x0007e40000100a00 */
[----:B------:R-:W1:Y:S02]  /*5f20*/  LDC R82, c[0x0][0x230] ;  /* 0x00008c00ff527b82 */ /* 0x000e640000000800 */
[----:B------:R-:W-:Y:S04]  /*5f30*/  LDGSTS.E [R248+0x2800c], desc[UR16][R88.64], !P3 ;  /* 0x2800c00058f87fae */ /* 0x000fe8000d921850 */
[----:B---3--:R-:W3:Y:S04]  /*5f40*/  LDL.LU.64 R88, [R1+0x60] ;  /* 0x0000600001587983 */ /* 0x008ee80000300a00 */
[----:B------:R-:W4:Y:S04]  /*5f50*/  LDL.LU.64 R92, [R1+0x58] ;  /* 0x00005800015c7983 */ /* 0x000f280000300a00 */
[----:B------:R-:W4:Y:S01]  /*5f60*/  LDL.LU.64 R98, [R1+0x50] ;  /* 0x0000500001627983 */ /* 0x000f220000300a00 */
[----:B------:R-:W-:-:S02]  /*5f70*/  ISETP.GE.U32.AND P0, PT, R5, 0x7fffff70, PT ;  /* 0x7fffff700500780c */ /* 0x000fc40003f06070 */
[----:B------:R-:W-:Y:S02]  /*5f80*/  IADD3 R5, R83, -0x53, RZ ;  /* 0xffffffad53057810 */ /* 0x000fe40007ffe0ff */
[----:B------:R-:W-:Y:S01]  /*5f90*/  ISETP.GE.U32.AND P5, PT, R4, 0x7fffff54, PT ;  /* 0x7fffff540400780c */ /* 0x000fe20003fa6070 */
[C---:B------:R-:W-:Y:S01]  /*5fa0*/  IMAD.WIDE R100, R2.reuse, 0x4, R148 ;  /* 0x0000000402647825 */ /* 0x040fe200078e0294 */
[----:B------:R-:W-:Y:S01]  /*5fb0*/  ISETP.GE.U32.AND P1, PT, R5, 0x7fffff6e, PT ;  /* 0x7fffff6e0500780c */ /* 0x000fe20003f26070 */
[----:B------:R-:W2:Y:S02]  /*5fc0*/  LDC R83, c[0x0][0x230] ;  /* 0x00008c00ff537b82 */ /* 0x000ea40000000800 */
[----:B------:R-:W-:Y:S02]  /*5fd0*/  VIADD R5, R81, 0xffffff92 ;  /* 0xffffff9251057836 */ /* 0x000fe40000000000 */
[----:B------:R-:W-:Y:S02]  /*5fe0*/  VIADD R4, R85, 0xffffff91 ;  /* 0xffffff9155047836 */ /* 0x000fe40000000000 */
[----:B------:R-:W-:Y:S01]  /*5ff0*/  IMAD.WIDE R96, R2, 0x4, R124 ;  /* 0x0000000402607825 */ /* 0x000fe200078e027c */
[----:B------:R-:W-:Y:S01]  /*6000*/  ISETP.GE.U32.AND P6, PT, R5, 0x7fffff53, PT ;  /* 0x7fffff530500780c */ /* 0x000fe20003fc6070 */
[----:B------:R-:W2:Y:S01]  /*6010*/  LDC R85, c[0x0][0x230] ;  /* 0x00008c00ff557b82 */ /* 0x000ea20000000800 */
[----:B------:R-:W-:Y:S01]  /*6020*/  ISETP.GE.U32.AND P3, PT, R4, 0x7fffff52, PT ;  /* 0x7fffff520400780c */ /* 0x000fe20003f66070 */
[----:B-1----:R-:W-:Y:S01]  /*6030*/  VIADD R4, R82, 0xffffff90 ;  /* 0xffffff9052047836 */ /* 0x002fe20000000000 */
[----:B------:R-:W-:Y:S01]  /*6040*/  LDGSTS.E [R248+0x30000], desc[UR16][R100.64], !P5 ;  /* 0x3000000064f87fae */ /* 0x000fe2000e921850 */
[----:B------:R-:W-:-:S03]  /*6050*/  IMAD.WIDE R94, R2, 0x4, R130 ;  /* 0x00000004025e7825 */ /* 0x000fc600078e0282 */
[----:B------:R1:W-:Y:S01]  /*6060*/  LDGSTS.E [R248+0x38000], desc[UR16][R96.64], !P5 ;  /* 0x3800000060f87fae */ /* 0x0003e2000e921850 */
[----:B------:R-:W-:Y:S01]  /*6070*/  ISETP.GE.U32.AND P5, PT, R4, 0x7fffff51, PT ;  /* 0x7fffff510400780c */ /* 0x000fe20003fa6070 */
[----:B------:R-:W4:Y:S01]  /*6080*/  LDC R82, c[0x0][0x230] ;  /* 0x00008c00ff527b82 */ /* 0x000f220000000800 */
[----:B------:R-:W-:Y:S01]  /*6090*/  IMAD.WIDE R90, R2, 0x4, R128 ;  /* 0x00000004025a7825 */ /* 0x000fe200078e0280 */
[----:B------:R-:W-:Y:S01]  /*60a0*/  STL.64 [R1+0x308], R100 ;  /* 0x0003086401007387 */ /* 0x000fe20000100a00 */
[----:B------:R-:W-:-:S03]  /*60b0*/  IADD3 R5, R80, -0x54, RZ ;  /* 0xffffffac50057810 */ /* 0x000fc60007ffe0ff */
[----:B------:R1:W-:Y:S01]  /*60c0*/  STL.64 [R1+0x310], R96 ;  /* 0x0003106001007387 */ /* 0x0003e20000100a00 */
[----:B------:R-:W-:-:S03]  /*60d0*/  IMAD.WIDE R80, R2, 0x4, R134 ;  /* 0x0000000402507825 */ /* 0x000fc600078e0286 */
[----:B------:R1:W-:Y:S04]  /*60e0*/  STL.64 [R1+0x318], R94 ;  /* 0x0003185e01007387 */ /* 0x0003e80000100a00 */
[----:B------:R2:W-:Y:S01]  /*60f0*/  LDGSTS.E [R248+0x30004], desc[UR16][R94.64], !P6 ;  /* 0x300040005ef87fae */ /* 0x0005e2000f121850 */
[----:B-1----:R-:W-:-:S03]  /*6100*/  IMAD.WIDE R96, R2, 0x4, R136 ;  /* 0x0000000402607825 */ /* 0x002fc600078e0288 */
[----:B------:R1:W-:Y:S04]  /*6110*/  STL.64 [R1+0x320], R90 ;  /* 0x0003205a01007387 */ /* 0x0003e80000100a00 */
[----:B------:R1:W-:Y:S01]  /*6120*/  LDGSTS.E [R248+0x38004], desc[UR16][R90.64], !P6 ;  /* 0x380040005af87fae */ /* 0x0003e2000f121850 */
[----:B--2---:R-:W-:Y:S01]  /*6130*/  IMAD.WIDE R94, R2, 0x4, R132 ;  /* 0x00000004025e7825 */ /* 0x004fe200078e0284 */
[----:B------:R-:W-:Y:S02]  /*6140*/  ISETP.GE.U32.AND P6, PT, R5, 0x7fffff6d, PT ;  /* 0x7fffff6d0500780c */ /* 0x000fe40003fc6070 */
[----:B------:R-:W-:Y:S01]  /*6150*/  STL.64 [R1+0x338], R96 ;  /* 0x0003386001007387 */ /* 0x000fe20000100a00 */
[----:B------:R-:W-:-:S03]  /*6160*/  VIADD R5, R84, 0xffffffab ;  /* 0xffffffab54057836 */ /* 0x000fc60000000000 */
[----:B------:R-:W-:Y:S01]  /*6170*/  LDGSTS.E [R248+0x30008], desc[UR16][R96.64], !P3 ;  /* 0x3000800060f87fae */ /* 0x000fe2000d921850 */
[----:B------:R-:W2:Y:S01]  /*6180*/  LDC R84, c[0x0][0x230] ;  /* 0x00008c00ff547b82 */ /* 0x000ea20000000800 */
[----:B-1----:R-:W-:Y:S02]  /*6190*/  IMAD.WIDE R90, R2, 0x4, R238 ;  /* 0x00000004025a7825 */ /* 0x002fe400078e02ee */
[----:B------:R-:W-:Y:S04]  /*61a0*/  STL.64 [R1+0x438], R94 ;  /* 0x0004385e01007387 */ /* 0x000fe80000100a00 */
[----:B------:R-:W-:Y:S01]  /*61b0*/  LDGSTS.E [R248+0x38008], desc[UR16][R94.64], !P3 ;  /* 0x380080005ef87fae */ /* 0x000fe2000d921850 */
[----:B------:R-:W-:-:S03]  /*61c0*/  VIADD R4, R87, 0xffffffaa ;  /* 0xffffffaa57047836 */ /* 0x000fc60000000000 */
[----:B------:R-:W-:Y:S01]  /*61d0*/  STL.64 [R1+0x470], R90 ;  /* 0x0004705a01007387 */ /* 0x000fe20000100a00 */
[----:B------:R-:W-:Y:S01]  /*61e0*/  ISETP.GE.U32.AND P3, PT, R5, 0x7fffff6c, PT ;  /* 0x7fffff6c0500780c */ /* 0x000fe20003f66070 */
[----:B------:R-:W-:Y:S01]  /*61f0*/  IMAD.WIDE R238, R2, 0x4, R138 ;  /* 0x0000000402ee7825 */ /* 0x000fe200078e028a */
[----:B------:R-:W1:Y:S01]  /*6200*/  LDC R87, c[0x0][0x230] ;  /* 0x00008c00ff577b82 */ /* 0x000e620000000800 */
[----:B------:R-:W-:Y:S04]  /*6210*/  LDGSTS.E [R248+0x3000c], desc[UR16][R90.64], !P5 ;  /* 0x3000c0005af87fae */ /* 0x000fe8000e921850 */
[----:B------:R2:W-:Y:S04]  /*6220*/  STL.64 [R1+0x490], R80 ;  /* 0x0004905001007387 */ /* 0x0005e80000100a00 */
[----:B------:R2:W-:Y:S01]  /*6230*/  LDGSTS.E [R248+0x3800c], desc[UR16][R80.64], !P5 ;  /* 0x3800c00050f87fae */ /* 0x0005e2000e921850 */
[----:B------:R-:W-:-:S02]  /*6240*/  IADD3 R5, R83, -0x57, RZ ;  /* 0xffffffa953057810 */ /* 0x000fc40007ffe0ff */
[----:B------:R-:W-:Y:S01]  /*6250*/  ISETP.GE.U32.AND P5, PT, R4, 0x7fffff6b, PT ;  /* 0x7fffff6b0400780c */ /* 0x000fe20003fa6070 */
[----:B------:R-:W-:Y:S01]  /*6260*/  VIADD R4, R85, 0xffffff8f ;  /* 0xffffff8f55047836 */ /* 0x000fe20000000000 */
[----:B------:R-:W1:Y:S08]  /*6270*/  LDC R83, c[0x0][0x230] ;  /* 0x00008c00ff537b82 */ /* 0x000e700000000800 */
[----:B--2---:R-:W2:Y:S01]  /*6280*/  LDC R81, c[0x0][0x230] ;  /* 0x00008c00ff517b82 */ /* 0x004ea20000000800 */
[----:B------:R-:W-:-:S07]  /*6290*/  IMAD.WIDE R240, R2, 0x4, R140 ;  /* 0x0000000402f07825 */ /* 0x000fce00078e028c */
[----:B------:R-:W1:Y:S01]  /*62a0*/  LDC R80, c[0x0][0x230] ;  /* 0x00008c00ff507b82 */ /* 0x000e620000000800 */
[----:B------:R-:W-:-:S07]  /*62b0*/  IMAD.WIDE R94, R2, 0x4, R176 ;  /* 0x00000004025e7825 */ /* 0x000fce00078e02b0 */
[----:B------:R-:W1:Y:S01]  /*62c0*/  LDC R85, c[0x0][0x230] ;  /* 0x00008c00ff557b82 */ /* 0x000e620000000800 */
[----:B------:R-:W-:-:S04]  /*62d0*/  IMAD.WIDE R108, R2, 0x4, R206 ;  /* 0x00000004026c7825 */ /* 0x000fc800078e02ce */
[----:B------:R-:W-:-:S04]  /*62e0*/  IMAD.WIDE R106, R2, 0x4, R196 ;  /* 0x00000004026a7825 */ /* 0x000fc800078e02c4 */
[----:B------:R-:W-:-:S04]  /*62f0*/  IMAD.WIDE R230, R2, 0x4, R230 ;  /* 0x0000000402e67825 */ /* 0x000fc800078e02e6 */
[----:B------:R-:W-:-:S04]  /*6300*/  IMAD.WIDE R102, R2, 0x4, R198 ;  /* 0x0000000402667825 */ /* 0x000fc800078e02c6 */
[----:B------:R-:W-:-:S04]  /*6310*/  IMAD.WIDE R104, R2, 0x4, R208 ;  /* 0x0000000402687825 */ /* 0x000fc800078e02d0 */
[----:B------:R-:W-:-:S04]  /*6320*/  IMAD.WIDE R100, R2, 0x4, R210 ;  /* 0x0000000402647825 */ /* 0x000fc800078e02d2 */
[----:B------:R-:W-:-:S04]  /*6330*/  IMAD.WIDE R96, R2, 0x4, R212 ;  /* 0x0000000402607825 */ /* 0x000fc800078e02d4 */
[----:B---3--:R-:W-:-:S04]  /*6340*/  IMAD.WIDE R90, R2, 0x4, R88 ;  /* 0x00000004025a7825 */ /* 0x008fc800078e0258 */
[C---:B----4-:R-:W-:Y:S01]  /*6350*/  IMAD.WIDE R246, R2.reuse, 0x4, R92 ;  /* 0x0000000402f67825 */ /* 0x050fe200078e025c */
[----:B------:R3:W-:Y:S03]  /*6360*/  LDGSTS.E [R244+0x20000], desc[UR16][R90.64], !P0 ;  /* 0x200000005af47fae */ /* 0x0007e6000c121850 */
[C---:B------:R-:W-:Y:S01]  /*6370*/  IMAD.WIDE R88, R2.reuse, 0x4, R98 ;  /* 0x0000000402587825 */ /* 0x040fe200078e0262 */
[----:B------:R-:W-:Y:S01]  /*6380*/  LDGSTS.E [R244+0x28000], desc[UR16][R246.64], !P0 ;  /* 0x28000000f6f47fae */ /* 0x000fe2000c121850 */
[----:B------:R-:W-:Y:S02]  /*6390*/  ISETP.GE.U32.AND P0, PT, R5, 0x7fffff6a, PT ;  /* 0x7fffff6a0500780c */ /* 0x000fe40003f06070 */
[----:B------:R-:W-:Y:S01]  /*63a0*/  IMAD.WIDE R92, R2, 0x4, R144 ;  /* 0x00000004025c7825 */ /* 0x000fe200078e0290 */
[----:B------:R4:W-:Y:S03]  /*63b0*/  LDGSTS.E [R244+0x20004], desc[UR16][R88.64], !P2 ;  /* 0x2000400058f47fae */ /* 0x0009e6000d121850 */
[----:B------:R-:W-:Y:S01]  /*63c0*/  VIADD R5, R82, 0xffffff8e ;  /* 0xffffff8e52057836 */ /* 0x000fe20000000000 */
[----:B------:R-:W-:Y:S01]  /*63d0*/  LDGSTS.E [R244+0x28004], desc[UR16][R238.64], !P2 ;  /* 0x28004000eef47fae */ /* 0x000fe2000d121850 */
[----:B------:R-:W-:Y:S01]  /*63e0*/  ISETP.GE.U32.AND P2, PT, R4, 0x7fffff50, PT ;  /* 0x7fffff500400780c */ /* 0x000fe20003f46070 */
[----:B------:R-:W1:Y:S02]  /*63f0*/  LDC R82, c[0x0][0x230] ;  /* 0x00008c00ff527b82 */ /* 0x000e640000000800 */
[----:B------:R3:W-:Y:S01]  /*6400*/  STL.64 [R1+0x148], R90 ;  /* 0x0001485a01007387 */ /* 0x0007e20000100a00 */
[----:B------:R-:W-:-:S03]  /*6410*/  VIADD R4, R86, 0xffffff8d ;  /* 0xffffff8d56047836 */ /* 0x000fc60000000000 */
[----:B------:R2:W-:Y:S02]  /*6420*/  LDGSTS.E [R244+0x20008], desc[UR16][R92.64], !P1 ;  /* 0x200080005cf47fae */ /* 0x0005e4000c921850 */
[----:B------:R-:W1:Y:S02]  /*6430*/  LDC R86, c[0x0][0x230] ;  /* 0x00008c00ff567b82 */ /* 0x000e640000000800 */
[----:B------:R4:W-:Y:S01]  /*6440*/  STL.64 [R1+0x158], R88 ;  /* 0x0001585801007387 */ /* 0x0009e20000100a00 */
[----:B---3--:R-:W-:-:S03]  /*6450*/  IMAD.WIDE R90, R2, 0x4, R168 ;  /* 0x00000004025a7825 */ /* 0x008fc600078e02a8 */
[----:B------:R-:W-:Y:S01]  /*6460*/  LDGSTS.E [R244+0x28008], desc[UR16][R240.64], !P1 ;  /* 0x28008000f0f47fae */ /* 0x000fe2000c921850 */
[----:B------:R-:W-:-:S03]  /*6470*/  ISETP.GE.U32.AND P1, PT, R5, 0x7fffff4f, PT ;  /* 0x7fffff4f0500780c */ /* 0x000fc60003f26070 */
[----:B------:R3:W-:Y:S01]  /*6480*/  LDGSTS.E [R244+0x2000c], desc[UR16][R90.64], !P6 ;  /* 0x2000c0005af47fae */ /* 0x0007e2000f121850 */
[----:B----4-:R-:W-:-:S03]  /*6490*/  IMAD.WIDE R88, R2, 0x4, R142 ;  /* 0x0000000402587825 */ /* 0x010fc600078e028e */
[----:B------:R2:W-:Y:S04]  /*64a0*/  STL.64 [R1+0x168], R92 ;  /* 0x0001685c01007387 */ /* 0x0005e80000100a00 */
[----:B------:R4:W-:Y:S01]  /*64b0*/  LDGSTS.E [R244+0x2800c], desc[UR16][R88.64], !P6 ;  /* 0x2800c00058f47fae */ /* 0x0009e2000f121850 */
[----:B------:R-:W-:Y:S01]  /*64c0*/  ISETP.GE.U32.AND P6, PT, R4, 0x7fffff4e, PT ;  /* 0x7fffff4e0400780c */ /* 0x000fe20003fc6070 */
[----:B------:R-:W-:Y:S02]  /*64d0*/  VIADD R4, R84, 0xffffff8c ;  /* 0xffffff8c54047836 */ /* 0x000fe40000000000 */
[----:B------:R3:W-:Y:S01]  /*64e0*/  STL.64 [R1+0x248], R90 ;  /* 0x0002485a01007387 */ /* 0x0007e20000100a00 */
[----:B--2---:R-:W-:-:S03]  /*64f0*/  IMAD.WIDE R92, R2, 0x4, R146 ;  /* 0x00000004025c7825 */ /* 0x004fc600078e0292 */
[----:B------:R4:W-:Y:S01]  /*6500*/  STL.64 [R1+0x270], R88 ;  /* 0x0002705801007387 */ /* 0x0009e20000100a00 */
[----:B------:R-:W-:Y:S02]  /*6510*/  IADD3 R5, R81, -0x58, RZ ;  /* 0xffffffa851057810 */ /* 0x000fe40007ffe0ff */
[----:B------:R-:W2:Y:S01]  /*6520*/  LDC R81, c[0x0][0x230] ;  /* 0x00008c00ff517b82 */ /* 0x000ea20000000800 */
[----:B------:R1:W-:Y:S01]  /*6530*/  LDGSTS.E [R244+0x30000], desc[UR16][R94.64], !P2 ;  /* 0x300000005ef47fae */ /* 0x0003e2000d121850 */
[----:B---3--:R-:W-:-:S03]  /*6540*/  IMAD.WIDE R90, R2, 0x4, R152 ;  /* 0x00000004025a7825 */ /* 0x008fc600078e0298 */
[----:B------:R3:W-:Y:S01]  /*6550*/  LDGSTS.E [R244+0x38000], desc[UR16][R92.64], !P2 ;  /* 0x380000005cf47fae */ /* 0x0007e2000d121850 */
[----:B------:R-:W-:Y:S01]  /*6560*/  ISETP.GE.U32.AND P2, PT, R4, 0x7fffff4d, PT ;  /* 0x7fffff4d0400780c */ /* 0x000fe20003f46070 */
[----:B----4-:R-:W-:Y:S02]  /*6570*/  IMAD.WIDE R88, R2, 0x4, R150 ;  /* 0x0000000402587825 */ /* 0x010fe400078e0296 */
[----:B------:R4:W-:Y:S04]  /*6580*/  LDGSTS.E [R244+0x30004], desc[UR16][R90.64], !P1 ;  /* 0x300040005af47fae */ /* 0x0009e8000c921850 */
[----:B------:R4:W-:Y:S01]  /*6590*/  LDGSTS.E [R244+0x38004], desc[UR16][R88.64], !P1 ;  /* 0x3800400058f47fae */ /* 0x0009e2000c921850 */
[----:B------:R-:W-:Y:S01]  /*65a0*/  ISETP.GE.U32.AND P1, PT, R5, 0x7fffff69, PT ;  /* 0x7fffff690500780c */ /* 0x000fe20003f26070 */
[----:B-1----:R-:W-:-:S02]  /*65b0*/  VIADD R5, R80, 0xffffffa7 ;  /* 0xffffffa750057836 */ /* 0x002fc40000000000 */
[----:B------:R1:W-:Y:S01]  /*65c0*/  STL.64 [R1+0x348], R94 ;  /* 0x0003485e01007387 */ /* 0x0003e20000100a00 */
[----:B------:R-:W2:Y:S03]  /*65d0*/  LDC R80, c[0x0][0x230] ;  /* 0x00008c00ff507b82 */ /* 0x000ea60000000800 */
[----:B------:R3:W-:Y:S04]  /*65e0*/  STL.64 [R1+0x350], R92 ;  /* 0x0003505c01007387 */ /* 0x0007e80000100a00 */
[----:B------:R4:W-:Y:S01]  /*65f0*/  STL.64 [R1+0x358], R90 ;  /* 0x0003585a01007387 */ /* 0x0009e20000100a00 */
[----:B-1----:R-:W-:-:S03]  /*6600*/  IMAD.WIDE R94, R2, 0x4, R158 ;  /* 0x00000004025e7825 */ /* 0x002fc600078e029e */
[----:B------:R1:W-:Y:S01]  /*6610*/  STL.64 [R1+0x360], R88 ;  /* 0x0003605801007387 */ /* 0x0003e20000100a00 */
[----:B---3--:R-:W-:-:S03]  /*6620*/  IMAD.WIDE R92, R2, 0x4, R154 ;  /* 0x00000004025c7825 */ /* 0x008fc600078e029a */
[----:B------:R-:W-:Y:S01]  /*6630*/  STL.64 [R1+0x368], R94 ;  /* 0x0003685e01007387 */ /* 0x000fe20000100a00 */
[----:B----4-:R-:W-:-:S03]  /*6640*/  IMAD.WIDE R90, R2, 0x4, R236 ;  /* 0x00000004025a7825 */ /* 0x010fc600078e02ec */
[----:B------:R-:W-:Y:S01]  /*6650*/  LDGSTS.E [R244+0x30008], desc[UR16][R94.64], !P6 ;  /* 0x300080005ef47fae */ /* 0x000fe2000f121850 */
[----:B-1----:R-:W-:-:S03]  /*6660*/  IMAD.WIDE R88, R2, 0x4, R156 ;  /* 0x0000000402587825 */ /* 0x002fc600078e029c */
[----:B------:R1:W-:Y:S01]  /*6670*/  STL.64 [R1+0x370], R92 ;  /* 0x0003705c01007387 */ /* 0x0003e20000100a00 */
[----:B------:R-:W-:-:S03]  /*6680*/  VIADD R4, R85, 0xffffffa6 ;  /* 0xffffffa655047836 */ /* 0x000fc60000000000 */
[----:B------:R1:W-:Y:S01]  /*6690*/  LDGSTS.E [R244+0x38008], desc[UR16][R92.64], !P6 ;  /* 0x380080005cf47fae */ /* 0x0003e2000f121850 */
[----:B------:R-:W-:-:S03]  /*66a0*/  IMAD.WIDE R84, R2, 0x4, R162 ;  /* 0x0000000402547825 */ /* 0x000fc600078e02a2 */
[----:B------:R3:W-:Y:S04]  /*66b0*/  STL.64 [R1+0x3f8], R90 ;  /* 0x0003f85a01007387 */ /* 0x0007e80000100a00 */
[----:B------:R3:W-:Y:S01]  /*66c0*/  LDGSTS.E [R244+0x3000c], desc[UR16][R90.64], !P2 ;  /* 0x3000c0005af47fae */ /* 0x0007e2000d121850 */
[----:B-1----:R-:W-:-:S03]  /*66d0*/  IMAD.WIDE R92, R2, 0x4, R164 ;  /* 0x00000004025c7825 */ /* 0x002fc600078e02a4 */
[----:B------:R1:W-:Y:S04]  /*66e0*/  STL.64 [R1+0x468], R88 ;  /* 0x0004685801007387 */ /* 0x0003e80000100a00 */
[----:B------:R1:W-:Y:S01]  /*66f0*/  LDGSTS.E [R244+0x3800c], desc[UR16][R88.64], !P2 ;  /* 0x3800c00058f47fae */ /* 0x0003e2000d121850 */
[----:B------:R-:W-:Y:S01]  /*6700*/  ISETP.GE.U32.AND P2, PT, R4, 0x7fffff67, PT ;  /* 0x7fffff670400780c */ /* 0x000fe20003f46070 */
[----:B---3--:R-:W-:Y:S02]  /*6710*/  IMAD.WIDE R90, R2, 0x4, R160 ;  /* 0x00000004025a7825 */ /* 0x008fe400078e02a0 */
[----:B------:R-:W-:Y:S02]  /*6720*/  STL.64 [R1+0x188], R92 ;  /* 0x0001885c01007387 */ /* 0x000fe40000100a00 */
[----:B------:R-:W-:-:S02]  /*6730*/  VIADD R4, R87, 0xffffff8b ;  /* 0xffffff8b57047836 */ /* 0x000fc40000000000 */
[----:B------:R-:W-:Y:S01]  /*6740*/  LDGSTS.E [R249+0x20000], desc[UR16][R92.64], !P3 ;  /* 0x200000005cf97fae */ /* 0x000fe2000d921850 */
[----:B-1----:R-:W-:-:S03]  /*6750*/  IMAD.WIDE R88, R2, 0x4, R190 ;  /* 0x0000000402587825 */ /* 0x002fc600078e02be */
[----:B------:R-:W-:Y:S04]  /*6760*/  STL.64 [R1+0x190], R90 ;  /* 0x0001905a01007387 */ /* 0x000fe80000100a00 */
[----:B------:R-:W-:Y:S01]  /*6770*/  LDGSTS.E [R249+0x28000], desc[UR16][R90.64], !P3 ;  /* 0x280000005af97fae */ /* 0x000fe2000d921850 */
[----:B------:R-:W-:-:S03]  /*6780*/  IMAD.WIDE R236, R2, 0x4, R166 ;  /* 0x0000000402ec7825 */ /* 0x000fc600078e02a6 */
[----:B------:R1:W-:Y:S04]  /*6790*/  STL.64 [R1+0x198], R88 ;  /* 0x0001985801007387 */ /* 0x0003e80000100a00 */
[----:B------:R1:W-:Y:S04]  /*67a0*/  LDGSTS.E [R249+0x20004], desc[UR16][R88.64], !P5 ;  /* 0x2000400058f97fae */ /* 0x0003e8000e921850 */
[----:B------:R3:W-:Y:S01]  /*67b0*/  LDGSTS.E [R249+0x28004], desc[UR16][R84.64], !P5 ;  /* 0x2800400054f97fae */ /* 0x0007e2000e921850 */
[----:B------:R-:W-:Y:S01]  /*67c0*/  ISETP.GE.U32.AND P5, PT, R4, 0x7fffff4c, PT ;  /* 0x7fffff4c0400780c */ /* 0x000fe20003fa6070 */
[----:B--2---:R-:W-:-:S02]  /*67d0*/  VIADD R4, R81, 0xffffff8a ;  /* 0xffffff8a51047836 */ /* 0x004fc40000000000 */
[----:B------:R3:W-:Y:S01]  /*67e0*/  STL.64 [R1+0x1a0], R84 ;  /* 0x0001a05401007387 */ /* 0x0007e20000100a00 */
[C---:B------:R-:W-:Y:S01]  /*67f0*/  IMAD.WIDE R244, R2.reuse, 0x4, R170 ;  /* 0x0000000402f47825 */ /* 0x040fe200078e02aa */
[----:B------:R-:W2:Y:S03]  /*6800*/  LDC R81, c[0x0][0x230] ;  /* 0x00008c00ff517b82 */ /* 0x000ea60000000800 */
[----:B-1----:R-:W-:-:S04]  /*6810*/  IMAD.WIDE R88, R2, 0x4, R220 ;  /* 0x0000000402587825 */ /* 0x002fc800078e02dc */
[----:B------:R-:W-:Y:S01]  /*6820*/  IMAD.WIDE R220, R2, 0x4, R172 ;  /* 0x0000000402dc7825 */ /* 0x000fe200078e02ac */
[----:B------:R1:W-:Y:S01]  /*6830*/  LDGSTS.E [R249+0x20008], desc[UR16][R88.64], !P0 ;  /* 0x2000800058f97fae */ /* 0x0003e2000c121850 */
[----:B---3--:R-:W3:Y:S03]  /*6840*/  LDC R84, c[0x0][0x230] ;  /* 0x00008c00ff547b82 */ /* 0x008ee60000000800 */
[----:B------:R-:W-:Y:S01]  /*6850*/  LDGSTS.E [R249+0x28008], desc[UR16][R236.64], !P0 ;  /* 0x28008000ecf97fae */ /* 0x000fe2000c121850 */
[----:B------:R-:W-:Y:S01]  /*6860*/  ISETP.GE.U32.AND P0, PT, R4, 0x7fffff4b, PT ;  /* 0x7fffff4b0400780c */ /* 0x000fe20003f06070 */
[----:B------:R-:W-:Y:S02]  /*6870*/  VIADD R4, R80, 0xffffff89 ;  /* 0xffffff8950047836 */ /* 0x000fe40000000000 */
[----:B------:R-:W-:Y:S01]  /*6880*/  LDGSTS.E [R249+0x2000c], desc[UR16][R220.64], !P1 ;  /* 0x2000c000dcf97fae */ /* 0x000fe2000c921850 */
[----:B------:R-:W-:Y:S01]  /*6890*/  IMAD.WIDE R94, R2, 0x4, R234 ;  /* 0x00000004025e7825 */ /* 0x000fe200078e02ea */
[----:B------:R-:W4:Y:S02]  /*68a0*/  LDC R80, c[0x0][0x230] ;  /* 0x00008c00ff507b82 */ /* 0x000f240000000800 */
[----:B------:R-:W-:Y:S01]  /*68b0*/  LDGSTS.E [R249+0x2800c], desc[UR16][R244.64], !P1 ;  /* 0x2800c000f4f97fae */ /* 0x000fe2000c921850 */
[----:B------:R-:W-:Y:S01]  /*68c0*/  ISETP.GE.U32.AND P1, PT, R4, 0x7fffff4a, PT ;  /* 0x7fffff4a0400780c */ /* 0x000fe20003f26070 */
[----:B------:R-:W-:-:S02]  /*68d0*/  IMAD.WIDE R92, R2, 0x4, R174 ;  /* 0x00000004025c7825 */ /* 0x000fc400078e02ae */
[----:B------:R-:W-:Y:S02]  /*68e0*/  LDGSTS.E [R249+0x30000], desc[UR16][R94.64], !P5 ;  /* 0x300000005ef97fae */ /* 0x000fe4000e921850 */
[----:B------:R-:W4:Y:S01]  /*68f0*/  LDC R85, c[0x0][0x230] ;  /* 0x00008c00ff557b82 */ /* 0x000f220000000800 */
[----:B------:R-:W-:Y:S01]  /*6900*/  VIADD R4, R86, 0xffffff88 ;  /* 0xffffff8856047836 */ /* 0x000fe20000000000 */
[----:B------:R2:W-:Y:S01]  /*6910*/  LDGSTS.E [R249+0x38000], desc[UR16][R92.64], !P5 ;  /* 0x380000005cf97fae */ /* 0x0005e2000e921850 */
[----:B------:R-:W-:Y:S01]  /*6920*/  ISETP.GE.U32.AND P6, PT, R5, 0x7fffff68, PT ;  /* 0x7fffff680500780c */ /* 0x000fe20003fc6070 */
[----:B------:R-:W-:Y:S01]  /*6930*/  IMAD.WIDE R90, R2, 0x4, R180 ;  /* 0x00000004025a7825 */ /* 0x000fe200078e02b4 */
[----:B------:R-:W-:Y:S01]  /*6940*/  IADD3 R5, R83, -0x5b, RZ ;  /* 0xffffffa553057810 */ /* 0x000fe20007ffe0ff */
[----:B------:R1:W-:Y:S01]  /*6950*/  STL.64 [R1+0x1a8], R88 ;  /* 0x0001a85801007387 */ /* 0x0003e20000100a00 */
[----:B------:R-:W-:Y:S01]  /*6960*/  ISETP.GE.U32.AND P5, PT, R4, 0x7fffff49, PT ;  /* 0x7fffff490400780c */ /* 0x000fe20003fa6070 */
[----:B------:R-:W-:Y:S01]  /*6970*/  IMAD.WIDE R86, R2, 0x4, R186 ;  /* 0x0000000402567825 */ /* 0x000fe200078e02ba */
[----:B------:R-:W-:Y:S01]  /*6980*/  ISETP.GE.U32.AND P3, PT, R5, 0x7fffff66, PT ;  /* 0x7fffff660500780c */ /* 0x000fe20003f66070 */
[----:B------:R-:W-:Y:S01]  /*6990*/  STL.64 [R1+0x388], R94 ;  /* 0x0003885e01007387 */ /* 0x000fe20000100a00 */
[----:B------:R-:W-:Y:S01]  /*69a0*/  IADD3 R5, R82, -0x5c, RZ ;  /* 0xffffffa452057810 */ /* 0x000fe20007ffe0ff */
[C---:B------:R-:W-:Y:S01]  /*69b0*/  IMAD.WIDE R234, R2.reuse, 0x4, R194 ;  /* 0x0000000402ea7825 */ /* 0x040fe200078e02c2 */
[----:B------:R-:W4:Y:S01]  /*69c0*/  LDC R82, c[0x0][0x230] ;  /* 0x00008c00ff527b82 */ /* 0x000f220000000800 */
[----:B------:R2:W-:Y:S02]  /*69d0*/  STL.64 [R1+0x390], R92 ;  /* 0x0003905c01007387 */ /* 0x0005e40000100a00 */
[----:B-1----:R-:W-:-:S02]  /*69e0*/  IMAD.WIDE R88, R2, 0x4, R178 ;  /* 0x0000000402587825 */ /* 0x002fc400078e02b2 */
[----:B------:R1:W-:Y:S03]  /*69f0*/  STL.64 [R1+0x398], R90 ;  /* 0x0003985a01007387 */ /* 0x0003e60000100a00 */
[----:B------:R-:W4:Y:S01]  /*6a00*/  LDC R83, c[0x0][0x230] ;  /* 0x00008c00ff537b82 */ /* 0x000f220000000800 */
[----:B------:R1:W-:Y:S01]  /*6a10*/  LDGSTS.E [R249+0x30004], desc[UR16][R90.64], !P0 ;  /* 0x300040005af97fae */ /* 0x0003e2000c121850 */
[----:B--2---:R-:W-:-:S03]  /*6a20*/  IMAD.WIDE R92, R2, 0x4, R226 ;  /* 0x00000004025c7825 */ /* 0x004fc600078e02e2 */
[----:B------:R2:W-:Y:S04]  /*6a30*/  STL.64 [R1+0x3a0], R88 ;  /* 0x0003a05801007387 */ /* 0x0005e80000100a00 */
[----:B------:R2:W-:Y:S01]  /*6a40*/  LDGSTS.E [R249+0x38004], desc[UR16][R88.64], !P0 ;  /* 0x3800400058f97fae */ /* 0x0005e2000c121850 */
[----:B------:R-:W-:Y:S01]  /*6a50*/  ISETP.GE.U32.AND P0, PT, R5, 0x7fffff65, PT ;  /* 0x7fffff650500780c */ /* 0x000fe20003f06070 */
[----:B-1----:R-:W-:Y:S02]  /*6a60*/  IMAD.WIDE R90, R2, 0x4, R182 ;  /* 0x00000004025a7825 */ /* 0x002fe400078e02b6 */
[----:B------:R-:W-:Y:S02]  /*6a70*/  LDGSTS.E [R249+0x30008], desc[UR16][R92.64], !P1 ;  /* 0x300080005cf97fae */ /* 0x000fe4000c921850 */
[----:B---3--:R-:W-:-:S02]  /*6a80*/  VIADD R5, R84, 0xffffff87 ;  /* 0xffffff8754057836 */ /* 0x008fc40000000000 */
[----:B------:R-:W-:Y:S01]  /*6a90*/  STL.64 [R1+0x3a8], R92 ;  /* 0x0003a85c01007387 */ /* 0x000fe20000100a00 */
[----:B------:R-:W-:Y:S01]  /*6aa0*/  VIADD R4, R81, 0xffffff86 ;  /* 0xffffff8651047836 */ /* 0x000fe20000000000 */
[----:B------:R-:W1:Y:S01]  /*6ab0*/  LDC R84, c[0x0][0x230] ;  /* 0x00008c00ff547b82 */ /* 0x000e620000000800 */
[C---:B--2---:R-:W-:Y:S01]  /*6ac0*/  IMAD.WIDE R88, R2.reuse, 0x4, R184 ;  /* 0x0000000402587825 */ /* 0x044fe200078e02b8 */
[----:B------:R-:W-:Y:S04]  /*6ad0*/  LDGSTS.E [R249+0x38008], desc[UR16][R90.64], !P1 ;  /* 0x380080005af97fae */ /* 0x000fe8000c921850 */
[----:B------:R-:W-:Y:S01]  /*6ae0*/  STL.64 [R1+0x3b0], R90 ;  /* 0x0003b05a01007387 */ /* 0x000fe20000100a00 */
[----:B------:R-:W-:Y:S01]  /*6af0*/  IMAD.WIDE R226, R2, 0x4, R192 ;  /* 0x0000000402e27825 */ /* 0x000fe200078e02c0 */
[----:B------:R-:W2:Y:S02]  /*6b00*/  LDC R81, c[0x0][0x230] ;  /* 0x00008c00ff517b82 */ /* 0x000ea40000000800 */
[----:B------:R-:W-:Y:S01]  /*6b10*/  LDGSTS.E [R249+0x3000c], desc[UR16][R88.64], !P5 ;  /* 0x3000c00058f97fae */ /* 0x000fe2000e921850 */
[----:B------:R-:W-:-:S03]  /*6b20*/  ISETP.GE.U32.AND P1, PT, R4, 0x7fffff47, PT ;  /* 0x7fffff470400780c */ /* 0x000fc60003f26070 */
[----:B------:R-:W-:Y:S04]  /*6b30*/  STL.64 [R1+0x3b8], R88 ;  /* 0x0003b85801007387 */ /* 0x000fe80000100a00 */
[----:B------:R3:W-:Y:S01]  /*6b40*/  LDGSTS.E [R249+0x3800c], desc[UR16][R86.64], !P5 ;  /* 0x3800c00056f97fae */ /* 0x0007e2000e921850 */
[----:B------:R-:W-:-:S03]  /*6b50*/  ISETP.GE.U32.AND P5, PT, R5, 0x7fffff48, PT ;  /* 0x7fffff480500780c */ /* 0x000fc60003fa6070 */
[----:B------:R3:W-:Y:S01]  /*6b60*/  STL.64 [R1+0x3c0], R86 ;  /* 0x0003c05601007387 */ /* 0x0007e20000100a00 */
[----:B----4-:R-:W-:Y:S01]  /*6b70*/  IADD3 R5, R80, -0x7b, RZ ;  /* 0xffffff8550057810 */ /* 0x010fe20007ffe0ff */
[----:B------:R-:W-:Y:S01]  /*6b80*/  VIADD R4, R85, 0xffffff84 ;  /* 0xffffff8455047836 */ /* 0x000fe20000000000 */
[----:B------:R-:W4:Y:S01]  /*6b90*/  LDC R80, c[0x0][0x230] ;  /* 0x00008c00ff507b82 */ /* 0x000f220000000800 */
[----:B------:R-:W-:Y:S01]  /*6ba0*/  LDGSTS.E [R250+0x20000], desc[UR16][R234.64], !P6 ;  /* 0x20000000eafa7fae */ /* 0x000fe2000f121850 */
[----:B---3--:R-:W-:-:S06]  /*6bb0*/  IMAD.WIDE R248, R2, 0x4, R188 ;  /* 0x0000000402f87825 */ /* 0x008fcc00078e02bc */
[----:B------:R-:W3:Y:S01]  /*6bc0*/  LDC R85, c[0x0][0x230] ;  /* 0x00008c00ff557b82 */ /* 0x000ee20000000800 */
[C---:B------:R-:W-:Y:S01]  /*6bd0*/  IMAD.WIDE R86, R2.reuse, 0x4, R232 ;  /* 0x0000000402567825 */ /* 0x040fe200078e02e8 */
[----:B------:R-:W-:Y:S01]  /*6be0*/  LDGSTS.E [R250+0x28000], desc[UR16][R248.64], !P6 ;  /* 0x28000000f8fa7fae */ /* 0x000fe2000f121850 */
[----:B------:R-:W-:Y:S02]  /*6bf0*/  ISETP.GE.U32.AND P6, PT, R5, 0x7fffff46, PT ;  /* 0x7fffff460500780c */ /* 0x000fe40003fc6070 */
[C---:B------:R-:W-:Y:S01]  /*6c00*/  IMAD.WIDE R88, R2.reuse, 0x4, R216 ;  /* 0x0000000402587825 */ /* 0x040fe200078e02d8 */
[----:B------:R1:W-:Y:S01]  /*6c10*/  LDGSTS.E [R250+0x20004], desc[UR16][R86.64], !P2 ;  /* 0x2000400056fa7fae */ /* 0x0003e2000d121850 */
[----:B------:R-:W-:Y:S02]  /*6c20*/  MOV R216, R108 ;  /* 0x0000006c00d87202 */ /* 0x000fe40000000f00 */
[----:B------:R-:W-:Y:S01]  /*6c30*/  IMAD.WIDE R98, R2, 0x4, R200 ;  /* 0x0000000402627825 */ /* 0x000fe200078e02c8 */
[----:B------:R-:W-:Y:S01]  /*6c40*/  LDGSTS.E [R250+0x28004], desc[UR16][R226.64], !P2 ;  /* 0x28004000e2fa7fae */ /* 0x000fe2000d121850 */
[----:B------:R-:W-:-:S02]  /*6c50*/  ISETP.GE.U32.AND P2, PT, R4, 0x7fffff45, PT ;  /* 0x7fffff450400780c */ /* 0x000fc40003f46070 */
[----:B------:R-:W-:Y:S01]  /*6c60*/  IMAD.MOV.U32 R217, RZ, RZ, R109 ;  /* 0x000000ffffd97224 */ /* 0x000fe200078e006d */
[----:B------:R1:W-:Y:S01]  /*6c70*/  STL.64 [R1+0x1d8], R86 ;  /* 0x0001d85601007387 */ /* 0x0003e20000100a00 */
[----:B------:R-:W-:-:S03]  /*6c80*/  IMAD.WIDE R94, R2, 0x4, R202 ;  /* 0x00000004025e7825 */ /* 0x000fc600078e02ca */
[----:B------:R-:W-:Y:S01]  /*6c90*/  STL.64 [R1+0x1f8], R106 ;  /* 0x0001f86a01007387 */ /* 0x000fe20000100a00 */
[----:B------:R-:W-:-:S03]  /*6ca0*/  IMAD.WIDE R90, R2, 0x4, R204 ;  /* 0x00000004025a7825 */ /* 0x000fc600078e02cc */
[----:B------:R-:W-:Y:S01]  /*6cb0*/  STL.64 [R1+0x3c8], R102 ;  /* 0x0003c86601007387 */ /* 0x000fe20000100a00 */
[----:B------:R-:W-:-:S03]  /*6cc0*/  IMAD.WIDE R92, R2, 0x4, R214 ;  /* 0x00000004025c7825 */ /* 0x000fc600078e02d6 */
[----:B------:R-:W-:Y:S01]  /*6cd0*/  LDGSTS.E [R250+0x20008], desc[UR16][R230.64], !P3 ;  /* 0x20008000e6fa7fae */ /* 0x000fe2000d921850 */
[----:B------:R-:W-:Y:S01]  /*6ce0*/  VIADD R5, R82, 0xffffffa3 ;  /* 0xffffffa352057836 */ /* 0x000fe20000000000 */
[----:B-1----:R-:W1:Y:S02]  /*6cf0*/  LDC R86, c[0x0][0x230] ;  /* 0x00008c00ff567b82 */ /* 0x002e640000000800 */
[----:B------:R-:W-:Y:S04]  /*6d00*/  STL.64 [R1+0x3d8], R98 ;  /* 0x0003d86201007387 */ /* 0x000fe80000100a00 */
[----:B------:R-:W-:Y:S01]  /*6d10*/  LDGSTS.E [R250+0x28008], desc[UR16][R216.64], !P3 ;  /* 0x28008000d8fa7fae */ /* 0x000fe2000d921850 */
[----:B------:R-:W-:Y:S01]  /*6d20*/  VIADD R4, R83, 0xffffffa2 ;  /* 0xffffffa253047836 */ /* 0x000fe20000000000 */
[----:B------:R-:W1:Y:S02]  /*6d30*/  LDC R87, c[0x0][0x230] ;  /* 0x00008c00ff577b82 */ /* 0x000e640000000800 */
[----:B------:R-:W-:Y:S04]  /*6d40*/  STL.64 [R1+0x3e8], R94 ;  /* 0x0003e85e01007387 */ /* 0x000fe80000100a00 */
[----:B------:R2:W-:Y:S04]  /*6d50*/  LDGSTS.E [R250+0x2000c], desc[UR16][R106.64], !P0 ;  /* 0x2000c0006afa7fae */ /* 0x0005e8000c121850 */
[----:B------:R-:W-:Y:S04]  /*6d60*/  STL.64 [R1+0x4b0], R90 ;  /* 0x0004b05a01007387 */ /* 0x000fe80000100a00 */
[----:B------:R4:W-:Y:S04]  /*6d70*/  LDGSTS.E [R250+0x2800c], desc[UR16][R104.64], !P0 ;  /* 0x2800c00068fa7fae */ /* 0x0009e8000c121850 */
[----:B------:R-:W-:Y:S04]  /*6d80*/  STL.64 [R1+0x200], R104 ;  /* 0x0002006801007387 */ /* 0x000fe80000100a00 */
[----:B------:R-:W-:Y:S04]  /*6d90*/  LDGSTS.E [R250+0x30000], desc[UR16][R102.64], !P5 ;  /* 0x3000000066fa7fae */ /* 0x000fe8000e921850 */
[----:B------:R3:W-:Y:S04]  /*6da0*/  STL.64 [R1+0x3d0], R100 ;  /* 0x0003d06401007387 */ /* 0x0007e80000100a00 */
[----:B------:R-:W-:Y:S04]  /*6db0*/  LDGSTS.E [R250+0x38000], desc[UR16][R100.64], !P5 ;  /* 0x3800000064fa7fae */ /* 0x000fe8000e921850 */
[----:B------:R2:W-:Y:S04]  /*6dc0*/  STL.64 [R1+0x3e0], R96 ;  /* 0x0003e06001007387 */ /* 0x0005e80000100a00 */
[----:B------:R-:W-:Y:S04]  /*6dd0*/  LDGSTS.E [R250+0x30004], desc[UR16][R98.64], !P1 ;  /* 0x3000400062fa7fae */ /* 0x000fe8000c921850 */
[----:B------:R4:W-:Y:S04]  /*6de0*/  STL.64 [R1+0x3f0], R92 ;  /* 0x0003f05c01007387 */ /* 0x0009e80000100a00 */
[----:B------:R-:W-:Y:S04]  /*6df0*/  LDGSTS.E [R250+0x38004], desc[UR16][R96.64], !P1 ;  /* 0x3800400060fa7fae */ /* 0x000fe8000c921850 */
[----:B------:R1:W-:Y:S04]  /*6e00*/  STL.64 [R1+0x400], R88 ;  /* 0x0004005801007387 */ /* 0x0003e80000100a00 */
[----:B------:R-:W-:Y:S04]  /*6e10*/  LDGSTS.E [R250+0x30008], desc[UR16][R94.64], !P6 ;  /* 0x300080005efa7fae */ /* 0x000fe8000f121850 */
[----:B------:R-:W-:Y:S04]  /*6e20*/  LDGSTS.E [R250+0x38008], desc[UR16][R92.64], !P6 ;  /* 0x380080005cfa7fae */ /* 0x000fe8000f121850 */
[----:B---3--:R-:W3:Y:S04]  /*6e30*/  LDL.LU.64 R100, [R1+0x48] ;  /* 0x0000480001647983 */ /* 0x008ee80000300a00 */
[----:B------:R-:W-:Y:S04]  /*6e40*/  LDGSTS.E [R250+0x3000c], desc[UR16][R90.64], !P2 ;  /* 0x3000c0005afa7fae */ /* 0x000fe8000d121850 */
[----:B--2---:R-:W2:Y:S04]  /*6e50*/  LDL.LU.64 R96, [R1+0x38] ;  /* 0x0000380001607983 */ /* 0x004ea80000300a00 */
[----:B------:R-:W-:Y:S04]  /*6e60*/  LDGSTS.E [R250+0x3800c], desc[UR16][R88.64], !P2 ;  /* 0x3800c00058fa7fae */ /* 0x000fe8000d121850 */
[----:B----4-:R-:W4:Y:S04]  /*6e70*/  LDL.LU.64 R92, [R1+0x28] ;  /* 0x00002800015c7983 */ /* 0x010f280000300a00 */
[----:B-1----:R-:W4:Y:S04]  /*6e80*/  LDL.LU.64 R88, [R1+0x18] ;  /* 0x0000180001587983 */ /* 0x002f280000300a00 */
[----:B------:R-:W4:Y:S04]  /*6e90*/  LDL.LU.64 R102, [R1+0x8] ;  /* 0x0000080001667983 */ /* 0x000f280000300a00 */
[----:B------:R-:W4:Y:S04]  /*6ea0*/  LDL.LU.64 R98, [R1+0x40] ;  /* 0x0000400001627983 */ /* 0x000f280000300a00 */
[----:B------:R-:W4:Y:S04]  /*6eb0*/  LDL.LU.64 R94, [R1+0x30] ;  /* 0x00003000015e7983 */ /* 0x000f280000300a00 */
[----:B------:R-:W4:Y:S04]  /*6ec0*/  LDL.LU.64 R90, [R1+0x20] ;  /* 0x00002000015a7983 */ /* 0x000f280000300a00 */
[----:B------:R-:W4:Y:S01]  /*6ed0*/  LDL.LU.64 R112, [R1+0x10] ;  /* 0x0000100001707983 */ /* 0x000f220000300a00 */
[----:B------:R-:W-:Y:S01]  /*6ee0*/  ISETP.GE.U32.AND P6, PT, R5, 0x7fffff64, PT ;  /* 0x7fffff640500780c */ /* 0x000fe20003fc6070 */
[----:B------:R-:W-:Y:S01]  /*6ef0*/  IMAD.WIDE R108, R2, 0x4, R228 ;  /* 0x00000004026c7825 */ /* 0x000fe200078e02e4 */
[----:B------:R-:W-:-:S03]  /*6f00*/  ISETP.GE.U32.AND P0, PT, R4, 0x7fffff63, PT ;  /* 0x7fffff630400780c */ /* 0x000fc60003f06070 */
[C---:B------:R-:W-:Y:S01]  /*6f10*/  IMAD.WIDE R106, R2.reuse, 0x4, R218 ;  /* 0x00000004026a7825 */ /* 0x040fe200078e02da */
[----:B------:R-:W-:Y:S03]  /*6f20*/  STL.64 [R1+0x208], R108 ;  /* 0x0002086c01007387 */ /* 0x000fe60000100a00 */
[C---:B------:R-:W-:Y:S01]  /*6f30*/  IMAD.WIDE R104, R2.reuse, 0x4, R224 ;  /* 0x0000000402687825 */ /* 0x040fe200078e02e0 */
[----:B------:R-:W-:Y:S03]  /*6f40*/  STL.64 [R1+0x210], R106 ;  /* 0x0002106a01007387 */ /* 0x000fe60000100a00 */
[----:B------:R-:W-:Y:S01]  /*6f50*/  IMAD.WIDE R82, R2, 0x4, R222 ;  /* 0x0000000402527825 */ /* 0x000fe200078e02de */
[----:B------:R-:W-:-:S03]  /*6f60*/  IADD3 R5, R84, -0x7d, RZ ;  /* 0xffffff8354057810 */ /* 0x000fc60007ffe0ff */
[----:B------:R-:W-:Y:S02]  /*6f70*/  VIADD R81, R81, 0xffffffa1 ;  /* 0xffffffa151517836 */ /* 0x000fe40000000000 */
[----:B------:R-:W-:Y:S01]  /*6f80*/  VIADD R80, R80, 0xffffffa0 ;  /* 0xffffffa050507836 */ /* 0x000fe20000000000 */
[----:B------:R-:W-:Y:S01]  /*6f90*/  STL.64 [R1+0x218], R104 ;  /* 0x0002186801007387 */ /* 0x000fe20000100a00 */
[----:B------:R-:W-:Y:S01]  /*6fa0*/  VIADD R4, R85, 0xffffff82 ;  /* 0xffffff8255047836 */ /* 0x000fe20000000000 */
[----:B------:R-:W-:Y:S02]  /*6fb0*/  ISETP.GE.U32.AND P1, PT, R81, 0x7fffff62, PT ;  /* 0x7fffff625100780c */ /* 0x000fe40003f26070 */
[----:B------:R1:W-:Y:S01]  /*6fc0*/  STL.64 [R1+0x220], R82 ;  /* 0x0002205201007387 */ /* 0x0003e20000100a00 */
[----:B------:R-:W-:Y:S01]  /*6fd0*/  ISETP.GE.U32.AND P2, PT, R80, 0x7fffff61, PT ;  /* 0x7fffff615000780c */ /* 0x000fe20003f46070 */
[C---:B------:R-:W-:Y:S02]  /*6fe0*/  IMAD.WIDE R80, R2.reuse, 0x4, R76 ;  /* 0x0000000402507825 */ /* 0x040fe400078e024c */
[----:B------:R-:W-:Y:S04]  /*6ff0*/  LDGSTS.E [R13+0x20000], desc[UR16][R108.64], !P6 ;  /* 0x200000006c0d7fae */ /* 0x000fe8000f121850 */
[----:B------:R-:W-:Y:S04]  /*7000*/  LDGSTS.E [R13+0x28000], desc[UR16][R106.64], !P6 ;  /* 0x280000006a0d7fae */ /* 0x000fe8000f121850 */
[----:B------:R-:W-:Y:S04]  /*7010*/  LDGSTS.E [R13+0x20004], desc[UR16][R104.64], !P0 ;  /* 0x20004000680d7fae */ /* 0x000fe8000c121850 */
[----:B------:R1:W-:Y:S02]  /*7020*/  LDGSTS.E [R13+0x28004], desc[UR16][R82.64], !P0 ;  /* 0x28004000520d7fae */ /* 0x0003e4000c121850 */
[----:B-1----:R-:W-:Y:S01]  /*7030*/  IMAD.WIDE R82, R2, 0x4, R8 ;  /* 0x0000000402527825 */ /* 0x002fe200078e0208 */
[----:B------:R-:W-:-:S03]  /*7040*/  ISETP.GE.U32.AND P5, PT, R4, 0x7fffff43, PT ;  /* 0x7fffff430400780c */ /* 0x000fc60003fa6070 */
[----:B---3--:R-:W-:-:S04]  /*7050*/  IMAD.WIDE R100, R2, 0x4, R100 ;  /* 0x0000000402647825 */ /* 0x008fc800078e0264 */
[C---:B--2---:R-:W-:Y:S01]  /*7060*/  IMAD.WIDE R96, R2.reuse, 0x4, R96 ;  /* 0x0000000402607825 */ /* 0x044fe200078e0260 */
[----:B------:R-:W-:Y:S03]  /*7070*/  STL.64 [R1+0x228], R100 ;  /* 0x0002286401007387 */ /* 0x000fe60000100a00 */
[C---:B----4-:R-:W-:Y:S01]  /*7080*/  IMAD.WIDE R92, R2.reuse, 0x4, R92 ;  /* 0x00000004025c7825 */ /* 0x050fe200078e025c */
[----:B------:R-:W-:Y:S03]  /*7090*/  STL.64 [R1+0x238], R96 ;  /* 0x0002386001007387 */ /* 0x000fe60000100a00 */
[C---:B------:R-:W-:Y:S01]  /*70a0*/  IMAD.WIDE R88, R2.reuse, 0x4, R88 ;  /* 0x0000000402587825 */ /* 0x040fe200078e0258 */
[----:B------:R-:W-:Y:S03]  /*70b0*/  STL.64 [R1+0x408], R92 ;  /* 0x0004085c01007387 */ /* 0x000fe60000100a00 */
[C---:B------:R-:W-:Y:S01]  /*70c0*/  IMAD.WIDE R84, R2.reuse, 0x4, R102 ;  /* 0x0000000402547825 */ /* 0x040fe200078e0266 */
[----:B------:R-:W-:Y:S03]  /*70d0*/  STL.64 [R1+0x418], R88 ;  /* 0x0004185801007387 */ /* 0x000fe60000100a00 */
[C---:B------:R-:W-:Y:S01]  /*70e0*/  IMAD.WIDE R98, R2.reuse, 0x4, R98 ;  /* 0x0000000402627825 */ /* 0x040fe200078e0262 */
[----:B------:R-:W-:Y:S03]  /*70f0*/  STL.64 [R1+0x428], R84 ;  /* 0x0004285401007387 */ /* 0x000fe60000100a00 */
[----:B------:R-:W-:Y:S01]  /*7100*/  IMAD.WIDE R94, R2, 0x4, R94 ;  /* 0x00000004025e7825 */ /* 0x000fe200078e025e */
[----:B------:R-:W-:Y:S04]  /*7110*/  STL.64 [R1+0x230], R98 ;  /* 0x0002306201007387 */ /* 0x000fe80000100a00 */
[----:B------:R-:W-:Y:S04]  /*7120*/  STL.64 [R1+0x460], R80 ;  /* 0x0004605001007387 */ /* 0x000fe80000100a00 */
[----:B------:R-:W-:Y:S04]  /*7130*/  STL.64 [R1+0x240], R94 ;  /* 0x0002405e01007387 */ /* 0x000fe80000100a00 */
[----:B------:R-:W2:Y:S01]  /*7140*/  LDL.LU.64 R8, [R1+0x610] ;  /* 0x0006100001087983 */ /* 0x000ea20000300a00 */
[----:B------:R-:W-:Y:S01]  /*7150*/  VIADD R4, R86, 0xffffff81 ;  /* 0xffffff8156047836 */ /* 0x000fe20000000000 */
[----:B------:R-:W-:Y:S01]  /*7160*/  ISETP.GE.U32.AND P3, PT, R5, 0x7fffff44, PT ;  /* 0x7fffff440500780c */ /* 0x000fe20003f66070 */
[----:B------:R-:W-:Y:S01]  /*7170*/  VIADD R5, R87, 0xffffff80 ;  /* 0xffffff8057057836 */ /* 0x000fe20000000000 */
[----:B------:R-:W-:Y:S02]  /*7180*/  LDGSTS.E [R13+0x20008], desc[UR16][R100.64], !P1 ;  /* 0x20008000640d7fae */ /* 0x000fe4000c921850 */
[----:B------:R-:W-:-:S02]  /*7190*/  ISETP.GE.U32.AND P6, PT, R4, 0x7fffff42, PT ;  /* 0x7fffff420400780c */ /* 0x000fc40003fc6070 */
[----:B------:R-:W-:Y:S01]  /*71a0*/  ISETP.GE.U32.AND P0, PT, R5, 0x7fffff41, PT ;  /* 0x7fffff410500780c */ /* 0x000fe20003f06070 */
[C---:B------:R-:W-:Y:S01]  /*71b0*/  IMAD.WIDE R90, R2.reuse, 0x4, R90 ;  /* 0x00000004025a7825 */ /* 0x040fe200078e025a */
[----:B------:R-:W-:Y:S01]  /*71c0*/  SHF.L.U32 R4, R3, 0x6, RZ ;  /* 0x0000000603047819 */ /* 0x000fe200000006ff */
[----:B------:R-:W-:Y:S02]  /*71d0*/  LDGSTS.E [R13+0x28008], desc[UR16][R98.64], !P1 ;  /* 0x28008000620d7fae */ /* 0x000fe4000c921850 */
[C---:B------:R-:W-:Y:S02]  /*71e0*/  IMAD.WIDE R86, R2.reuse, 0x4, R112 ;  /* 0x0000000402567825 */ /* 0x040fe400078e0270 */
[----:B------:R-:W-:Y:S02]  /*71f0*/  LDGSTS.E [R13+0x2000c], desc[UR16][R96.64], !P2 ;  /* 0x2000c000600d7fae */ /* 0x000fe4000d121850 */
[----:B------:R-:W-:Y:S02]  /*7200*/  IMAD.WIDE R76, R2, 0x4, R78 ;  /* 0x00000004024c7825 */ /* 0x000fe400078e024e */
[----:B------:R-:W-:Y:S02]  /*7210*/  LDGSTS.E [R13+0x2800c], desc[UR16][R94.64], !P2 ;  /* 0x2800c0005e0d7fae */ /* 0x000fe4000d121850 */
[----:B------:R-:W-:-:S02]  /*7220*/  IMAD.WIDE R52, R4, 0x4, R52 ;  /* 0x0000000404347825 */ /* 0x000fc400078e0234 */
[----:B------:R-:W-:Y:S02]  /*7230*/  LDGSTS.E [R13+0x30000], desc[UR16][R92.64], !P3 ;  /* 0x300000005c0d7fae */ /* 0x000fe4000d921850 */
[C---:B------:R-:W-:Y:S02]  /*7240*/  IMAD.WIDE R42, R4.reuse, 0x4, R42 ;  /* 0x00000004042a7825 */ /* 0x040fe400078e022a */
[----:B------:R-:W-:Y:S04]  /*7250*/  STL.64 [R1+0x410], R90 ;  /* 0x0004105a01007387 */ /* 0x000fe80000100a00 */
[----:B------:R-:W-:Y:S01]  /*7260*/  LDGSTS.E [R13+0x38000], desc[UR16][R90.64], !P3 ;  /* 0x380000005a0d7fae */ /* 0x000fe2000d921850 */
[----:B------:R-:W-:-:S03]  /*7270*/  IMAD.WIDE R74, R4, 0x4, R74 ;  /* 0x00000004044a7825 */ /* 0x000fc600078e024a */
[----:B------:R-:W-:Y:S01]  /*7280*/  STL.64 [R1+0x420], R86 ;  /* 0x0004205601007387 */ /* 0x000fe20000100a00 */
[----:B------:R-:W-:-:S03]  /*7290*/  IMAD.WIDE R20, R4, 0x4, R20 ;  /* 0x0000000404147825 */ /* 0x000fc600078e0214 */
[----:B------:R-:W-:Y:S01]  /*72a0*/  LDGSTS.E [R13+0x30004], desc[UR16][R88.64], !P5 ;  /* 0x30004000580d7fae */ /* 0x000fe2000e921850 */
[----:B------:R-:W-:-:S03]  /*72b0*/  IMAD.WIDE R50, R4, 0x4, R50 ;  /* 0x0000000404327825 */ /* 0x000fc600078e0232 */
[----:B------:R-:W-:Y:S04]  /*72c0*/  STL.64 [R1+0x430], R82 ;  /* 0x0004305201007387 */ /* 0x000fe80000100a00 */
[----:B------:R-:W-:Y:S01]  /*72d0*/  LDGSTS.E [R13+0x38004], desc[UR16][R86.64], !P5 ;  /* 0x38004000560d7fae */ /* 0x000fe2000e921850 */
[----:B------:R-:W-:-:S03]  /*72e0*/  IMAD.WIDE R56, R4, 0x4, R56 ;  /* 0x0000000404387825 */ /* 0x000fc600078e0238 */
[----:B------:R-:W-:Y:S04]  /*72f0*/  STL.64 [R1+0x440], R76 ;  /* 0x0004404c01007387 */ /* 0x000fe80000100a00 */
[----:B------:R-:W-:Y:S01]  /*7300*/  LDGSTS.E [R13+0x30008], desc[UR16][R84.64], !P6 ;  /* 0x30008000540d7fae */ /* 0x000fe2000f121850 */
[----:B------:R-:W-:-:S03]  /*7310*/  IMAD.WIDE R22, R4, 0x4, R22 ;  /* 0x0000000404167825 */ /* 0x000fc600078e0216 */
[----:B------:R-:W-:Y:S04]  /*7320*/  LDGSTS.E [R13+0x38008], desc[UR16][R82.64], !P6 ;  /* 0x38008000520d7fae */ /* 0x000fe8000f121850 */
[----:B------:R-:W-:Y:S01]  /*7330*/  STL [R1], RZ ;  /* 0x000000ff01007387 */ /* 0x000fe20000100800 */
[----:B------:R-:W-:-:S03]  /*7340*/  IMAD.WIDE R62, R4, 0x4, R62 ;  /* 0x00000004043e7825 */ /* 0x000fc600078e023e */
[----:B------:R-:W-:Y:S04]  /*7350*/  LDGSTS.E [R13+0x3000c], desc[UR16][R80.64], !P0 ;  /* 0x3000c000500d7fae */ /* 0x000fe8000c121850 */
[----:B------:R-:W-:Y:S01]  /*7360*/  STL [R1+0x4], RZ ;  /* 0x000004ff01007387 */ /* 0x000fe20000100800 */
[----:B------:R-:W-:-:S03]  /*7370*/  IMAD.WIDE R58, R4, 0x4, R58 ;  /* 0x00000004043a7825 */ /* 0x000fc600078e023a */
[----:B------:R-:W-:Y:S04]  /*7380*/  LDGSTS.E [R13+0x3800c], desc[UR16][R76.64], !P0 ;  /* 0x3800c0004c0d7fae */ /* 0x000fe8000c121850 */
[----:B------:R-:W-:Y:S01]  /*7390*/  STL.64 [R1+0x528], R52 ;  /* 0x0005283401007387 */ /* 0x000fe20000100a00 */
[----:B------:R-:W-:-:S03]  /*73a0*/  IMAD.WIDE R60, R4, 0x4, R60 ;  /* 0x00000004043c7825 */ /* 0x000fc600078e023c */
[----:B------:R-:W-:Y:S04]  /*73b0*/  STL.64 [R1+0x538], R42 ;  /* 0x0005382a01007387 */ /* 0x000fe80000100a00 */
[----:B------:R-:W0:Y:S01]  /*73c0*/  LDGDEPBAR ;  /* 0x00000000000079af */ /* 0x000e220000000000 */
[----:B------:R-:W-:-:S03]  /*73d0*/  IMAD.WIDE R36, R4, 0x4, R36 ;  /* 0x0000000404247825 */ /* 0x000fc600078e0224 */
[----:B------:R-:W-:Y:S04]  /*73e0*/  STL.64 [R1+0x558], R74 ;  /* 0x0005584a01007387 */ /* 0x000fe80000100a00 */
[----:B------:R-:W-:Y:S01]  /*73f0*/  LDGSTS.E [R0+0x68000], desc[UR16][R52.64], P4 ;  /* 0x6800000034007fae */ /* 0x000fe2000a121850 */
[----:B------:R-:W-:-:S03]  /*7400*/  IMAD.WIDE R14, R4, 0x4, R14 ;  /* 0x00000004040e7825 */ /* 0x000fc600078e020e */
[----:B------:R-:W-:Y:S04]  /*7410*/  STL.64 [R1+0x570], R20 ;  /* 0x0005701401007387 */ /* 0x000fe80000100a00 */
[----:B------:R-:W-:Y:S01]  /*7420*/  LDGSTS.E [R0+0x68400], desc[UR16][R42.64], P4 ;  /* 0x684000002a007fae */ /* 0x000fe2000a121850 */
[----:B------:R-:W-:-:S03]  /*7430*/  IMAD.WIDE R32, R4, 0x4, R32 ;  /* 0x0000000404207825 */ /* 0x000fc600078e0220 */
[----:B------:R1:W-:Y:S04]  /*7440*/  STL.64 [R1+0x578], R50 ;  /* 0x0005783201007387 */ /* 0x0003e80000100a00 */
[----:B------:R-:W-:Y:S01]  /*7450*/  LDGSTS.E [R0+0x68800], desc[UR16][R74.64], P4 ;  /* 0x688000004a007fae */ /* 0x000fe2000a121850 */
[----:B------:R-:W-:-:S03]  /*7460*/  IMAD.WIDE R40, R4, 0x4, R40 ;  /* 0x0000000404287825 */ /* 0x000fc600078e0228 */
[----:B------:R-:W-:Y:S04]  /*7470*/  STL.64 [R1+0x588], R56 ;  /* 0x0005883801007387 */ /* 0x000fe80000100a00 */
[----:B------:R-:W-:Y:S01]  /*7480*/  LDGSTS.E [R0+0x68c00], desc[UR16][R20.64], P4 ;  /* 0x68c0000014007fae */ /* 0x000fe2000a121850 */
[----:B------:R-:W-:-:S03]  /*7490*/  IMAD.WIDE R70, R4, 0x4, R70 ;  /* 0x0000000404467825 */ /* 0x000fc600078e0246 */
[----:B------:R-:W-:Y:S04]  /*74a0*/  STL.64 [R1+0x598], R22 ;  /* 0x0005981601007387 */ /* 0x000fe80000100a00 */
[----:B------:R1:W-:Y:S01]  /*74b0*/  LDGSTS.E [R0+0x69000], desc[UR16][R50.64], P4 ;  /* 0x6900000032007fae */ /* 0x0003e2000a121850 */
[----:B------:R-:W-:-:S03]  /*74c0*/  IMAD.WIDE R64, R4, 0x4, R64 ;  /* 0x0000000404407825 */ /* 0x000fc600078e0240 */
[----:B------:R-:W-:Y:S04]  /*74d0*/  STL.64 [R1+0x5a8], R62 ;  /* 0x0005a83e01007387 */ /* 0x000fe80000100a00 */
[----:B------:R-:W-:Y:S01]  /*74e0*/  LDGSTS.E [R0+0x69400], desc[UR16][R56.64], P4 ;  /* 0x6940000038007fae */ /* 0x000fe2000a121850 */
[----:B------:R-:W-:-:S03]  /*74f0*/  IMAD.WIDE R46, R4, 0x4, R46 ;  /* 0x00000004042e7825 */ /* 0x000fc600078e022e */
[----:B------:R-:W-:Y:S04]  /*7500*/  STL.64 [R1+0x5b8], R58 ;  /* 0x0005b83a01007387 */ /* 0x000fe80000100a00 */
[----:B------:R-:W-:Y:S01]  /*7510*/  LDGSTS.E [R0+0x69800], desc[UR16][R22.64], P4 ;  /* 0x6980000016007fae */ /* 0x000fe2000a121850 */
[----:B-1----:R-:W-:-:S03]  /*7520*/  IMAD.WIDE R50, R4, 0x4, R72 ;  /* 0x0000000404327825 */ /* 0x002fc600078e0248 */
        /* <DEDUP_REMOVED lines=9> */
[----:B------:R3:W-:Y:S04]  /*75c0*/  STL.64 [R1+0x5e8], R32 ;  /* 0x0005e82001007387 */ /* 0x0007e80000100a00 */
[----:B------:R1:W-:Y:S04]  /*75d0*/  LDGSTS.E [R0+0x6a800], desc[UR16][R36.64], P4 ;  /* 0x6a80000024007fae */ /* 0x0003e8000a121850 */
[----:B------:R4:W-:Y:S04]  /*75e0*/  STL.64 [R1+0x5f0], R40 ;  /* 0x0005f02801007387 */ /* 0x0009e80000100a00 */
[----:B------:R-:W-:Y:S01]  /*75f0*/  LDGSTS.E [R0+0x6ac00], desc[UR16][R14.64], P4 ;  /* 0x6ac000000e007fae */ /* 0x000fe2000a121850 */
[----:B------:R-:W-:-:S03]  /*7600*/  IMAD.WIDE R26, R4, 0x4, R26 ;  /* 0x00000004041a7825 */ /* 0x000fc600078e021a */
[----:B------:R-:W-:Y:S04]  /*7610*/  STL.64 [R1+0x5f8], R70 ;  /* 0x0005f84601007387 */ /* 0x000fe80000100a00 */
[----:B------:R3:W-:Y:S01]  /*7620*/  LDGSTS.E [R0+0x6b000], desc[UR16][R32.64], P4 ;  /* 0x6b00000020007fae */ /* 0x0007e2000a121850 */
[----:B------:R-:W-:-:S03]  /*7630*/  IMAD.WIDE R30, R4, 0x4, R30 ;  /* 0x00000004041e7825 */ /* 0x000fc600078e021e */
[----:B------:R-:W-:Y:S04]  /*7640*/  STL.64 [R1+0x600], R64 ;  /* 0x0006004001007387 */ /* 0x000fe80000100a00 */
[----:B------:R4:W-:Y:S01]  /*7650*/  LDGSTS.E [R0+0x6b400], desc[UR16][R40.64], P4 ;  /* 0x6b40000028007fae */ /* 0x0009e2000a121850 */
[----:B-1----:R-:W-:-:S03]  /*7660*/  IMAD.WIDE R36, R4, 0x4, R54 ;  /* 0x0000000404247825 */ /* 0x002fc600078e0236 */
[----:B------:R-:W-:Y:S01]  /*7670*/  STL.64 [R1+0x4f8], R46 ;  /* 0x0004f82e01007387 */ /* 0x000fe20000100a00 */
[----:B---3--:R-:W-:-:S03]  /*7680*/  IMAD.WIDE R32, R4, 0x4, R68 ;  /* 0x0000000404207825 */ /* 0x008fc600078e0244 */
[----:B------:R-:W-:Y:S01]  /*7690*/  STL.64 [R1+0x500], R50 ;  /* 0x0005003201007387 */ /* 0x000fe20000100a00 */
[----:B----4-:R-:W-:-:S03]  /*76a0*/  IMAD.WIDE R40, R4, 0x4, R48 ;  /* 0x0000000404287825 */ /* 0x010fc600078e0230 */
[----:B------:R-:W-:Y:S04]  /*76b0*/  STL.64 [R1+0x508], R42 ;  /* 0x0005082a01007387 */ /* 0x000fe80000100a00 */
[----:B------:R-:W-:Y:S01]  /*76c0*/  STL.64 [R1+0x510], R16 ;  /* 0x0005101001007387 */ /* 0x000fe20000100a00 */
[----:B------:R-:W-:-:S03]  /*76d0*/  IMAD.WIDE R24, R4, 0x4, R24 ;  /* 0x0000000404187825 */ /* 0x000fc600078e0218 */
        /* <DEDUP_REMOVED lines=8> */
[----:B------:R-:W-:Y:S04]  /*7760*/  STL.64 [R1+0x568], R36 ;  /* 0x0005682401007387 */ /* 0x000fe80000100a00 */
[----:B------:R-:W-:Y:S04]  /*7770*/  STL.64 [R1+0x580], R32 ;  /* 0x0005802001007387 */ /* 0x000fe80000100a00 */
[----:B------:R1:W-:Y:S04]  /*7780*/  STL.64 [R1+0x590], R24 ;  /* 0x0005901801007387 */ /* 0x0003e80000100a00 */
[----:B------:R3:W-:Y:S04]  /*7790*/  STL.64 [R1+0x5a0], R28 ;  /* 0x0005a01c01007387 */ /* 0x0007e80000100a00 */
[----:B------:R4:W-:Y:S04]  /*77a0*/  STL.64 [R1+0x5b0], R22 ;  /* 0x0005b01601007387 */ /* 0x0009e80000100a00 */
[----:B------:R4:W-:Y:S04]  /*77b0*/  STL.64 [R1+0x5c0], R20 ;  /* 0x0005c01401007387 */ /* 0x0009e80000100a00 */
[----:B------:R4:W-:Y:S04]  /*77c0*/  STL.64 [R1+0x5d0], R14 ;  /* 0x0005d00e01007387 */ /* 0x0009e80000100a00 */
[----:B------:R4:W-:Y:S04]  /*77d0*/  STL [R1+0x8], RZ ;  /* 0x000008ff01007387 */ /* 0x0009e80000100800 */
        /* <DEDUP_REMOVED lines=56> */
[----:B------:R4:W-:Y:S01]  /*7b60*/  STL [R1+0xec], RZ ;  /* 0x0000ecff01007387 */ /* 0x0009e20000100800 */
[----:B--2---:R-:W-:-:S03]  /*7b70*/  IMAD.MOV.U32 R13, RZ, RZ, R8 ;  /* 0x000000ffff0d7224 */ /* 0x004fc600078e0008 */
[----:B------:R4:W-:Y:S04]  /*7b80*/  STL [R1+0xf0], RZ ;  /* 0x0000f0ff01007387 */ /* 0x0009e80000100800 */
[----:B------:R4:W-:Y:S04]  /*7b90*/  STL [R1+0xf4], RZ ;  /* 0x0000f4ff01007387 */ /* 0x0009e80000100800 */
[----:B------:R4:W-:Y:S04]  /*7ba0*/  STL [R1+0xf8], RZ ;  /* 0x0000f8ff01007387 */ /* 0x0009e80000100800 */
[----:B------:R4:W-:Y:S04]  /*7bb0*/  STL [R1+0xfc], RZ ;  /* 0x0000fcff01007387 */ /* 0x0009e80000100800 */
[----:B------:R-:W5:Y:S04]  /*7bc0*/  LDL.LU R8, [R1+0x608] ;  /* 0x0006080001087983 */ /* 0x000f680000300800 */
[----:B------:R-:W-:Y:S04]  /*7bd0*/  LDGSTS.E [R0+0x6b800], desc[UR16][R70.64], P4 ;  /* 0x6b80000046007fae */ /* 0x000fe8000a121850 */
[----:B------:R-:W-:Y:S04]  /*7be0*/  LDGSTS.E [R0+0x6bc00], desc[UR16][R64.64], P4 ;  /* 0x6bc0000040007fae */ /* 0x000fe8000a121850 */
[----:B------:R-:W-:Y:S01]  /*7bf0*/  LDGSTS.E [R6+0x68200], desc[UR16][R46.64], P4 ;  /* 0x682000002e067fae */ /* 0x000fe2000a121850 */
[----:B------:R-:W-:-:S03]  /*7c00*/  IMAD.WIDE R10, R4, 0x4, R10 ;  /* 0x00000004040a7825 */ /* 0x000fc600078e020a */
[----:B------:R-:W-:Y:S01]  /*7c10*/  LDGSTS.E [R6+0x68600], desc[UR16][R50.64], P4 ;  /* 0x6860000032067fae */ /* 0x000fe2000a121850 */
[----:B------:R-:W-:-:S03]  /*7c20*/  ISETP.GE.AND P0, PT, R13, 0x40, PT ;  /* 0x000000400d00780c */ /* 0x000fc60003f06270 */
        /* <DEDUP_REMOVED lines=9> */
[----:B------:R1:W-:Y:S04]  /*7cc0*/  LDGSTS.E [R6+0x6ae00], desc[UR16][R24.64], P4 ;  /* 0x6ae0000018067fae */ /* 0x0003e8000a121850 */
[----:B------:R3:W-:Y:S04]  /*7cd0*/  LDGSTS.E [R6+0x6b200], desc[UR16][R28.64], P4 ;  /* 0x6b2000001c067fae */ /* 0x0007e8000a121850 */
[----:B------:R4:W-:Y:S04]  /*7ce0*/  LDGSTS.E [R6+0x6b600], desc[UR16][R22.64], P4 ;  /* 0x6b60000016067fae */ /* 0x0009e8000a121850 */
[----:B------:R4:W-:Y:S04]  /*7cf0*/  LDGSTS.E [R6+0x6ba00], desc[UR16][R20.64], P4 ;  /* 0x6ba0000014067fae */ /* 0x0009e8000a121850 */
[----:B------:R4:W-:Y:S01]  /*7d00*/  LDGSTS.E [R6+0x6be00], desc[UR16][R14.64], P4 ;  /* 0x6be000000e067fae */ /* 0x0009e2000a121850 */
[----:B------:R-:W-:-:S03]  /*7d10*/  CS2R R152, SRZ ;  /* 0x0000000000987805 */ /* 0x000fc6000001ff00 */
[----:B------:R-:W0:Y:S01]  /*7d20*/  LDGDEPBAR ;  /* 0x00000000000079af */ /* 0x000e220000000000 */
[----:B------:R-:W-:Y:S02]  /*7d30*/  CS2R R154, SRZ ;  /* 0x00000000009a7805 */ /* 0x000fe4000001ff00 */
[----:B------:R-:W-:Y:S02]  /*7d40*/  CS2R R156, SRZ ;  /* 0x00000000009c7805 */ /* 0x000fe4000001ff00 */
[----:B------:R-:W-:Y:S02]  /*7d50*/  CS2R R158, SRZ ;  /* 0x00000000009e7805 */ /* 0x000fe4000001ff00 */
[----:B------:R-:W-:Y:S02]  /*7d60*/  CS2R R160, SRZ ;  /* 0x0000000000a07805 */ /* 0x000fe4000001ff00 */
[----:B------:R-:W-:Y:S02]  /*7d70*/  CS2R R162, SRZ ;  /* 0x0000000000a27805 */ /* 0x000fe4000001ff00 */
[----:B------:R-:W-:-:S02]  /*7d80*/  CS2R R164, SRZ ;  /* 0x0000000000a47805 */ /* 0x000fc4000001ff00 */
        /* <DEDUP_REMOVED lines=57> */
[----:B-1----:R-:W-:Y:S02]  /*8120*/  CS2R R24, SRZ ;  /* 0x0000000000187805 */ /* 0x002fe4000001ff00 */
[----:B------:R-:W-:Y:S02]  /*8130*/  CS2R R26, SRZ ;  /* 0x00000000001a7805 */ /* 0x000fe4000001ff00 */
[----:B---3--:R-:W-:-:S02]  /*8140*/  CS2R R28, SRZ ;  /* 0x00000000001c7805 */ /* 0x008fc4000001ff00 */
        /* <DEDUP_REMOVED lines=28> */
[----:B------:R-:W-:Y:S01]  /*8310*/  CS2R R86, SRZ ;  /* 0x0000000000567805 */ /* 0x000fe2000001ff00 */
[----:B----4-:R-:W-:Y:S06]  /*8320*/  @!P0 BRA `(.L_x_0) ;  /* 0x000000c000c88947 */ /* 0x010fec0003800000 */
[----:B------:R-:W2:Y:S01]  /*8330*/  LDL.LU.64 R14, [R1+0x270] ;  /* 0x00027000010e7983 */ /* 0x000ea20000300a00 */
[----:B------:R-:W-:Y:S02]  /*8340*/  IMAD.MOV.U32 R250, RZ, RZ, R230 ;  /* 0x000000fffffa7224 */ /* 0x000fe400078e00e6 */
[----:B------:R-:W-:Y:S01]  /*8350*/  IMAD.MOV.U32 R251, RZ, RZ, R231 ;  /* 0x000000fffffb7224 */ /* 0x000fe200078e00e7 */
[----:B------:R-:W3:Y:S01]  /*8360*/  LDL.LU.64 R22, [R1+0x1a0] ;  /* 0x0001a00001167983 */ /* 0x000ee20000300a00 */
[----:B------:R-:W-:Y:S01]  /*8370*/  MOV R228, R236 ;  /* 0x000000ec00e47202 */ /* 0x000fe20000000f00 */
[----:B------:R-:W-:Y:S01]  /*8380*/  IMAD.MOV.U32 R21, RZ, RZ, R249 ;  /* 0x000000ffff157224 */ /* 0x000fe200078e00f9 */
[----:B------:R-:W-:Y:S01]  /*8390*/  MOV R20, R248 ;  /* 0x000000f800147202 */ /* 0x000fe20000000f00 */
[----:B------:R-:W4:Y:S01]  /*83a0*/  LDL.LU.64 R222, [R1+0x1a8] ;  /* 0x0001a80001de7983 */ /* 0x000f220000300a00 */
[----:B------:R-:W-:-:S03]  /*83b0*/  IMAD.MOV.U32 R229, RZ, RZ, R237 ;  /* 0x000000ffffe57224 */ /* 0x000fc600078e00ed */
[----:B------:R-:W4:Y:S01]  /*83c0*/  LDL.LU.64 R224, [R1+0x248] ;  /* 0x0002480001e07983 */ /* 0x000f220000300a00 */
[----:B------:R-:W-:Y:S02]  /*83d0*/  IMAD.MOV.U32 R218, RZ, RZ, R226 ;  /* 0x000000ffffda7224 */ /* 0x000fe400078e00e2 */
[----:B------:R-:W-:Y:S01]  /*83e0*/  IMAD.MOV.U32 R219, RZ, RZ, R227 ;  /* 0x000000ffffdb7224 */ /* 0x000fe200078e00e3 */
[----:B------:R-:W4:Y:S04]  /*83f0*/  LDL.LU.64 R236, [R1+0x148] ;  /* 0x0001480001ec7983 */ /* 0x000f280000300a00 */
[----:B------:R-:W4:Y:S04]  /*8400*/  LDL.LU.64 R248, [R1+0x190] ;  /* 0x0001900001f87983 */ /* 0x000f280000300a00 */
[----:B------:R-:W4:Y:S04]  /*8410*/  LDL.LU.64 R226, [R1+0x198] ;  /* 0x0001980001e27983 */ /* 0x000f280000300a00 */
[----:B------:R-:W4:Y:S04]  /*8420*/  LDL.LU.64 R230, [R1+0x158] ;  /* 0x0001580001e67983 */ /* 0x000f280000300a00 */
[----:B------:R-:W4:Y:S04]  /*8430*/  LDL.LU.64 R232, [R1+0x168] ;  /* 0x0001680001e87983 */ /* 0x000f280000300a00 */
[----:B------:R-:W4:Y:S04]  /*8440*/  LDL.LU.64 R16, [R1+0x4e8] ;  /* 0x0004e80001107983 */ /* 0x000f280000300a00 */
[----:B------:R-:W4:Y:S01]  /*8450*/  LDL.LU.64 R78, [R1+0x4f0] ;  /* 0x0004f000014e7983 */ /* 0x000f220000300a00 */
[----:B------:R-:W-:-:S02]  /*8460*/  IMAD.MOV.U32 R84, RZ, RZ, R20 ;  /* 0x000000ffff547224 */ /* 0x000fc400078e0014 */
[----:B------:R-:W-:Y:S02]  /*8470*/  IMAD.MOV.U32 R85, RZ, RZ, R21 ;  /* 0x000000ffff557224 */ /* 0x000fe400078e0015 */
[----:B------:R-:W-:Y:S02]  /*8480*/  IMAD.MOV.U32 R20, RZ, RZ, R228 ;  /* 0x000000ffff147224 */ /* 0x000fe400078e00e4 */
[----:B------:R-:W-:Y:S02]  /*8490*/  IMAD.MOV.U32 R21, RZ, RZ, R229 ;  /* 0x000000ffff157224 */ /* 0x000fe400078e00e5 */
[----:B--2---:R-:W-:Y:S02]  /*84a0*/  IMAD.MOV.U32 R82, RZ, RZ, R14 ;  /* 0x000000ffff527224 */ /* 0x004fe400078e000e */
[----:B------:R-:W-:Y:S01]  /*84b0*/  IMAD.MOV.U32 R83, RZ, RZ, R15 ;  /* 0x000000ffff537224 */ /* 0x000fe200078e000f */
[----:B---3--:R-:W-:Y:S01]  /*84c0*/  MOV R80, R22 ;  /* 0x0000001600507202 */ /* 0x008fe20000000f00 */
[----:B------:R-:W-:Y:S01]  /*84d0*/  IMAD.MOV.U32 R81, RZ, RZ, R23 ;  /* 0x000000ffff517224 */ /* 0x000fe200078e0017 */
[----:B------:R-:W-:Y:S01]  /*84e0*/  MOV R22, R218 ;  /* 0x000000da00167202 */ /* 0x000fe20000000f00 */
[----:B------:R-:W-:Y:S01]  /*84f0*/  IMAD.MOV.U32 R23, RZ, RZ, R219 ;  /* 0x000000ffff177224 */ /* 0x000fe200078e00db */
[----:B----4-:R-:W-:Y:S01]  /*8500*/  MOV R86, R222 ;  /* 0x000000de00567202 */ /* 0x010fe20000000f00 */
[----:B------:R-:W-:Y:S01]  /*8510*/  IMAD.MOV.U32 R87, RZ, RZ, R223 ;  /* 0x000000ffff577224 */ /* 0x000fe200078e00df */
[----:B------:R-:W-:Y:S01]  /*8520*/  MOV R222, R216 ;  /* 0x000000d800de7202 */ /* 0x000fe20000000f00 */
[----:B------:R-:W-:-:S02]  /*8530*/  IMAD.MOV.U32 R223, RZ, RZ, R217 ;  /* 0x000000ffffdf7224 */ /* 0x000fc400078e00d9 */
[----:B------:R-:W-:Y:S02]  /*8540*/  IMAD.MOV.U32 R18, RZ, RZ, R224 ;  /* 0x000000ffff127224 */ /* 0x000fe400078e00e0 */
[----:B------:R-:W-:Y:S02]  /*8550*/  IMAD.MOV.U32 R19, RZ, RZ, R225 ;  /* 0x000000ffff137224 */ /* 0x000fe400078e00e1 */
[----:B------:R-:W2:Y:S04]  /*8560*/  LDL.LU.64 R224, [R1+0x268] ;  /* 0x0002680001e07983 */ /* 0x000ea80000300a00 */
[----:B------:R-:W3:Y:S04]  /*8570*/  LDL.LU.64 R218, [R1+0x290] ;  /* 0x0002900001da7983 */ /* 0x000ee80000300a00 */
[----:B------:R-:W4:Y:S01]  /*8580*/  LDL.LU.64 R228, [R1+0x2b0] ;  /* 0x0002b00001e47983 */ /* 0x000f220000300a00 */
[----:B------:R-:W-:-:S02]  /*8590*/  IMAD.MOV.U32 R216, RZ, RZ, R230 ;  /* 0x000000ffffd87224 */ /* 0x000fc400078e00e6 */
[----:B------:R-:W-:Y:S01]  /*85a0*/  IMAD.MOV.U32 R217, RZ, RZ, R231 ;  /* 0x000000ffffd97224 */ /* 0x000fe200078e00e7 */
[----:B------:R-:W-:Y:S01]  /*85b0*/  MOV R230, R232 ;  /* 0x000000e800e67202 */ /* 0x000fe20000000f00 */
[----:B------:R-:W-:Y:S02]  /*85c0*/  IMAD.MOV.U32 R231, RZ, RZ, R233 ;  /* 0x000000ffffe77224 */ /* 0x000fe400078e00e9 */
[----:B------:R-:W3:Y:S01]  /*85d0*/  LDL.LU.64 R232, [R1+0x2c8] ;  /* 0x0002c80001e87983 */ /* 0x000ee20000300a00 */
[----:B------:R-:W-:Y:S02]  /*85e0*/  IMAD.MOV.U32 R74, RZ, RZ, R86 ;  /* 0x000000ffff4a7224 */ /* 0x000fe400078e0056 */
[----:B------:R-:W-:Y:S01]  /*85f0*/  IMAD.MOV.U32 R15, RZ, RZ, R16 ;  /* 0x000000ffff0f7224 */ /* 0x000fe200078e0010 */
[----:B------:R-:W3:Y:S01]  /*8600*/  LDL.LU.64 R70, [R1+0x2d8] ;  /* 0x0002d80001467983 */ /* 0x000ee20000300a00 */
[----:B------:R-:W-:Y:S01]  /*8610*/  IMAD.MOV.U32 R75, RZ, RZ, R87 ;  /* 0x000000ffff4b7224 */ /* 0x000fe200078e0057 */
[----:B------:R-:W-:Y:S01]  /*8620*/  MOV R76, R18 ;  /* 0x00000012004c7202 */ /* 0x000fe20000000f00 */
[----:B------:R-:W-:-:S02]  /*8630*/  IMAD.MOV.U32 R77, RZ, RZ, R19 ;  /* 0x000000ffff4d7224 */ /* 0x000fc400078e0013 */
[----:B------:R-:W-:Y:S02]  /*8640*/  IMAD.MOV.U32 R86, RZ, RZ, R222 ;  /* 0x000000ffff567224 */ /* 0x000fe400078e00de */
[----:B------:R-:W-:Y:S02]  /*8650*/  IMAD.MOV.U32 R87, RZ, RZ, R223 ;  /* 0x000000ffff577224 */ /* 0x000fe400078e00df */
[----:B------:R-:W3:Y:S01]  /*8660*/  LDL.LU.64 R222, [R1+0x2e0] ;  /* 0x0002e00001de7983 */ /* 0x000ee20000300a00 */
[----:B------:R-:W-:Y:S01]  /*8670*/  IMAD.MOV.U32 R14, RZ, RZ, R17 ;  /* 0x000000ffff0e7224 */ /* 0x000fe200078e0011 */
[----:B------:R-:W-:Y:S01]  /*8680*/  MOV R17, R78 ;  /* 0x0000004e00117202 */ /* 0x000fe20000000f00 */
[----:B------:R-:W-:Y:S02]  /*8690*/  IMAD.MOV.U32 R16, RZ, RZ, R79 ;  /* 0x000000ffff107224 */ /* 0x000fe400078e004f */
[----:B------:R-:W-:Y:S02]  /*86a0*/  IMAD.MOV.U32 R78, RZ, RZ, R22 ;  /* 0x000000ffff4e7224 */ /* 0x000fe400078e0016 */
[----:B------:R-:W-:Y:S01]  /*86b0*/  IMAD.MOV.U32 R79, RZ, RZ, R23 ;  /* 0x000000ffff4f7224 */ /* 0x000fe200078e0017 */
[----:B------:R-:W-:Y:S01]  /*86c0*/  MOV R64, R230 ;  /* 0x000000e600407202 */ /* 0x000fe20000000f00 */
[----:B------:R-:W-:Y:S01]  /*86d0*/  IMAD.MOV.U32 R65, RZ, RZ, R231 ;  /* 0x000000ffff417224 */ /* 0x000fe200078e00e7 */
[----:B--2---:R-:W-:Y:S01]  /*86e0*/  MOV R19, R224 ;  /* 0x000000e000137202 */ /* 0x004fe20000000f00 */
[----:B------:R-:W-:-:S02]  /*86f0*/  IMAD.MOV.U32 R18, RZ, RZ, R225 ;  /* 0x000000ffff127224 */ /* 0x000fc400078e00e1 */
[----:B------:R-:W2:Y:S04]  /*8700*/  LDL.LU.64 R224, [R1+0x120] ;  /* 0x0001200001e07983 */ /* 0x000ea80000300a00 */
[----:B------:R-:W2:Y:S01]  /*8710*/  LDL.LU.64 R60, [R1+0x138] ;  /* 0x00013800013c7983 */ /* 0x000ea20000300a00 */
[----:B----4-:R-:W-:Y:S01]  /*8720*/  MOV R23, R228 ;  /* 0x000000e400177202 */ /* 0x010fe20000000f00 */
[----:B------:R-:W-:Y:S02]  /*8730*/  IMAD.MOV.U32 R22, RZ, RZ, R229 ;  /* 0x000000ffff167224 */ /* 0x000fe400078e00e5 */
[----:B------:R-:W4:Y:S01]  /*8740*/  LDL.LU.64 R62, [R1+0x180] ;  /* 0x00018000013e7983 */ /* 0x000f220000300a00 */
[----:B------:R-:W-:Y:S02]  /*8750*/  IMAD.MOV.U32 R228, RZ, RZ, R216 ;  /* 0x000000ffffe47224 */ /* 0x000fe400078e00d8 */
[----:B------:R-:W-:Y:S01]  /*8760*/  IMAD.MOV.U32 R229, RZ, RZ, R217 ;  /* 0x000000ffffe57224 */ /* 0x000fe200078e00d9 */
[----:B------:R-:W4:Y:S01]  /*8770*/  LDL.LU.64 R230, [R1+0x260] ;  /* 0x0002600001e67983 */ /* 0x000f220000300a00 */
[----:B---3--:R-:W-:-:S02]  /*8780*/  IMAD.MOV.U32 R217, RZ, RZ, R232 ;  /* 0x000000ffffd97224 */ /* 0x008fc400078e00e8 */
[----:B------:R-:W-:Y:S02]  /*8790*/  IMAD.MOV.U32 R216, RZ, RZ, R233 ;  /* 0x000000ffffd87224 */ /* 0x000fe400078e00e9 */
[----:B------:R-:W3:Y:S04]  /*87a0*/  LDL.LU.64 R232, [R1+0x288] ;  /* 0x0002880001e87983 */ /* 0x000ee80000300a00 */
[----:B------:R-:W3:Y:S01]  /*87b0*/  LDL.LU.64 R66, [R1+0x2a8] ;  /* 0x0002a80001427983 */ /* 0x000ee20000300a00 */
[----:B------:R-:W-:Y:S01]  /*87c0*/  IMAD.MOV.U32 R72, RZ, RZ, R80 ;  /* 0x000000ffff487224 */ /* 0x000fe200078e0050 */
[----:B------:R-:W-:Y:S01]  /*87d0*/  MOV R80, R84 ;  /* 0x0000005400507202 */ /* 0x000fe20000000f00 */
[----:B------:R-:W-:Y:S01]  /*87e0*/  IMAD.MOV.U32 R73, RZ, RZ, R81 ;  /* 0x000000ffff497224 */ /* 0x000fe200078e0051 */
[----:B------:R-:W-:Y:S01]  /*87f0*/  MOV R84, R20 ;  /* 0x0000001400547202 */ /* 0x000fe20000000f00 */
[----:B------:R-:W-:-:S02]  /*8800*/  IMAD.MOV.U32 R81, RZ, RZ, R85 ;  /* 0x000000ffff517224 */ /* 0x000fc400078e0055 */
[----:B------:R-:W-:Y:S02]  /*8810*/  IMAD.MOV.U32 R85, RZ, RZ, R21 ;  /* 0x000000ffff557224 */ /* 0x000fe400078e0015 */
[----:B------:R-:W-:Y:S02]  /*8820*/  IMAD.MOV.U32 R21, RZ, RZ, R218 ;  /* 0x000000ffff157224 */ /* 0x000fe400078e00da */
[----:B------:R-:W-:Y:S01]  /*8830*/  IMAD.MOV.U32 R20, RZ, RZ, R219 ;  /* 0x000000ffff147224 */ /* 0x000fe200078e00db */
[----:B------:R-:W-:Y:S01]  /*8840*/  MOV R219, R70 ;  /* 0x0000004600db7202 */ /* 0x000fe20000000f00 */
[----:B------:R-:W-:Y:S01]  /*8850*/  IMAD.MOV.U32 R218, RZ, RZ, R71 ;  /* 0x000000ffffda7224 */ /* 0x000fe200078e0047 */
[----:B------:R-:W-:Y:S01]  /*8860*/  MOV R70, R74 ;  /* 0x0000004a00467202 */ /* 0x000fe20000000f00 */
[----:B------:R-:W-:Y:S01]  /*8870*/  IMAD.MOV.U32 R71, RZ, RZ, R75 ;  /* 0x000000ffff477224 */ /* 0x000fe200078e004b */
[----:B------:R-:W-:Y:S01]  /*8880*/  MOV R74, R78 ;  /* 0x0000004e004a7202 */ /* 0x000fe20000000f00 */
[----:B------:R-:W-:Y:S01]  /*8890*/  IMAD.MOV.U32 R68, RZ, RZ, R72 ;  /* 0x000000ffff447224 */ /* 0x000fe200078e0048 */
[----:B------:R-:W-:Y:S01]  /*88a0*/  MOV R78, R220 ;  /* 0x000000dc004e7202 */ /* 0x000fe20000000f00 */
[----:B------:R-:W-:-:S02]  /*88b0*/  IMAD.MOV.U32 R69, RZ, RZ, R73 ;  /* 0x000000ffff457224 */ /* 0x000fc400078e0049 */
[----:B------:R-:W-:Y:S02]  /*88c0*/  IMAD.MOV.U32 R75, RZ, RZ, R79 ;  /* 0x000000ffff4b7224 */ /* 0x000fe400078e004f */
[----:B------:R-:W-:Y:S02]  /*88d0*/  IMAD.MOV.U32 R72, RZ, RZ, R76 ;  /* 0x000000ffff487224 */ /* 0x000fe400078e004c */
[----:B------:R-:W-:Y:S02]  /*88e0*/  IMAD.MOV.U32 R73, RZ, RZ, R77 ;  /* 0x000000ffff497224 */ /* 0x000fe400078e004d */
[----:B------:R-:W-:Y:S02]  /*88f0*/  IMAD.MOV.U32 R79, RZ, RZ, R221 ;  /* 0x000000ffff4f7224 */ /* 0x000fe400078e00dd */
[----:B------:R-:W-:Y:S02]  /*8900*/  IMAD.MOV.U32 R76, RZ, RZ, R84 ;  /* 0x000000ffff4c7224 */ /* 0x000fe400078e0054 */
[----:B------:R-:W-:-:S02]  /*8910*/  IMAD.MOV.U32 R77, RZ, RZ, R85 ;  /* 0x000000ffff4d7224 */ /* 0x000fc400078e0055 */
[----:B------:R-:W-:Y:S01]  /*8920*/  IMAD.MOV.U32 R221, RZ, RZ, R222 ;  /* 0x000000ffffdd7224 */ /* 0x000fe200078e00de */
[----:B------:R-:W3:Y:S01]  /*8930*/  LDL.LU.64 R84, [R1+0x2c0] ;  /* 0x0002c00001547983 */ /* 0x000ee20000300a00 */
[----:B------:R-:W-:Y:S01]  /*8940*/  IMAD.MOV.U32 R220, RZ, RZ, R223 ;  /* 0x000000ffffdc7224 */ /* 0x000fe200078e00df */
[----:B------:R-:W-:Y:S01]  /*8950*/  MOV R58, R248 ;  /* 0x000000f8003a7202 */ /* 0x000fe20000000f00 */
[----:B------:R-:W-:Y:S01]  /*8960*/  IMAD.MOV.U32 R59, RZ, RZ, R249 ;  /* 0x000000ffff3b7224 */ /* 0x000fe200078e00f9 */
[----:B------:R-:W3:Y:S01]  /*8970*/  LDL.LU.64 R54, [R1+0x2d0] ;  /* 0x0002d00001367983 */ /* 0x000ee20000300a00 */
[----:B------:R-:W-:Y:S02]  /*8980*/  IMAD.MOV.U32 R248, RZ, RZ, R226 ;  /* 0x000000fffff87224 */ /* 0x000fe400078e00e2 */
[----:B------:R-:W-:Y:S01]  /*8990*/  IMAD.MOV.U32 R249, RZ, RZ, R227 ;  /* 0x000000fffff97224 */ /* 0x000fe200078e00e3 */
[----:B--2---:R-:W-:Y:S01]  /*89a0*/  MOV R223, R224 ;  /* 0x000000e000df7202 */ /* 0x004fe20000000f00 */
[----:B------:R-:W-:-:S02]  /*89b0*/  IMAD.MOV.U32 R222, RZ, RZ, R225 ;  /* 0x000000ffffde7224 */ /* 0x000fc400078e00e1 */
[----:B------:R-:W-:Y:S02]  /*89c0*/  IMAD.MOV.U32 R225, RZ, RZ, R60 ;  /* 0x000000ffffe17224 */ /* 0x000fe400078e003c */
[----:B------:R-:W-:Y:S02]  /*89d0*/  IMAD.MOV.U32 R224, RZ, RZ, R61 ;  /* 0x000000ffffe07224 */ /* 0x000fe400078e003d */
[----:B------:R-:W2:Y:S01]  /*89e0*/  LDL.LU.64 R60, [R1+0x100] ;  /* 0x00010000013c7983 */ /* 0x000ea20000300a00 */
[----:B----4-:R-:W-:Y:S01]  /*89f0*/  MOV R227, R62 ;  /* 0x0000003e00e37202 */ /* 0x010fe20000000f00 */
[----:B------:R-:W-:Y:S01]  /*8a00*/  IMAD.MOV.U32 R226, RZ, RZ, R63 ;  /* 0x000000ffffe27224 */ /* 0x000fe200078e003f */
[----:B------:R-:W-:Y:S01]  /*8a10*/  MOV R62, R228 ;  /* 0x000000e4003e7202 */ /* 0x000fe20000000f00 */
[----:B------:R-:W-:Y:S02]  /*8a20*/  IMAD.MOV.U32 R63, RZ, RZ, R229 ;  /* 0x000000ffff3f7224 */ /* 0x000fe400078e00e5 */
[----:B------:R-:W-:-:S02]  /*8a30*/  IMAD.MOV.U32 R229, RZ, RZ, R230 ;  /* 0x000000ffffe57224 */ /* 0x000fc400078e00e6 */
[----:B------:R-:W-:Y:S01]  /*8a40*/  IMAD.MOV.U32 R228, RZ, RZ, R231 ;  /* 0x000000ffffe47224 */ /* 0x000fe200078e00e7 */
[----:B---3--:R-:W-:Y:S01]  /*8a50*/  MOV R231, R232 ;  /* 0x000000e800e77202 */ /* 0x008fe20000000f00 */
[----:B------:R-:W-:Y:S02]  /*8a60*/  IMAD.MOV.U32 R230, RZ, RZ, R233 ;  /* 0x000000ffffe67224 */ /* 0x000fe400078e00e9 */
        /* <DEDUP_REMOVED lines=10> */
[----:B------:R-:W3:Y:S04]  /*8b10*/  LDL.LU.64 R244, [R1+0x130] ;  /* 0x0001300001f47983 */ /* 0x000ee80000300a00 */
[----:B------:R-:W4:Y:S01]  /*8b20*/  LDL.LU.64 R48, [R1+0x178] ;  /* 0x0001780001307983 */ /* 0x000f220000300a00 */
[----:B------:R-:W-:-:S03]  /*8b30*/  IMAD.MOV.U32 R52, RZ, RZ, R62 ;  /* 0x000000ffff347224 */ /* 0x000fc600078e003e */
[----:B------:R-:W4:Y:S01]  /*8b40*/  LDL.LU.64 R50, [R1+0x258] ;  /* 0x0002580001327983 */ /* 0x000f220000300a00 */
[----:B------:R-:W-:Y:S01]  /*8b50*/  IMAD.MOV.U32 R53, RZ, RZ, R63 ;  /* 0x000000ffff357224 */ /* 0x000fe200078e003f */
[----:B------:R-:W-:Y:S01]  /*8b60*/  MOV R62, R240 ;  /* 0x000000f0003e7202 */ /* 0x000fe20000000f00 */
[----:B------:R-:W-:Y:S02]  /*8b70*/  IMAD.MOV.U32 R63, RZ, RZ, R241 ;  /* 0x000000ffff3f7224 */ /* 0x000fe400078e00f1 */
[----:B------:R-:W-:Y:S01]  /*8b80*/  IMAD.MOV.U32 R56, RZ, RZ, R64 ;  /* 0x000000ffff387224 */ /* 0x000fe200078e0040 */
[----:B------:R-:W-:Y:S01]  /*8b90*/  MOV R64, R68 ;  /* 0x0000004400407202 */ /* 0x000fe20000000f00 */
[----:B------:R-:W-:Y:S02]  /*8ba0*/  IMAD.MOV.U32 R57, RZ, RZ, R65 ;  /* 0x000000ffff397224 */ /* 0x000fe400078e0041 */
[----:B------:R-:W-:Y:S02]  /*8bb0*/  IMAD.MOV.U32 R65, RZ, RZ, R69 ;  /* 0x000000ffff417224 */ /* 0x000fe400078e0045 */
[----:B------:R-:W-:-:S02]  /*8bc0*/  IMAD.MOV.U32 R68, RZ, RZ, R74 ;  /* 0x000000ffff447224 */ /* 0x000fc400078e004a */
[----:B------:R-:W-:Y:S02]  /*8bd0*/  IMAD.MOV.U32 R69, RZ, RZ, R75 ;  /* 0x000000ffff457224 */ /* 0x000fe400078e004b */
[----:B------:R-:W-:Y:S02]  /*8be0*/  IMAD.MOV.U32 R74, RZ, RZ, R78 ;  /* 0x000000ffff4a7224 */ /* 0x000fe400078e004e */
[----:B------:R-:W-:Y:S02]  /*8bf0*/  IMAD.MOV.U32 R75, RZ, RZ, R79 ;  /* 0x000000ffff4b7224 */ /* 0x000fe400078e004f */
[----:B------:R-:W-:Y:S02]  /*8c00*/  IMAD.MOV.U32 R78, RZ, RZ, R234 ;  /* 0x000000ffff4e7224 */ /* 0x000fe400078e00ea */
[----:B------:R-:W-:Y:S01]  /*8c10*/  IMAD.MOV.U32 R79, RZ, RZ, R235 ;  /* 0x000000ffff4f7224 */ /* 0x000fe200078e00eb */
[----:B------:R-:W-:Y:S01]  /*8c20*/  MOV R235, R84 ;  /* 0x0000005400eb7202 */ /* 0x000fe20000000f00 */
[----:B------:R-:W-:-:S02]  /*8c30*/  IMAD.MOV.U32 R234, RZ, RZ, R85 ;  /* 0x000000ffffea7224 */ /* 0x000fc400078e0055 */
[----:B------:R-:W-:Y:S02]  /*8c40*/  IMAD.MOV.U32 R84, RZ, RZ, R236 ;  /* 0x000000ffff547224 */ /* 0x000fe400078e00ec */
[----:B------:R-:W-:Y:S01]  /*8c50*/  IMAD.MOV.U32 R85, RZ, RZ, R237 ;  /* 0x000000ffff557224 */ /* 0x000fe200078e00ed */
[----:B------:R-:W-:Y:S01]  /*8c60*/  MOV R237, R54 ;  /* 0x0000003600ed7202 */ /* 0x000fe20000000f00 */
[----:B------:R-:W-:Y:S02]  /*8c70*/  IMAD.MOV.U32 R236, RZ, RZ, R55 ;  /* 0x000000ffffec7224 */ /* 0x000fe400078e0037 */
[----:B------:R-:W-:Y:S02]  /*8c80*/  IMAD.MOV.U32 R54, RZ, RZ, R238 ;  /* 0x000000ffff367224 */ /* 0x000fe400078e00ee */
[----:B------:R-:W-:Y:S01]  /*8c90*/  IMAD.MOV.U32 R55, RZ, RZ, R239 ;  /* 0x000000ffff377224 */ /* 0x000fe200078e00ef */
[----:B------:R-:W-:Y:S01]  /*8ca0*/  MOV R239, R242 ;  /* 0x000000f200ef7202 */ /* 0x000fe20000000f00 */
[----:B------:R-:W-:-:S02]  /*8cb0*/  IMAD.MOV.U32 R238, RZ, RZ, R243 ;  /* 0x000000ffffee7224 */ /* 0x000fc400078e00f3 */
[----:B--2---:R-:W-:Y:S02]  /*8cc0*/  IMAD.MOV.U32 R241, RZ, RZ, R60 ;  /* 0x000000fffff17224 */ /* 0x004fe400078e003c */
[----:B------:R-:W-:Y:S02]  /*8cd0*/  IMAD.MOV.U32 R240, RZ, RZ, R61 ;  /* 0x000000fffff07224 */ /* 0x000fe400078e003d */
[----:B------:R-:W2:Y:S04]  /*8ce0*/  LDL.LU.64 R60, [R1+0x280] ;  /* 0x00028000013c7983 */ /* 0x000ea80000300a00 */
[----:B------:R-:W2:Y:S01]  /*8cf0*/  LDL.LU.64 R44, [R1+0x2a0] ;  /* 0x0002a000012c7983 */ /* 0x000ea20000300a00 */
[----:B---3--:R-:W-:Y:S01]  /*8d00*/  MOV R243, R244 ;  /* 0x000000f400f37202 */ /* 0x008fe20000000f00 */
[----:B------:R-:W-:-:S02]  /*8d10*/  IMAD.MOV.U32 R242, RZ, RZ, R245 ;  /* 0x000000fffff27224 */ /* 0x000fc400078e00f5 */
[----:B----4-:R-:W-:Y:S02]  /*8d20*/  IMAD.MOV.U32 R245, RZ, RZ, R48 ;  /* 0x000000fffff57224 */ /* 0x010fe400078e0030 */
[----:B------:R-:W-:Y:S02]  /*8d30*/  IMAD.MOV.U32 R244, RZ, RZ, R49 ;  /* 0x000000fffff47224 */ /* 0x000fe400078e0031 */
[----:B------:R-:W3:Y:S04]  /*8d40*/  LDL.LU.64 R48, [R1+0x2b8] ;  /* 0x0002b80001307983 */ /* 0x000ee80000300a00 */
[----:B------:R-:W4:Y:S04]  /*8d50*/  LDL.LU.64 R42, [R1+0x110] ;  /* 0x00011000012a7983 */ /* 0x000f280000300a00 */
[----:B------:R-:W4:Y:S01]  /*8d60*/  LDL.LU.64 R34, [R1+0x108] ;  /* 0x0001080001227983 */ /* 0x000f220000300a00 */
[----:B------:R-:W-:Y:S01]  /*8d70*/  MOV R46, R246 ;  /* 0x000000f6002e7202 */ /* 0x000fe20000000f00 */
[----:B------:R-:W-:-:S02]  /*8d80*/  IMAD.MOV.U32 R47, RZ, RZ, R247 ;  /* 0x000000ffff2f7224 */ /* 0x000fc400078e00f7 */
[----:B------:R-:W-:Y:S01]  /*8d90*/  IMAD.MOV.U32 R247, RZ, RZ, R50 ;  /* 0x000000fffff77224 */ /* 0x000fe200078e0032 */
[----:B------:R-:W-:Y:S01]  /*8da0*/  MOV R50, R52 ;  /* 0x0000003400327202 */ /* 0x000fe20000000f00 */
[----:B------:R-:W-:Y:S01]  /*8db0*/  IMAD.MOV.U32 R246, RZ, RZ, R51 ;  /* 0x000000fffff67224 */ /* 0x000fe200078e0033 */
[----:B------:R-:W4:Y:S01]  /*8dc0*/  LDL.LU.64 R40, [R1+0x140] ;  /* 0x0001400001287983 */ /* 0x000f220000300a00 */
[----:B------:R-:W-:Y:S02]  /*8dd0*/  IMAD.MOV.U32 R51, RZ, RZ, R53 ;  /* 0x000000ffff337224 */ /* 0x000fe400078e0035 */
[----:B------:R-:W-:Y:S01]  /*8de0*/  IMAD.MOV.U32 R52, RZ, RZ, R54 ;  /* 0x000000ffff347224 */ /* 0x000fe200078e0036 */
[----:B------:R-:W-:Y:S01]  /*8df0*/  MOV R54, R56 ;  /* 0x0000003800367202 */ /* 0x000fe20000000f00 */
[----:B------:R-:W-:Y:S01]  /*8e00*/  IMAD.MOV.U32 R53, RZ, RZ, R55 ;  /* 0x000000ffff357224 */ /* 0x000fe200078e0037 */
[----:B------:R-:W4:Y:S01]  /*8e10*/  LDL.LU.64 R36, [R1+0x118] ;  /* 0x0001180001247983 */ /* 0x000f220000300a00 */
[----:B------:R-:W-:-:S02]  /*8e20*/  IMAD.MOV.U32 R55, RZ, RZ, R57 ;  /* 0x000000ffff377224 */ /* 0x000fc400078e0039 */
[----:B------:R-:W-:Y:S01]  /*8e30*/  IMAD.MOV.U32 R56, RZ, RZ, R248 ;  /* 0x000000ffff387224 */ /* 0x000fe200078e00f8 */
[----:B------:R-:W4:Y:S01]  /*8e40*/  LDL.LU.64 R38, [R1+0x128] ;  /* 0x0001280001267983 */ /* 0x000f220000300a00 */
[----:B------:R-:W-:Y:S01]  /*8e50*/  IMAD.MOV.U32 R57, RZ, RZ, R249 ;  /* 0x000000ffff397224 */ /* 0x000fe200078e00f9 */
[----:B--2---:R-:W-:Y:S01]  /*8e60*/  MOV R249, R60 ;  /* 0x0000003c00f97202 */ /* 0x004fe20000000f00 */
[----:B------:R-:W-:Y:S02]  /*8e70*/  IMAD.MOV.U32 R248, RZ, RZ, R61 ;  /* 0x000000fffff87224 */ /* 0x000fe400078e003d */
[----:B------:R-:W-:Y:S01]  /*8e80*/  IMAD.MOV.U32 R60, RZ, RZ, R64 ;  /* 0x000000ffff3c7224 */ /* 0x000fe200078e0040 */
[----:B------:R-:W-:Y:S01]  /*8e90*/  MOV R64, R66 ;  /* 0x0000004200407202 */ /* 0x000fe20000000f00 */
[----:B------:R-:W-:Y:S02]  /*8ea0*/  IMAD.MOV.U32 R61, RZ, RZ, R65 ;  /* 0x000000ffff3d7224 */ /* 0x000fe400078e0041 */
[----:B------:R-:W-:-:S02]  /*8eb0*/  IMAD.MOV.U32 R65, RZ, RZ, R67 ;  /* 0x000000ffff417224 */ /* 0x000fc400078e0043 */
[----:B------:R-:W-:Y:S01]  /*8ec0*/  IMAD.MOV.U32 R66, RZ, RZ, R68 ;  /* 0x000000ffff427224 */ /* 0x000fe200078e0044 */
[----:B------:R-:W-:Y:S01]  /*8ed0*/  MOV R68, R72 ;  /* 0x0000004800447202 */ /* 0x000fe20000000f00 */
[----:B------:R-:W-:Y:S02]  /*8ee0*/  IMAD.MOV.U32 R67, RZ, RZ, R69 ;  /* 0x000000ffff437224 */ /* 0x000fe400078e0045 */
        /* <DEDUP_REMOVED lines=13> */
[----:B------:R-:W2:Y:S01]  /*8fc0*/  LDL.LU.64 R84, [R1+0x278] ;  /* 0x0002780001547983 */ /* 0x000ea20000300a00 */
[----:B---3--:R-:W-:-:S03]  /*8fd0*/  IMAD.MOV.U32 R252, RZ, RZ, R49 ;  /* 0x000000fffffc7224 */ /* 0x008fc600078e0031 */
[----:B------:R1:W-:Y:S01]  /*8fe0*/  STL [R1+0x100], R48 ;  /* 0x0001003001007387 */ /* 0x0003e20000100800 */
[----:B----4-:R-:W-:Y:S02]  /*8ff0*/  IMAD.MOV.U32 R0, RZ, RZ, R35 ;  /* 0x000000ffff007224 */ /* 0x010fe400078e0023 */
[----:B-1----:R-:W-:Y:S01]  /*9000*/  IMAD.MOV.U32 R48, RZ, RZ, R50 ;  /* 0x000000ffff307224 */ /* 0x002fe200078e0032 */
[----:B------:R-:W-:Y:S01]  /*9010*/  MOV R49, R51 ;  /* 0x0000003300317202 */ /* 0x000fe20000000f00 */
[----:B------:R-:W-:Y:S02]  /*9020*/  IMAD.MOV.U32 R50, RZ, RZ, R52 ;  /* 0x000000ffff327224 */ /* 0x000fe400078e0034 */
[----:B------:R-:W-:Y:S01]  /*9030*/  IMAD.MOV.U32 R51, RZ, RZ, R53 ;  /* 0x000000ffff337224 */ /* 0x000fe200078e0035 */
[----:B------:R-:W-:Y:S01]  /*9040*/  MOV R53, R59 ;  /* 0x0000003b00357202 */ /* 0x000fe20000000f00 */
[----:B------:R-:W-:Y:S02]  /*9050*/  IMAD.MOV.U32 R52, RZ, RZ, R58 ;  /* 0x000000ffff347224 */ /* 0x000fe400078e003a */
[----:B------:R-:W3:Y:S04]  /*9060*/  LDL.LU.64 R58, [R1+0x250] ;  /* 0x00025000013a7983 */ /* 0x000ee80000300a00 */
[----:B------:R-:W-:Y:S04]  /*9070*/  STL [R1+0x108], R34 ;  /* 0x0001082201007387 */ /* 0x000fe80000100800 */
[----:B------:R1:W-:Y:S04]  /*9080*/  STL [R1+0x104], R0 ;  /* 0x0001040001007387 */ /* 0x0003e80000100800 */
[----:B------:R4:W-:Y:S01]  /*9090*/  STL [R1+0x110], R42 ;  /* 0x0001102a01007387 */ /* 0x0009e20000100800 */
[----:B-1----:R-:W-:-:S03]  /*90a0*/  IMAD.MOV.U32 R0, RZ, RZ, R43 ;  /* 0x000000ffff007224 */ /* 0x002fc600078e002b */
[----:B----4-:R-:W4:Y:S04]  /*90b0*/  LDL.LU.64 R42, [R1+0x298] ;  /* 0x00029800012a7983 */ /* 0x010f280000300a00 */
[----:B------:R1:W-:Y:S04]  /*90c0*/  STL [R1+0x10c], R0 ;  /* 0x00010c0001007387 */ /* 0x0003e80000100800 */
[----:B------:R-:W-:Y:S01]  /*90d0*/  STL [R1+0x118], R36 ;  /* 0x0001182401007387 */ /* 0x000fe20000100800 */
[----:B-1----:R-:W-:-:S03]  /*90e0*/  IMAD.MOV.U32 R0, RZ, RZ, R37 ;  /* 0x000000ffff007224 */ /* 0x002fc600078e0025 */
[----:B------:R-:W-:Y:S04]  /*90f0*/  STL [R1+0x120], R38 ;  /* 0x0001202601007387 */ /* 0x000fe80000100800 */
[----:B------:R1:W-:Y:S02]  /*9100*/  STL [R1+0x114], R0 ;  /* 0x0001140001007387 */ /* 0x0003e40000100800 */
[----:B-1----:R-:W-:-:S05]  /*9110*/  MOV R0, R39 ;  /* 0x0000002700007202 */ /* 0x002fca0000000f00 */
[----:B------:R1:W-:Y:S04]  /*9120*/  STL [R1+0x11c], R0 ;  /* 0x00011c0001007387 */ /* 0x0003e80000100800 */
[----:B------:R-:W-:Y:S01]  /*9130*/  STL [R1+0x128], R40 ;  /* 0x0001282801007387 */ /* 0x000fe20000100800 */
[----:B-1----:R-:W-:-:S05]  /*9140*/  IMAD.MOV.U32 R0, RZ, RZ, R41 ;  /* 0x000000ffff007224 */ /* 0x002fca00078e0029 */
[----:B------:R3:W-:Y:S02]  /*9150*/  STL [R1+0x124], R0 ;  /* 0x0001240001007387 */ /* 0x0007e40000100800 */
[----:B---3--:R-:W-:Y:S02]  /*9160*/  IMAD.MOV.U32 R0, RZ, RZ, R59 ;  /* 0x000000ffff007224 */ /* 0x008fe400078e003b */
[----:B------:R1:W-:Y:S04]  /*9170*/  STL [R1+0x130], R58 ;  /* 0x0001303a01007387 */ /* 0x0003e80000100800 */
[----:B------:R2:W-:Y:S01]  /*9180*/  STL [R1+0x12c], R0 ;  /* 0x00012c0001007387 */ /* 0x0005e20000100800 */
[----:B-1----:R-:W-:Y:S01]  /*9190*/  IMAD.MOV.U32 R58, RZ, RZ, R60 ;  /* 0x000000ffff3a7224 */ /* 0x002fe200078e003c */
[----:B------:R-:W-:Y:S01]  /*91a0*/  MOV R59, R61 ;  /* 0x0000003d003b7202 */ /* 0x000fe20000000f00 */
[----:B------:R-:W-:-:S02]  /*91b0*/  IMAD.MOV.U32 R60, RZ, RZ, R64 ;  /* 0x000000ffff3c7224 */ /* 0x000fc400078e0040 */
[----:B------:R-:W-:Y:S01]  /*91c0*/  IMAD.MOV.U32 R61, RZ, RZ, R65 ;  /* 0x000000ffff3d7224 */ /* 0x000fe200078e0041 */
[----:B------:R-:W-:Y:S01]  /*91d0*/  MOV R65, R67 ;  /* 0x0000004300417202 */ /* 0x000fe20000000f00 */
[----:B--2---:R-:W-:Y:S02]  /*91e0*/  IMAD.MOV.U32 R0, RZ, RZ, R85 ;  /* 0x000000ffff007224 */ /* 0x004fe400078e0055 */
[----:B------:R-:W-:Y:S02]  /*91f0*/  IMAD.MOV.U32 R64, RZ, RZ, R66 ;  /* 0x000000ffff407224 */ /* 0x000fe400078e0042 */
[----:B------:R-:W-:Y:S02]  /*9200*/  IMAD.MOV.U32 R66, RZ, RZ, R68 ;  /* 0x000000ffff427224 */ /* 0x000fe400078e0044 */
[----:B------:R-:W-:Y:S01]  /*9210*/  IMAD.MOV.U32 R67, RZ, RZ, R69 ;  /* 0x000000ffff437224 */ /* 0x000fe200078e0045 */
[----:B------:R-:W-:Y:S01]  /*9220*/  MOV R69, R73 ;  /* 0x0000004900457202 */ /* 0x000fe20000000f00 */
[----:B------:R-:W-:Y:S01]  /*9230*/  IMAD.MOV.U32 R68, RZ, RZ, R72 ;  /* 0x000000ffff447224 */ /* 0x000fe200078e0048 */
[----:B------:R1:W-:Y:S01]  /*9240*/  STL [R1+0x138], R84 ;  /* 0x0001385401007387 */ /* 0x0003e20000100800 */
[----:B------:R-:W-:-:S02]  /*9250*/  IMAD.MOV.U32 R72, RZ, RZ, R74 ;  /* 0x000000ffff487224 */ /* 0x000fc400078e004a */
[----:B------:R-:W-:Y:S01]  /*9260*/  IMAD.MOV.U32 R73, RZ, RZ, R75 ;  /* 0x000000ffff497224 */ /* 0x000fe200078e004b */
[----:B------:R-:W-:Y:S01]  /*9270*/  MOV R75, R77 ;  /* 0x0000004d004b7202 */ /* 0x000fe20000000f00 */
[----:B------:R-:W-:Y:S01]  /*9280*/  IMAD.MOV.U32 R74, RZ, RZ, R76 ;  /* 0x000000ffff4a7224 */ /* 0x000fe200078e004c */
[----:B------:R2:W-:Y:S01]  /*9290*/  STL [R1+0x134], R0 ;  /* 0x0001340001007387 */ /* 0x0005e20000100800 */
[----:B------:R-:W-:Y:S01]  /*92a0*/  IMAD.MOV.U32 R76, RZ, RZ, R78 ;  /* 0x000000ffff4c7224 */ /* 0x000fe200078e004e */
[----:B------:R-:W-:Y:S01]  /*92b0*/  MOV R78, R86 ;  /* 0x00000056004e7202 */ /* 0x000fe20000000f00 */
[----:B------:R-:W-:Y:S01]  /*92c0*/  IMAD.MOV.U32 R77, RZ, RZ, R79 ;  /* 0x000000ffff4d7224 */ /* 0x000fe200078e004f */
[----:B----4-:R-:W-:Y:S01]  /*92d0*/  STL [R1+0x140], R42 ;  /* 0x0001402a01007387 */ /* 0x010fe20000100800 */
[----:B------:R-:W-:-:S03]  /*92e0*/  IMAD.MOV.U32 R79, RZ, RZ, R87 ;  /* 0x000000ffff4f7224 */ /* 0x000fc600078e0057 */
[----:B-1----:R-:W3:Y:S04]  /*92f0*/  LDL.LU.64 R84, [R1+0x1f8] ;  /* 0x0001f80001547983 */ /* 0x002ee80000300a00 */
[----:B------:R-:W4:Y:S01]  /*9300*/  LDL.LU.64 R86, [R1+0x188] ;  /* 0x0001880001567983 */ /* 0x000f220000300a00 */
[----:B--2---:R-:W-:-:S03]  /*9310*/  IMAD.MOV.U32 R0, RZ, RZ, R43 ;  /* 0x000000ffff007224 */ /* 0x004fc600078e002b */
[----:B------:R-:W-:Y:S04]  /*9320*/  STL [R1+0x148], R44 ;  /* 0x0001482c01007387 */ /* 0x000fe80000100800 */
[----:B------:R1:W-:Y:S04]  /*9330*/  STL [R1+0x13c], R0 ;  /* 0x00013c0001007387 */ /* 0x0003e80000100800 */
[----:B------:R-:W-:Y:S01]  /*9340*/  STL [R1+0x150], R46 ;  /* 0x0001502e01007387 */ /* 0x000fe20000100800 */
[----:B-1----:R-:W-:-:S05]  /*9350*/  IMAD.MOV.U32 R0, RZ, RZ, R45 ;  /* 0x000000ffff007224 */ /* 0x002fca00078e002d */
[----:B------:R1:W-:Y:S04]  /*9360*/  STL [R1+0x144], R0 ;  /* 0x0001440001007387 */ /* 0x0003e80000100800 */
[----:B------:R-:W-:Y:S01]  /*9370*/  STL [R1+0x158], R48 ;  /* 0x0001583001007387 */ /* 0x000fe20000100800 */
[----:B-1----:R-:W-:-:S05]  /*9380*/  MOV R0, R47 ;  /* 0x0000002f00007202 */ /* 0x002fca0000000f00 */
[----:B------:R1:W-:Y:S04]  /*9390*/  STL [R1+0x14c], R0 ;  /* 0x00014c0001007387 */ /* 0x0003e80000100800 */
[----:B------:R-:W-:Y:S01]  /*93a0*/  STL [R1+0x160], R50 ;  /* 0x0001603201007387 */ /* 0x000fe20000100800 */
[----:B-1----:R-:W-:-:S05]  /*93b0*/  IMAD.MOV.U32 R0, RZ, RZ, R49 ;  /* 0x000000ffff007224 */ /* 0x002fca00078e0031 */
[----:B------:R1:W-:Y:S04]  /*93c0*/  STL [R1+0x154], R0 ;  /* 0x0001540001007387 */ /* 0x0003e80000100800 */
[----:B------:R-:W-:Y:S01]  /*93d0*/  STL [R1+0x168], R54 ;  /* 0x0001683601007387 */ /* 0x000fe20000100800 */
[----:B-1----:R-:W-:-:S05]  /*93e0*/  IMAD.MOV.U32 R0, RZ, RZ, R51 ;  /* 0x000000ffff007224 */ /* 0x002fca00078e0033 */
[----:B------:R1:W-:Y:S02]  /*93f0*/  STL [R1+0x15c], R0 ;  /* 0x00015c0001007387 */ /* 0x0003e40000100800 */
[----:B-1----:R-:W-:-:S05]  /*9400*/  IMAD.MOV.U32 R0, RZ, RZ, R55 ;  /* 0x000000ffff007224 */ /* 0x002fca00078e0037 */
[----:B------:R1:W-:Y:S04]  /*9410*/  STL [R1+0x164], R0 ;  /* 0x0001640001007387 */ /* 0x0003e80000100800 */
[----:B------:R-:W-:Y:S01]  /*9420*/  STL [R1+0x170], R62 ;  /* 0x0001703e01007387 */ /* 0x000fe20000100800 */
[----:B-1----:R-:W-:-:S05]  /*9430*/  MOV R0, R63 ;  /* 0x0000003f00007202 */ /* 0x002fca0000000f00 */
[----:B------:R1:W-:Y:S04]  /*9440*/  STL [R1+0x16c], R0 ;  /* 0x00016c0001007387 */ /* 0x0003e80000100800 */
[----:B------:R-:W-:Y:S01]  /*9450*/  STL [R1+0x178], R70 ;  /* 0x0001784601007387 */ /* 0x000fe20000100800 */
[----:B-1----:R-:W-:-:S05]  /*9460*/  IMAD.MOV.U32 R0, RZ, RZ, R71 ;  /* 0x000000ffff007224 */ /* 0x002fca00078e0047 */
[----:B------:R1:W-:Y:S01]  /*9470*/  STL [R1+0x174], R0 ;  /* 0x0001740001007387 */ /* 0x0003e20000100800 */
[----:B------:R-:W-:Y:S02]  /*9480*/  IMAD.MOV.U32 R46, RZ, RZ, R56 ;  /* 0x000000ffff2e7224 */ /* 0x000fe400078e0038 */
[----:B------:R-:W-:Y:S01]  /*9490*/  IMAD.MOV.U32 R47, RZ, RZ, R57 ;  /* 0x000000ffff2f7224 */ /* 0x000fe200078e0039 */
[----:B------:R-:W-:Y:S01]  /*94a0*/  STL [R1+0x180], R82 ;  /* 0x0001805201007387 */ /* 0x000fe20000100800 */
[----:B-1----:R-:W-:Y:S01]  /*94b0*/  MOV R0, R83 ;  /* 0x0000005300007202 */ /* 0x002fe20000000f00 */
[----:B------:R-:W-:Y:S01]  /*94c0*/  IMAD.MOV.U32 R56, RZ, RZ, R68 ;  /* 0x000000ffff387224 */ /* 0x000fe200078e0044 */
[----:B------:R-:W-:Y:S01]  /*94d0*/  MOV R45, R53 ;  /* 0x00000035002d7202 */ /* 0x000fe20000000f00 */
[----:B------:R-:W-:Y:S02]  /*94e0*/  IMAD.MOV.U32 R57, RZ, RZ, R69 ;  /* 0x000000ffff397224 */ /* 0x000fe400078e0045 */
[----:B------:R1:W-:Y:S01]  /*94f0*/  STL [R1+0x17c], R0 ;  /* 0x00017c0001007387 */ /* 0x0003e20000100800 */
        /* <DEDUP_REMOVED lines=14> */
[----:B------:R-:W-:Y:S01]  /*95e0*/  IMAD.MOV.U32 R63, RZ, RZ, R79 ;  /* 0x000000ffff3f7224 */ /* 0x000fe200078e004f */
[----:B------:R-:W-:Y:S01]  /*95f0*/  MOV R55, R67 ;  /* 0x0000004300377202 */ /* 0x000fe20000000f00 */
[----:B------:R-:W-:Y:S01]  /*9600*/  IMAD.MOV.U32 R54, RZ, RZ, R66 ;  /* 0x000000ffff367224 */ /* 0x000fe200078e0042 */
[----:B----4-:R2:W-:Y:S01]  /*9610*/  STL [R1+0x188], R86 ;  /* 0x0001885601007387 */ /* 0x0105e20000100800 */
[----:B-1----:R-:W-:-:S03]  /*9620*/  IMAD.MOV.U32 R0, RZ, RZ, R87 ;  /* 0x000000ffff007224 */ /* 0x002fc600078e0057 */
[----:B------:R-:W4:Y:S04]  /*9630*/  LDL.LU.64 R68, [R1+0x200] ;  /* 0x0002000001447983 */ /* 0x000f280000300a00 */
[----:B------:R-:W4:Y:S04]  /*9640*/  LDL.LU.64 R70, [R1+0x210] ;  /* 0x0002100001467983 */ /* 0x000f280000300a00 */
[----:B------:R-:W4:Y:S04]  /*9650*/  LDL.LU.64 R72, [R1+0x228] ;  /* 0x0002280001487983 */ /* 0x000f280000300a00 */
[----:B------:R-:W4:Y:S01]  /*9660*/  LDL.LU.64 R74, [R1+0x208] ;  /* 0x00020800014a7983 */ /* 0x000f220000300a00 */
[----:B---3--:R-:W-:-:S03]  /*9670*/  IMAD.MOV.U32 R66, RZ, RZ, R84 ;  /* 0x000000ffff427224 */ /* 0x008fc600078e0054 */
[----:B------:R-:W3:Y:S01]  /*9680*/  LDL.LU.64 R76, [R1+0x218] ;  /* 0x00021800014c7983 */ /* 0x000ee20000300a00 */
[----:B------:R-:W-:-:S03]  /*9690*/  IMAD.MOV.U32 R67, RZ, RZ, R85 ;  /* 0x000000ffff437224 */ /* 0x000fc600078e0055 */
[----:B------:R-:W3:Y:S04]  /*96a0*/  LDL.LU.64 R78, [R1+0x438] ;  /* 0x00043800014e7983 */ /* 0x000ee80000300a00 */
[----:B------:R-:W3:Y:S04]  /*96b0*/  LDL.LU.64 R82, [R1+0x230] ;  /* 0x0002300001527983 */ /* 0x000ee80000300a00 */
[----:B------:R1:W-:Y:S04]  /*96c0*/  STL [R1+0x184], R0 ;  /* 0x0001840001007387 */ /* 0x0003e80000100800 */
[----:B------:R-:W3:Y:S04]  /*96d0*/  LDL.LU.64 R84, [R1+0x238] ;  /* 0x0002380001547983 */ /* 0x000ee80000300a00 */
[----:B--2---:R-:W2:Y:S01]  /*96e0*/  LDL.LU.64 R86, [R1+0x1d8] ;  /* 0x0001d80001567983 */ /* 0x004ea20000300a00 */
[----:B-1----:R-:W-:-:S03]  /*96f0*/  MOV R0, R45 ;  /* 0x0000002d00007202 */ /* 0x002fc60000000f00 */
[----:B------:R-:W-:Y:S04]  /*9700*/  STL [R1+0x190], R44 ;  /* 0x0001902c01007387 */ /* 0x000fe80000100800 */
[----:B------:R-:W-:Y:S04]  /*9710*/  STL [R1+0x198], R46 ;  /* 0x0001982e01007387 */ /* 0x000fe80000100800 */
        /* <DEDUP_REMOVED lines=10> */
[----:B-1----:R-:W-:-:S03]  /*97c0*/  IMAD.MOV.U32 R0, RZ, RZ, R55 ;  /* 0x000000ffff007224 */ /* 0x002fc600078e0037 */
[----:B------:R-:W-:Y:S04]  /*97d0*/  STL [R1+0x1b8], R56 ;  /* 0x0001b83801007387 */ /* 0x000fe80000100800 */
[----:B------:R1:W-:Y:S04]  /*97e0*/  STL [R1+0x1ac], R0 ;  /* 0x0001ac0001007387 */ /* 0x0003e80000100800 */
[----:B------:R-:W-:Y:S01]  /*97f0*/  STL [R1+0x1c0], R58 ;  /* 0x0001c03a01007387 */ /* 0x000fe20000100800 */
[----:B-1----:R-:W-:-:S05]  /*9800*/  IMAD.MOV.U32 R0, RZ, RZ, R57 ;  /* 0x000000ffff007224 */ /* 0x002fca00078e0039 */
[----:B------:R1:W-:Y:S02]  /*9810*/  STL [R1+0x1b4], R0 ;  /* 0x0001b40001007387 */ /* 0x0003e40000100800 */
[----:B-1----:R-:W-:-:S05]  /*9820*/  MOV R0, R59 ;  /* 0x0000003b00007202 */ /* 0x002fca0000000f00 */
[----:B------:R1:W-:Y:S04]  /*9830*/  STL [R1+0x1bc], R0 ;  /* 0x0001bc0001007387 */ /* 0x0003e80000100800 */
[----:B------:R-:W-:Y:S01]  /*9840*/  STL [R1+0x1c8], R64 ;  /* 0x0001c84001007387 */ /* 0x000fe20000100800 */
[----:B-1----:R-:W-:-:S05]  /*9850*/  IMAD.MOV.U32 R0, RZ, RZ, R65 ;  /* 0x000000ffff007224 */ /* 0x002fca00078e0041 */
[----:B------:R1:W-:Y:S01]  /*9860*/  STL [R1+0x1c4], R0 ;  /* 0x0001c40001007387 */ /* 0x0003e20000100800 */
[----:B------:R-:W-:Y:S01]  /*9870*/  MOV R40, R52 ;  /* 0x0000003400287202 */ /* 0x000fe20000000f00 */
[----:B------:R-:W-:Y:S02]  /*9880*/  IMAD.MOV.U32 R41, RZ, RZ, R53 ;  /* 0x000000ffff297224 */ /* 0x000fe400078e0035 */
[----:B------:R-:W-:Y:S01]  /*9890*/  STL [R1+0x1d0], R80 ;  /* 0x0001d05001007387 */ /* 0x000fe20000100800 */
[----:B-1----:R-:W-:Y:S01]  /*98a0*/  MOV R0, R81 ;  /* 0x0000005100007202 */ /* 0x002fe20000000f00 */
[----:B------:R-:W-:Y:S01]  /*98b0*/  IMAD.MOV.U32 R42, RZ, RZ, R60 ;  /* 0x000000ffff2a7224 */ /* 0x000fe200078e003c */
[----:B------:R-:W-:Y:S01]  /*98c0*/  MOV R45, R63 ;  /* 0x0000003f002d7202 */ /* 0x000fe20000000f00 */
[----:B------:R-:W-:Y:S02]  /*98d0*/  IMAD.MOV.U32 R43, RZ, RZ, R61 ;  /* 0x000000ffff2b7224 */ /* 0x000fe400078e003d */
[----:B------:R1:W-:Y:S01]  /*98e0*/  STL [R1+0x1cc], R0 ;  /* 0x0001cc0001007387 */ /* 0x0003e20000100800 */
[----:B------:R-:W-:-:S02]  /*98f0*/  IMAD.MOV.U32 R44, RZ, RZ, R62 ;  /* 0x000000ffff2c7224 */ /* 0x000fc400078e003e */
[----:B------:R-:W-:Y:S02]  /*9900*/  IMAD.MOV.U32 R46, RZ, RZ, R66 ;  /* 0x000000ffff2e7224 */ /* 0x000fe400078e0042 */
[----:B------:R-:W-:Y:S01]  /*9910*/  IMAD.MOV.U32 R47, RZ, RZ, R67 ;  /* 0x000000ffff2f7224 */ /* 0x000fe200078e0043 */
[----:B----4-:R-:W-:Y:S01]  /*9920*/  MOV R48, R68 ;  /* 0x0000004400307202 */ /* 0x010fe20000000f00 */
[----:B------:R-:W-:Y:S02]  /*9930*/  IMAD.MOV.U32 R49, RZ, RZ, R69 ;  /* 0x000000ffff317224 */ /* 0x000fe400078e0045 */
[----:B------:R-:W-:Y:S02]  /*9940*/  IMAD.MOV.U32 R58, RZ, RZ, R70 ;  /* 0x000000ffff3a7224 */ /* 0x000fe400078e0046 */
[----:B------:R-:W-:Y:S02]  /*9950*/  IMAD.MOV.U32 R59, RZ, RZ, R71 ;  /* 0x000000ffff3b7224 */ /* 0x000fe400078e0047 */
[----:B------:R-:W-:-:S02]  /*9960*/  IMAD.MOV.U32 R52, RZ, RZ, R74 ;  /* 0x000000ffff347224 */ /* 0x000fc400078e004a */
[----:B------:R-:W-:Y:S01]  /*9970*/  IMAD.MOV.U32 R53, RZ, RZ, R75 ;  /* 0x000000ffff357224 */ /* 0x000fe200078e004b */
[----:B---3--:R-:W-:Y:S01]  /*9980*/  MOV R74, R76 ;  /* 0x0000004c004a7202 */ /* 0x008fe20000000f00 */
[----:B------:R-:W-:Y:S01]  /*9990*/  IMAD.MOV.U32 R75, RZ, RZ, R77 ;  /* 0x000000ffff4b7224 */ /* 0x000fe200078e004d */
[----:B------:R-:W-:Y:S01]  /*99a0*/  MOV R50, R72 ;  /* 0x0000004800327202 */ /* 0x000fe20000000f00 */
[----:B------:R-:W-:Y:S02]  /*99b0*/  IMAD.MOV.U32 R51, RZ, RZ, R73 ;  /* 0x000000ffff337224 */ /* 0x000fe400078e0049 */
[----:B------:R-:W-:Y:S02]  /*99c0*/  IMAD.MOV.U32 R68, RZ, RZ, R78 ;  /* 0x000000ffff447224 */ /* 0x000fe400078e004e */
[----:B------:R-:W-:Y:S02]  /*99d0*/  IMAD.MOV.U32 R69, RZ, RZ, R79 ;  /* 0x000000ffff457224 */ /* 0x000fe400078e004f */
[----:B------:R-:W-:Y:S01]  /*99e0*/  IMAD.MOV.U32 R54, RZ, RZ, R82 ;  /* 0x000000ffff367224 */ /* 0x000fe200078e0052 */
[----:B--2---:R2:W-:Y:S01]  /*99f0*/  STL [R1+0x1d8], R86 ;  /* 0x0001d85601007387 */ /* 0x0045e20000100800 */
[----:B-1----:R-:W-:-:S03]  /*9a00*/  IMAD.MOV.U32 R0, RZ, RZ, R87 ;  /* 0x000000ffff007224 */ /* 0x002fc600078e0057 */
[----:B------:R-:W3:Y:S04]  /*9a10*/  LDL.LU.64 R60, [R1+0x490] ;  /* 0x00049000013c7983 */ /* 0x000ee80000300a00 */
[----:B------:R-:W4:Y:S04]  /*9a20*/  LDL.LU.64 R62, [R1+0x470] ;  /* 0x00047000013e7983 */ /* 0x000f280000300a00 */
[----:B------:R-:W4:Y:S04]  /*9a30*/  LDL.LU.64 R76, [R1+0x320] ;  /* 0x00032000014c7983 */ /* 0x000f280000300a00 */
[----:B------:R-:W4:Y:S04]  /*9a40*/  LDL.LU.64 R64, [R1+0x240] ;  /* 0x0002400001407983 */ /* 0x000f280000300a00 */
[----:B------:R-:W4:Y:S04]  /*9a50*/  LDL.LU.64 R66, [R1+0x348] ;  /* 0x0003480001427983 */ /* 0x000f280000300a00 */
[----:B------:R1:W-:Y:S04]  /*9a60*/  STL [R1+0x1d4], R0 ;  /* 0x0001d40001007387 */ /* 0x0003e80000100800 */
[----:B------:R-:W4:Y:S01]  /*9a70*/  LDL.LU.64 R70, [R1+0x358] ;  /* 0x0003580001467983 */ /* 0x000f220000300a00 */
[----:B------:R-:W-:-:S03]  /*9a80*/  IMAD.MOV.U32 R55, RZ, RZ, R83 ;  /* 0x000000ffff377224 */ /* 0x000fc600078e0053 */
[----:B------:R-:W4:Y:S01]  /*9a90*/  LDL.LU.64 R72, [R1+0x350] ;  /* 0x0003500001487983 */ /* 0x000f220000300a00 */
[----:B------:R-:W-:-:S03]  /*9aa0*/  IMAD.MOV.U32 R56, RZ, RZ, R84 ;  /* 0x000000ffff387224 */ /* 0x000fc600078e0054 */
[----:B------:R-:W-:Y:S01]  /*9ab0*/  STL [R1+0x1e0], R40 ;  /* 0x0001e02801007387 */ /* 0x000fe20000100800 */
[----:B------:R-:W-:-:S03]  /*9ac0*/  MOV R57, R85 ;  /* 0x0000005500397202 */ /* 0x000fc60000000f00 */
[----:B------:R-:W4:Y:S04]  /*9ad0*/  LDL.LU.64 R78, [R1+0x3f8] ;  /* 0x0003f800014e7983 */ /* 0x000f280000300a00 */
[----:B------:R-:W4:Y:S04]  /*9ae0*/  LDL.LU.64 R80, [R1+0x360] ;  /* 0x0003600001507983 */ /* 0x000f280000300a00 */
[----:B------:R-:W4:Y:S04]  /*9af0*/  LDL.LU.64 R82, [R1+0x468] ;  /* 0x0004680001527983 */ /* 0x000f280000300a00 */
[----:B------:R-:W4:Y:S04]  /*9b00*/  LDL.LU.64 R84, [R1+0x388] ;  /* 0x0003880001547983 */ /* 0x000f280000300a00 */
[----:B--2---:R-:W2:Y:S01]  /*9b10*/  LDL.LU.64 R86, [R1+0x220] ;  /* 0x0002200001567983 */ /* 0x004ea20000300a00 */
[----:B-1----:R-:W-:-:S03]  /*9b20*/  IMAD.MOV.U32 R0, RZ, RZ, R41 ;  /* 0x000000ffff007224 */ /* 0x002fc600078e0029 */
        /* <DEDUP_REMOVED lines=10> */
[----:B------:R1:W-:Y:S02]  /*9bd0*/  STL [R1+0x1f4], R0 ;  /* 0x0001f40001007387 */ /* 0x0003e40000100800 */
[----:B-1----:R-:W-:-:S05]  /*9be0*/  IMAD.MOV.U32 R0, RZ, RZ, R49 ;  /* 0x000000ffff007224 */ /* 0x002fca00078e0031 */
[----:B------:R1:W-:Y:S04]  /*9bf0*/  STL [R1+0x1fc], R0 ;  /* 0x0001fc0001007387 */ /* 0x0003e80000100800 */
[----:B------:R-:W-:Y:S01]  /*9c00*/  STL [R1+0x208], R52 ;  /* 0x0002083401007387 */ /* 0x000fe20000100800 */
[----:B-1----:R-:W-:-:S05]  /*9c10*/  IMAD.MOV.U32 R0, RZ, RZ, R53 ;  /* 0x000000ffff007224 */ /* 0x002fca00078e0035 */
[----:B------:R1:W-:Y:S04]  /*9c20*/  STL [R1+0x204], R0 ;  /* 0x0002040001007387 */ /* 0x0003e80000100800 */
[----:B------:R-:W-:Y:S01]  /*9c30*/  STL [R1+0x210], R58 ;  /* 0x0002103a01007387 */ /* 0x000fe20000100800 */
[----:B-1----:R-:W-:-:S05]  /*9c40*/  IMAD.MOV.U32 R0, RZ, RZ, R59 ;  /* 0x000000ffff007224 */ /* 0x002fca00078e003b */
[----:B------:R1:W-:Y:S01]  /*9c50*/  STL [R1+0x20c], R0 ;  /* 0x00020c0001007387 */ /* 0x0003e20000100800 */
[----:B------:R-:W-:Y:S01]  /*9c60*/  MOV R42, R56 ;  /* 0x00000038002a7202 */ /* 0x000fe20000000f00 */
[----:B------:R-:W-:Y:S02]  /*9c70*/  IMAD.MOV.U32 R43, RZ, RZ, R57 ;  /* 0x000000ffff2b7224 */ /* 0x000fe400078e0039 */
[----:B------:R-:W-:Y:S01]  /*9c80*/  STL [R1+0x218], R74 ;  /* 0x0002184a01007387 */ /* 0x000fe20000100800 */
[----:B-1----:R-:W-:Y:S01]  /*9c90*/  IMAD.MOV.U32 R0, RZ, RZ, R75 ;  /* 0x000000ffff007224 */ /* 0x002fe200078e004b */
[----:B------:R-:W-:-:S04]  /*9ca0*/  MOV R41, R51 ;  /* 0x0000003300297202 */ /* 0x000fc80000000f00 */
[----:B------:R1:W-:Y:S01]  /*9cb0*/  STL [R1+0x214], R0 ;  /* 0x0002140001007387 */ /* 0x0003e20000100800 */
[----:B------:R-:W-:Y:S02]  /*9cc0*/  IMAD.MOV.U32 R40, RZ, RZ, R50 ;  /* 0x000000ffff287224 */ /* 0x000fe400078e0032 */
[----:B------:R-:W-:Y:S02]  /*9cd0*/  IMAD.MOV.U32 R50, RZ, RZ, R54 ;  /* 0x000000ffff327224 */ /* 0x000fe400078e0036 */
[----:B------:R-:W-:Y:S02]  /*9ce0*/  IMAD.MOV.U32 R51, RZ, RZ, R55 ;  /* 0x000000ffff337224 */ /* 0x000fe400078e0037 */
[----:B---3--:R-:W-:Y:S01]  /*9cf0*/  IMAD.MOV.U32 R52, RZ, RZ, R60 ;  /* 0x000000ffff347224 */ /* 0x008fe200078e003c */
[----:B------:R-:W-:Y:S01]  /*9d00*/  MOV R53, R61 ;  /* 0x0000003d00357202 */ /* 0x000fe20000000f00 */
[----:B----4-:R-:W-:Y:S02]  /*9d10*/  IMAD.MOV.U32 R60, RZ, RZ, R62 ;  /* 0x000000ffff3c7224 */ /* 0x010fe400078e003e */
        /* <DEDUP_REMOVED lines=8> */
[----:B------:R-:W-:Y:S01]  /*9da0*/  IMAD.MOV.U32 R57, RZ, RZ, R73 ;  /* 0x000000ffff397224 */ /* 0x000fe200078e0049 */
[----:B------:R-:W-:Y:S01]  /*9db0*/  MOV R62, R78 ;  /* 0x0000004e003e7202 */ /* 0x000fe20000000f00 */
[----:B------:R-:W-:-:S02]  /*9dc0*/  IMAD.MOV.U32 R63, RZ, RZ, R79 ;  /* 0x000000ffff3f7224 */ /* 0x000fc400078e004f */
[----:B------:R-:W-:Y:S02]  /*9dd0*/  IMAD.MOV.U32 R70, RZ, RZ, R80 ;  /* 0x000000ffff467224 */ /* 0x000fe400078e0050 */
[----:B------:R-:W-:Y:S01]  /*9de0*/  IMAD.MOV.U32 R71, RZ, RZ, R81 ;  /* 0x000000ffff477224 */ /* 0x000fe200078e0051 */
[----:B------:R-:W-:Y:S01]  /*9df0*/  MOV R64, R82 ;  /* 0x0000005200407202 */ /* 0x000fe20000000f00 */
[----:B------:R-:W-:Y:S01]  /*9e00*/  IMAD.MOV.U32 R65, RZ, RZ, R83 ;  /* 0x000000ffff417224 */ /* 0x000fe200078e0053 */
[----:B--2---:R2:W-:Y:S01]  /*9e10*/  STL [R1+0x220], R86 ;  /* 0x0002205601007387 */ /* 0x0045e20000100800 */
[----:B-1----:R-:W-:-:S03]  /*9e20*/  MOV R0, R87 ;  /* 0x0000005700007202 */ /* 0x002fc60000000f00 */
[----:B------:R-:W3:Y:S04]  /*9e30*/  LDL.LU.64 R72, [R1+0x3c0] ;  /* 0x0003c00001487983 */ /* 0x000ee80000300a00 */
[----:B------:R-:W4:Y:S01]  /*9e40*/  LDL.LU.64 R74, [R1+0x3a8] ;  /* 0x0003a800014a7983 */ /* 0x000f220000300a00 */
[----:B------:R-:W-:-:S03]  /*9e50*/  IMAD.MOV.U32 R66, RZ, RZ, R84 ;  /* 0x000000ffff427224 */ /* 0x000fc600078e0054 */
[----:B------:R-:W4:Y:S01]  /*9e60*/  LDL.LU.64 R78, [R1+0x390] ;  /* 0x00039000014e7983 */ /* 0x000f220000300a00 */
[----:B------:R-:W-:-:S03]  /*9e70*/  IMAD.MOV.U32 R67, RZ, RZ, R85 ;  /* 0x000000ffff437224 */ /* 0x000fc600078e0055 */
[----:B------:R-:W4:Y:S04]  /*9e80*/  LDL.LU.64 R80, [R1+0x398] ;  /* 0x0003980001507983 */ /* 0x000f280000300a00 */
[----:B------:R1:W-:Y:S04]  /*9e90*/  STL [R1+0x21c], R0 ;  /* 0x00021c0001007387 */ /* 0x0003e80000100800 */
[----:B------:R-:W4:Y:S04]  /*9ea0*/  LDL.LU.64 R82, [R1+0x3a0] ;  /* 0x0003a00001527983 */ /* 0x000f280000300a00 */
[----:B------:R-:W4:Y:S04]  /*9eb0*/  LDL.LU.64 R84, [R1+0x368] ;  /* 0x0003680001547983 */ /* 0x000f280000300a00 */
[----:B--2---:R-:W2:Y:S04]  /*9ec0*/  LDL.LU.64 R86, [R1+0x3c8] ;  /* 0x0003c80001567983 */ /* 0x004ea80000300a00 */
[----:B------:R-:W3:Y:S04]  /*9ed0*/  LDL.LU.64 R48, [R1+0x330] ;  /* 0x0003300001307983 */ /* 0x000ee80000300a00 */
[----:B------:R1:W-:Y:S04]  /*9ee0*/  STL [R1+0x228], R40 ;  /* 0x0002282801007387 */ /* 0x0003e80000100800 */
[----:B------:R-:W4:Y:S04]  /*9ef0*/  LDL.LU.64 R44, [R1+0x380] ;  /* 0x00038000012c7983 */ /* 0x000f280000300a00 */
[----:B------:R-:W2:Y:S01]  /*9f00*/  LDL.LU.64 R38, [R1+0x458] ;  /* 0x0004580001267983 */ /* 0x000ea20000300a00 */
[----:B-1----:R-:W-:-:S05]  /*9f10*/  IMAD.MOV.U32 R0, RZ, RZ, R41 ;  /* 0x000000ffff007224 */ /* 0x002fca00078e0029 */
[----:B------:R1:W-:Y:S04]  /*9f20*/  STL [R1+0x224], R0 ;  /* 0x0002240001007387 */ /* 0x0003e80000100800 */
[----:B------:R1:W-:Y:S04]  /*9f30*/  STL [R1+0x230], R50 ;  /* 0x0002303201007387 */ /* 0x0003e80000100800 */
[----:B------:R-:W2:Y:S01]  /*9f40*/  LDL.LU.64 R40, [R1+0x488] ;  /* 0x0004880001287983 */ /* 0x000ea20000300a00 */
[----:B-1----:R-:W-:-:S05]  /*9f50*/  IMAD.MOV.U32 R0, RZ, RZ, R51 ;  /* 0x000000ffff007224 */ /* 0x002fca00078e0033 */
[----:B------:R1:W-:Y:S01]  /*9f60*/  STL [R1+0x22c], R0 ;  /* 0x00022c0001007387 */ /* 0x0003e20000100800 */
[----:B------:R-:W-:Y:S01]  /*9f70*/  IMAD.MOV.U32 R50, RZ, RZ, R60 ;  /* 0x000000ffff327224 */ /* 0x000fe200078e003c */
[----:B------:R-:W-:Y:S02]  /*9f80*/  MOV R51, R61 ;  /* 0x0000003d00337202 */ /* 0x000fe40000000f00 */
[----:B------:R-:W2:Y:S01]  /*9f90*/  LDL.LU.64 R60, [R1+0x4a8] ;  /* 0x0004a800013c7983 */ /* 0x000ea20000300a00 */
[----:B-1----:R-:W-:-:S03]  /*9fa0*/  IMAD.MOV.U32 R0, RZ, RZ, R43 ;  /* 0x000000ffff007224 */ /* 0x002fc600078e002b */
[----:B------:R-:W-:Y:S04]  /*9fb0*/  STL [R1+0x238], R42 ;  /* 0x0002382a01007387 */ /* 0x000fe80000100800 */
[----:B------:R1:W-:Y:S04]  /*9fc0*/  STL [R1+0x234], R0 ;  /* 0x0002340001007387 */ /* 0x0003e80000100800 */
[----:B------:R-:W-:Y:S01]  /*9fd0*/  STL [R1+0x240], R46 ;  /* 0x0002402e01007387 */ /* 0x000fe20000100800 */
[----:B-1----:R-:W-:-:S05]  /*9fe0*/  IMAD.MOV.U32 R0, RZ, RZ, R47 ;  /* 0x000000ffff007224 */ /* 0x002fca00078e002f */
[----:B------:R1:W-:Y:S04]  /*9ff0*/  STL [R1+0x23c], R0 ;  /* 0x00023c0001007387 */ /* 0x0003e80000100800 */
[----:B---3--:R3:W-:Y:S01]  /*a000*/  STL [R1+0x248], R48 ;  /* 0x0002483001007387 */ /* 0x0087e20000100800 */
[----:B-1----:R-:W-:-:S03]  /*a010*/  IMAD.MOV.U32 R0, RZ, RZ, R49 ;  /* 0x000000ffff007224 */ /* 0x002fc600078e0031 */
[----:B------:R-:W2:Y:S04]  /*a020*/  LDL.LU.64 R46, [R1+0x4c8] ;  /* 0x0004c800012e7983 */ /* 0x000ea80000300a00 */
[----:B------:R1:W-:Y:S04]  /*a030*/  STL [R1+0x244], R0 ;  /* 0x0002440001007387 */ /* 0x0003e80000100800 */
[----:B----4-:R4:W-:Y:S04]  /*a040*/  STL [R1+0x250], R44 ;  /* 0x0002502c01007387 */ /* 0x0109e80000100800 */
[----:B---3--:R-:W3:Y:S01]  /*a050*/  LDL.LU.64 R48, [R1+0x4d8] ;  /* 0x0004d80001307983 */ /* 0x008ee20000300a00 */
[----:B-1----:R-:W-:-:S03]  /*a060*/  MOV R0, R45 ;  /* 0x0000002d00007202 */ /* 0x002fc60000000f00 */
[----:B------:R-:W3:Y:S04]  /*a070*/  LDL.LU.64 R42, [R1+0x4e0] ;  /* 0x0004e000012a7983 */ /* 0x000ee80000300a00 */
[----:B------:R1:W-:Y:S04]  /*a080*/  STL [R1+0x24c], R0 ;  /* 0x00024c0001007387 */ /* 0x0003e80000100800 */
[----:B--2---:R-:W-:Y:S04]  /*a090*/  STL [R1+0x258], R38 ;  /* 0x0002582601007387 */ /* 0x004fe80000100800 */
[----:B----4-:R-:W2:Y:S01]  /*a0a0*/  LDL.LU.64 R44, [R1+0x2f8] ;  /* 0x0002f800012c7983 */ /* 0x010ea20000300a00 */
[----:B-1----:R-:W-:-:S05]  /*a0b0*/  IMAD.MOV.U32 R0, RZ, RZ, R39 ;  /* 0x000000ffff007224 */ /* 0x002fca00078e0027 */
[----:B------:R1:W-:Y:S04]  /*a0c0*/  STL [R1+0x254], R0 ;  /* 0x0002540001007387 */ /* 0x0003e80000100800 */
[----:B------:R-:W-:Y:S01]  /*a0d0*/  STL [R1+0x260], R40 ;  /* 0x0002602801007387 */ /* 0x000fe20000100800 */
[----:B-1----:R-:W-:-:S05]  /*a0e0*/  IMAD.MOV.U32 R0, RZ, RZ, R41 ;  /* 0x000000ffff007224 */ /* 0x002fca00078e0029 */
[----:B------:R1:W-:Y:S04]  /*a0f0*/  STL [R1+0x25c], R0 ;  /* 0x00025c0001007387 */ /* 0x0003e80000100800 */
[----:B------:R4:W-:Y:S01]  /*a100*/  STL [R1+0x268], R60 ;  /* 0x0002683c01007387 */ /* 0x0009e20000100800 */
[----:B-1----:R-:W-:-:S03]  /*a110*/  IMAD.MOV.U32 R0, RZ, RZ, R61 ;  /* 0x000000ffff007224 */ /* 0x002fc600078e003d */
[----:B----4-:R-:W4:Y:S04]  /*a120*/  LDL.LU.64 R60, [R1+0x328] ;  /* 0x00032800013c7983 */ /* 0x010f280000300a00 */
[----:B------:R1:W-:Y:S02]  /*a130*/  STL [R1+0x264], R0 ;  /* 0x0002640001007387 */ /* 0x0003e40000100800 */
[----:B-1----:R-:W-:Y:S02]  /*a140*/  MOV R0, R47 ;  /* 0x0000002f00007202 */ /* 0x002fe40000000f00 */
[----:B------:R-:W-:Y:S04]  /*a150*/  STL [R1+0x270], R46 ;  /* 0x0002702e01007387 */ /* 0x000fe80000100800 */
[----:B------:R1:W-:Y:S04]  /*a160*/  STL [R1+0x26c], R0 ;  /* 0x00026c0001007387 */ /* 0x0003e80000100800 */
[----:B---3--:R3:W-:Y:S01]  /*a170*/  STL [R1+0x278], R48 ;  /* 0x0002783001007387 */ /* 0x0087e20000100800 */
[----:B-1----:R-:W-:-:S03]  /*a180*/  IMAD.MOV.U32 R0, RZ, RZ, R49 ;  /* 0x000000ffff007224 */ /* 0x002fc600078e0031 */
[----:B------:R-:W4:Y:S04]  /*a190*/  LDL.LU.64 R46, [R1+0x378] ;  /* 0x00037800012e7983 */ /* 0x000f280000300a00 */
[----:B------:R-:W4:Y:S04]  /*a1a0*/  LDL.LU.64 R38, [R1+0x450] ;  /* 0x0004500001267983 */ /* 0x000f280000300a00 */
[----:B------:R1:W-:Y:S01]  /*a1b0*/  STL [R1+0x274], R0 ;  /* 0x0002740001007387 */ /* 0x0003e20000100800 */
[----:B---3--:R-:W-:Y:S02]  /*a1c0*/  IMAD.MOV.U32 R48, RZ, RZ, R50 ;  /* 0x000000ffff307224 */ /* 0x008fe400078e0032 */
[----:B------:R-:W-:-:S02]  /*a1d0*/  IMAD.MOV.U32 R49, RZ, RZ, R51 ;  /* 0x000000ffff317224 */ /* 0x000fc400078e0033 */
[----:B------:R-:W3:Y:S01]  /*a1e0*/  LDL.LU.64 R50, [R1+0x480] ;  /* 0x0004800001327983 */ /* 0x000ee20000300a00 */
[----:B-1----:R-:W-:-:S03]  /*a1f0*/  MOV R0, R43 ;  /* 0x0000002b00007202 */ /* 0x002fc60000000f00 */
[----:B------:R-:W-:Y:S04]  /*a200*/  STL [R1+0x280], R42 ;  /* 0x0002802a01007387 */ /* 0x000fe80000100800 */
[----:B------:R1:W-:Y:S04]  /*a210*/  STL [R1+0x27c], R0 ;  /* 0x00027c0001007387 */ /* 0x0003e80000100800 */
[----:B--2---:R-:W-:Y:S01]  /*a220*/  STL [R1+0x288], R44 ;  /* 0x0002882c01007387 */ /* 0x004fe20000100800 */
[----:B-1----:R-:W-:-:S05]  /*a230*/  IMAD.MOV.U32 R0, RZ, RZ, R45 ;  /* 0x000000ffff007224 */ /* 0x002fca00078e002d */
[----:B------:R1:W-:Y:S04]  /*a240*/  STL [R1+0x284], R0 ;  /* 0x0002840001007387 */ /* 0x0003e80000100800 */
[----:B------:R-:W2:Y:S04]  /*a250*/  LDL.LU.64 R40, [R1+0x4a0] ;  /* 0x0004a00001287983 */ /* 0x000ea80000300a00 */
[----:B----4-:R4:W-:Y:S01]  /*a260*/  STL [R1+0x290], R60 ;  /* 0x0002903c01007387 */ /* 0x0109e20000100800 */
[----:B-1----:R-:W-:-:S03]  /*a270*/  IMAD.MOV.U32 R0, RZ, RZ, R61 ;  /* 0x000000ffff007224 */ /* 0x002fc600078e003d */
[----:B----4-:R-:W4:Y:S04]  /*a280*/  LDL.LU.64 R60, [R1+0x4c0] ;  /* 0x0004c000013c7983 */ /* 0x010f280000300a00 */
[----:B------:R1:W-:Y:S04]  /*a290*/  STL [R1+0x28c], R0 ;  /* 0x00028c0001007387 */ /* 0x0003e80000100800 */
[----:B------:R-:W4:Y:S01]  /*a2a0*/  LDL.LU.64 R42, [R1+0x4d0] ;  /* 0x0004d000012a7983 */ /* 0x000f220000300a00 */
[----:B-1----:R-:W-:-:S03]  /*a2b0*/  IMAD.MOV.U32 R0, RZ, RZ, R47 ;  /* 0x000000ffff007224 */ /* 0x002fc600078e002f */
[----:B------:R1:W-:Y:S04]  /*a2c0*/  STL [R1+0x298], R46 ;  /* 0x0002982e01007387 */ /* 0x0003e80000100800 */
[----:B------:R-:W4:Y:S04]  /*a2d0*/  LDL.LU.64 R44, [R1+0x2e8] ;  /* 0x0002e800012c7983 */ /* 0x000f280000300a00 */
[----:B------:R3:W-:Y:S04]  /*a2e0*/  STL [R1+0x294], R0 ;  /* 0x0002940001007387 */ /* 0x0007e80000100800 */
[----:B-1----:R-:W4:Y:S01]  /*a2f0*/  LDL.LU.64 R46, [R1+0x2f0] ;  /* 0x0002f000012e7983 */ /* 0x002f220000300a00 */
[----:B---3--:R-:W-:-:S03]  /*a300*/  MOV R0, R39 ;  /* 0x0000002700007202 */ /* 0x008fc60000000f00 */
[----:B------:R-:W-:Y:S04]  /*a310*/  STL [R1+0x2a0], R38 ;  /* 0x0002a02601007387 */ /* 0x000fe80000100800 */
[----:B------:R1:W-:Y:S04]  /*a320*/  STL [R1+0x29c], R0 ;  /* 0x00029c0001007387 */ /* 0x0003e80000100800 */
[----:B------:R3:W-:Y:S01]  /*a330*/  STL [R1+0x2a8], R50 ;  /* 0x0002a83201007387 */ /* 0x0007e20000100800 */
[----:B-1----:R-:W-:-:S05]  /*a340*/  IMAD.MOV.U32 R0, RZ, RZ, R51 ;  /* 0x000000ffff007224 */ /* 0x002fca00078e0033 */
[----:B------:R1:W-:Y:S04]  /*a350*/  STL [R1+0x2a4], R0 ;  /* 0x0002a40001007387 */ /* 0x0003e80000100800 */
[----:B--2---:R-:W-:Y:S04]  /*a360*/  STL [R1+0x2b0], R40 ;  /* 0x0002b02801007387 */ /* 0x004fe80000100800 */
[----:B---3--:R-:W2:Y:S01]  /*a370*/  LDL.LU.64 R50, [R1+0x300] ;  /* 0x0003000001327983 */ /* 0x008ea20000300a00 */
[----:B-1----:R-:W-:-:S03]  /*a380*/  IMAD.MOV.U32 R0, RZ, RZ, R41 ;  /* 0x000000ffff007224 */ /* 0x002fc600078e0029 */
[----:B----4-:R-:W-:Y:S04]  /*a390*/  STL [R1+0x2b8], R60 ;  /* 0x0002b83c01007387 */ /* 0x010fe80000100800 */
[----:B------:R1:W-:Y:S04]  /*a3a0*/  STL [R1+0x2ac], R0 ;  /* 0x0002ac0001007387 */ /* 0x0003e80000100800 */
[----:B------:R-:W3:Y:S01]  /*a3b0*/  LDL.LU.64 R36, [R1+0x340] ;  /* 0x0003400001247983 */ /* 0x000ee20000300a00 */
[----:B-1----:R-:W-:Y:S01]  /*a3c0*/  IMAD.MOV.U32 R0, RZ, RZ, R61 ;  /* 0x000000ffff007224 */ /* 0x002fe200078e003d */
[----:B------:R-:W-:Y:S01]  /*a3d0*/  MOV R60, R68 ;  /* 0x00000044003c7202 */ /* 0x000fe20000000f00 */
[----:B------:R-:W-:-:S03]  /*a3e0*/  IMAD.MOV.U32 R61, RZ, RZ, R69 ;  /* 0x000000ffff3d7224 */ /* 0x000fc600078e0045 */
[----:B------:R1:W-:Y:S04]  /*a3f0*/  STL [R1+0x2b4], R0 ;  /* 0x0002b40001007387 */ /* 0x0003e80000100800 */
[----:B------:R-:W4:Y:S04]  /*a400*/  LDL.LU.64 R68, [R1+0x448] ;  /* 0x0004480001447983 */ /* 0x000f280000300a00 */
[----:B------:R-:W-:Y:S04]  /*a410*/  STL [R1+0x2c0], R42 ;  /* 0x0002c02a01007387 */ /* 0x000fe80000100800 */
[----:B------:R-:W4:Y:S01]  /*a420*/  LDL.LU.64 R38, [R1+0x478] ;  /* 0x0004780001267983 */ /* 0x000f220000300a00 */
[----:B-1----:R-:W-:-:S05]  /*a430*/  IMAD.MOV.U32 R0, RZ, RZ, R43 ;  /* 0x000000ffff007224 */ /* 0x002fca00078e002b */
[----:B------:R1:W-:Y:S02]  /*a440*/  STL [R1+0x2bc], R0 ;  /* 0x0002bc0001007387 */ /* 0x0003e40000100800 */
[----:B-1----:R-:W-:Y:S02]  /*a450*/  IMAD.MOV.U32 R0, RZ, RZ, R45 ;  /* 0x000000ffff007224 */ /* 0x002fe400078e002d */
[----:B------:R-:W-:Y:S04]  /*a460*/  STL [R1+0x2c8], R44 ;  /* 0x0002c82c01007387 */ /* 0x000fe80000100800 */
[----:B------:R1:W-:Y:S04]  /*a470*/  STL [R1+0x2c4], R0 ;  /* 0x0002c40001007387 */ /* 0x0003e80000100800 */
[----:B------:R-:W-:Y:S01]  /*a480*/  STL [R1+0x2d0], R46 ;  /* 0x0002d02e01007387 */ /* 0x000fe20000100800 */
[----:B-1----:R-:W-:-:S03]  /*a490*/  MOV R0, R47 ;  /* 0x0000002f00007202 */ /* 0x002fc60000000f00 */
[----:B--2---:R-:W-:Y:S04]  /*a4a0*/  STL [R1+0x2d8], R50 ;  /* 0x0002d83201007387 */ /* 0x004fe80000100800 */
[----:B------:R1:W-:Y:S04]  /*a4b0*/  STL [R1+0x2cc], R0 ;  /* 0x0002cc0001007387 */ /* 0x0003e80000100800 */
[----:B------:R-:W2:Y:S04]  /*a4c0*/  LDL.LU.64 R40, [R1+0x498] ;  /* 0x0004980001287983 */ /* 0x000ea80000300a00 */
[----:B------:R-:W2:Y:S01]  /*a4d0*/  LDL.LU.64 R42, [R1+0x4b8] ;  /* 0x0004b800012a7983 */ /* 0x000ea20000300a00 */
[----:B-1----:R-:W-:-:S05]  /*a4e0*/  IMAD.MOV.U32 R0, RZ, RZ, R51 ;  /* 0x000000ffff007224 */ /* 0x002fca00078e0033 */
[----:B------:R3:W-:Y:S04]  /*a4f0*/  STL [R1+0x2d4], R0 ;  /* 0x0002d40001007387 */ /* 0x0007e80000100800 */
[----:B------:R-:W2:Y:S04]  /*a500*/  LDL.LU.64 R44, [R1+0x308] ;  /* 0x00030800012c7983 */ /* 0x000ea80000300a00 */
[----:B------:R-:W2:Y:S01]  /*a510*/  LDL.LU.64 R50, [R1+0x310] ;  /* 0x0003100001327983 */ /* 0x000ea20000300a00 */
[----:B------:R-:W-:Y:S01]  /*a520*/  IMAD.MOV.U32 R46, RZ, RZ, R60 ;  /* 0x000000ffff2e7224 */ /* 0x000fe200078e003c */
[----:B---3--:R-:W-:Y:S01]  /*a530*/  MOV R0, R37 ;  /* 0x0000002500007202 */ /* 0x008fe20000000f00 */
[----:B------:R-:W-:-:S02]  /*a540*/  IMAD.MOV.U32 R47, RZ, RZ, R61 ;  /* 0x000000ffff2f7224 */ /* 0x000fc400078e003d */
[----:B------:R-:W3:Y:S04]  /*a550*/  LDL.LU.64 R60, [R1+0x318] ;  /* 0x00031800013c7983 */ /* 0x000ee80000300a00 */
[----:B------:R-:W-:Y:S04]  /*a560*/  STL [R1+0x2e0], R36 ;  /* 0x0002e02401007387 */ /* 0x000fe80000100800 */
[----:B------:R1:W-:Y:S04]  /*a570*/  STL [R1+0x2dc], R0 ;  /* 0x0002dc0001007387 */ /* 0x0003e80000100800 */
[----:B----4-:R4:W-:Y:S01]  /*a580*/  STL [R1+0x2e8], R68 ;  /* 0x0002e84401007387 */ /* 0x0109e20000100800 */
[----:B-1----:R-:W-:-:S02]  /*a590*/  IMAD.MOV.U32 R0, RZ, RZ, R69 ;  /* 0x000000ffff007224 */ /* 0x002fc400078e0045 */
[----:B----4-:R-:W-:Y:S01]  /*a5a0*/  IMAD.MOV.U32 R68, RZ, RZ, R72 ;  /* 0x000000ffff447224 */ /* 0x010fe200078e0048 */
[----:B------:R-:W-:Y:S01]  /*a5b0*/  MOV R72, R74 ;  /* 0x0000004a00487202 */ /* 0x000fe20000000f00 */
[----:B------:R-:W-:Y:S02]  /*a5c0*/  IMAD.MOV.U32 R69, RZ, RZ, R73 ;  /* 0x000000ffff457224 */ /* 0x000fe400078e0049 */
[----:B------:R-:W-:Y:S02]  /*a5d0*/  IMAD.MOV.U32 R73, RZ, RZ, R75 ;  /* 0x000000ffff497224 */ /* 0x000fe400078e004b */
[----:B------:R-:W-:Y:S01]  /*a5e0*/  IMAD.MOV.U32 R74, RZ, RZ, R78 ;  /* 0x000000ffff4a7224 */ /* 0x000fe200078e004e */
[----:B------:R-:W-:Y:S01]  /*a5f0*/  MOV R78, R80 ;  /* 0x00000050004e7202 */ /* 0x000fe20000000f00 */
[----:B------:R-:W-:Y:S02]  /*a600*/  IMAD.MOV.U32 R75, RZ, RZ, R79 ;  /* 0x000000ffff4b7224 */ /* 0x000fe400078e004f */
[----:B------:R-:W-:Y:S01]  /*a610*/  IMAD.MOV.U32 R79, RZ, RZ, R81 ;  /* 0x000000ffff4f7224 */ /* 0x000fe200078e0051 */
[----:B------:R1:W-:Y:S01]  /*a620*/  STL [R1+0x2e4], R0 ;  /* 0x0002e40001007387 */ /* 0x0003e20000100800 */
[----:B------:R-:W-:Y:S01]  /*a630*/  IMAD.MOV.U32 R80, RZ, RZ, R82 ;  /* 0x000000ffff507224 */ /* 0x000fe200078e0052 */
[----:B------:R-:W-:Y:S01]  /*a640*/  MOV R82, R84 ;  /* 0x0000005400527202 */ /* 0x000fe20000000f00 */
[----:B------:R-:W-:Y:S01]  /*a650*/  IMAD.MOV.U32 R81, RZ, RZ, R83 ;  /* 0x000000ffff517224 */ /* 0x000fe200078e0053 */
[----:B------:R-:W-:Y:S01]  /*a660*/  STL [R1+0x2f0], R38 ;  /* 0x0002f02601007387 */ /* 0x000fe20000100800 */
[----:B------:R-:W-:-:S02]  /*a670*/  IMAD.MOV.U32 R83, RZ, RZ, R85 ;  /* 0x000000ffff537224 */ /* 0x000fc400078e0055 */
[----:B------:R-:W-:Y:S02]  /*a680*/  IMAD.MOV.U32 R84, RZ, RZ, R86 ;  /* 0x000000ffff547224 */ /* 0x000fe400078e0056 */
[----:B------:R-:W-:Y:S02]  /*a690*/  IMAD.MOV.U32 R85, RZ, RZ, R87 ;  /* 0x000000ffff557224 */ /* 0x000fe400078e0057 */
[----:B------:R-:W4:Y:S01]  /*a6a0*/  LDL.LU.64 R86, [R1+0x338] ;  /* 0x0003380001567983 */ /* 0x000f220000300a00 */
[----:B-1----:R-:W-:-:S03]  /*a6b0*/  MOV R0, R39 ;  /* 0x0000002700007202 */ /* 0x002fc60000000f00 */
[----:B--2---:R-:W-:Y:S04]  /*a6c0*/  STL [R1+0x2f8], R40 ;  /* 0x0002f82801007387 */ /* 0x004fe80000100800 */
        /* <DEDUP_REMOVED lines=12> */
[----:B---3--:R-:W-:Y:S01]  /*a790*/  STL [R1+0x318], R60 ;  /* 0x0003183c01007387 */ /* 0x008fe20000100800 */
[----:B-1----:R-:W-:-:S05]  /*a7a0*/  IMAD.MOV.U32 R0, RZ, RZ, R61 ;  /* 0x000000ffff007224 */ /* 0x002fca00078e003d */
[----:B------:R1:W-:Y:S01]  /*a7b0*/  STL [R1+0x314], R0 ;  /* 0x0003140001007387 */ /* 0x0003e20000100800 */
[----:B------:R-:W-:Y:S01]  /*a7c0*/  MOV R42, R46 ;  /* 0x0000002e002a7202 */ /* 0x000fe20000000f00 */
[----:B------:R-:W-:Y:S02]  /*a7d0*/  IMAD.MOV.U32 R43, RZ, RZ, R47 ;  /* 0x000000ffff2b7224 */ /* 0x000fe400078e002f */
[----:B------:R-:W-:Y:S01]  /*a7e0*/  STL [R1+0x320], R76 ;  /* 0x0003204c01007387 */ /* 0x000fe20000100800 */
[----:B-1----:R-:W-:Y:S01]  /*a7f0*/  MOV R0, R77 ;  /* 0x0000004d00007202 */ /* 0x002fe20000000f00 */
[----:B------:R-:W-:Y:S02]  /*a800*/  IMAD.MOV.U32 R44, RZ, RZ, R48 ;  /* 0x000000ffff2c7224 */ /* 0x000fe400078e0030 */
[----:B------:R-:W-:Y:S02]  /*a810*/  IMAD.MOV.U32 R45, RZ, RZ, R49 ;  /* 0x000000ffff2d7224 */ /* 0x000fe400078e0031 */
[----:B------:R1:W-:Y:S01]  /*a820*/  STL [R1+0x31c], R0 ;  /* 0x00031c0001007387 */ /* 0x0003e20000100800 */
[----:B------:R-:W-:Y:S01]  /*a830*/  IMAD.MOV.U32 R46, RZ, RZ, R52 ;  /* 0x000000ffff2e7224 */ /* 0x000fe200078e0034 */
[----:B------:R-:W-:Y:S01]  /*a840*/  MOV R49, R55 ;  /* 0x0000003700317202 */ /* 0x000fe20000000f00 */
[----:B------:R-:W-:Y:S01]  /*a850*/  IMAD.MOV.U32 R47, RZ, RZ, R53 ;  /* 0x000000ffff2f7224 */ /* 0x000fe200078e0035 */
[----:B------:R-:W-:Y:S01]  /*a860*/  MOV R52, R62 ;  /* 0x0000003e00347202 */ /* 0x000fe20000000f00 */
[----:B------:R-:W-:Y:S01]  /*a870*/  IMAD.MOV.U32 R48, RZ, RZ, R54 ;  /* 0x000000ffff307224 */ /* 0x000fe200078e0036 */
[----:B----4-:R2:W-:Y:S01]  /*a880*/  STL [R1+0x328], R86 ;  /* 0x0003285601007387 */ /* 0x0105e20000100800 */
[----:B------:R-:W-:-:S02]  /*a890*/  IMAD.MOV.U32 R53, RZ, RZ, R63 ;  /* 0x000000ffff357224 */ /* 0x000fc400078e003f */
[----:B-1----:R-:W-:Y:S02]  /*a8a0*/  IMAD.MOV.U32 R0, RZ, RZ, R87 ;  /* 0x000000ffff007224 */ /* 0x002fe400078e0057 */
[----:B------:R-:W-:Y:S02]  /*a8b0*/  IMAD.MOV.U32 R54, RZ, RZ, R64 ;  /* 0x000000ffff367224 */ /* 0x000fe400078e0040 */
[----:B------:R-:W-:Y:S02]  /*a8c0*/  IMAD.MOV.U32 R55, RZ, RZ, R65 ;  /* 0x000000ffff377224 */ /* 0x000fe400078e0041 */
[----:B------:R-:W-:Y:S02]  /*a8d0*/  IMAD.MOV.U32 R62, RZ, RZ, R74 ;  /* 0x000000ffff3e7224 */ /* 0x000fe400078e004a */
[----:B------:R-:W-:Y:S02]  /*a8e0*/  IMAD.MOV.U32 R63, RZ, RZ, R75 ;  /* 0x000000ffff3f7224 */ /* 0x000fe400078e004b */
[----:B------:R-:W-:Y:S01]  /*a8f0*/  IMAD.MOV.U32 R50, RZ, RZ, R56 ;  /* 0x000000ffff327224 */ /* 0x000fe200078e0038 */
[----:B------:R-:W3:Y:S01]  /*a900*/  LDL.LU.64 R74, [R1+0x3d0] ;  /* 0x0003d000014a7983 */ /* 0x000ee20000300a00 */
[----:B------:R-:W-:Y:S01]  /*a910*/  IMAD.MOV.U32 R51, RZ, RZ, R57 ;  /* 0x000000ffff337224 */ /* 0x000fe200078e0039 */
[----:B------:R-:W-:Y:S01]  /*a920*/  MOV R56, R66 ;  /* 0x0000004200387202 */ /* 0x000fe20000000f00 */
[----:B------:R-:W-:-:S02]  /*a930*/  IMAD.MOV.U32 R64, RZ, RZ, R78 ;  /* 0x000000ffff407224 */ /* 0x000fc400078e004e */
[----:B------:R-:W-:Y:S02]  /*a940*/  IMAD.MOV.U32 R65, RZ, RZ, R79 ;  /* 0x000000ffff417224 */ /* 0x000fe400078e004f */
[----:B------:R-:W-:Y:S01]  /*a950*/  IMAD.MOV.U32 R57, RZ, RZ, R67 ;  /* 0x000000ffff397224 */ /* 0x000fe200078e0043 */
[----:B------:R-:W4:Y:S01]  /*a960*/  LDL.LU.64 R78, [R1+0x3d8] ;  /* 0x0003d800014e7983 */ /* 0x000f220000300a00 */
[----:B------:R-:W-:Y:S01]  /*a970*/  IMAD.MOV.U32 R60, RZ, RZ, R68 ;  /* 0x000000ffff3c7224 */ /* 0x000fe200078e0044 */
[----:B------:R-:W-:Y:S01]  /*a980*/  MOV R67, R81 ;  /* 0x0000005100437202 */ /* 0x000fe20000000f00 */
[----:B------:R-:W-:Y:S01]  /*a990*/  IMAD.MOV.U32 R61, RZ, RZ, R69 ;  /* 0x000000ffff3d7224 */ /* 0x000fe200078e0045 */
[----:B------:R1:W-:Y:S01]  /*a9a0*/  STL [R1+0x324], R0 ;  /* 0x0003240001007387 */ /* 0x0003e20000100800 */
[----:B------:R-:W-:Y:S01]  /*a9b0*/  IMAD.MOV.U32 R66, RZ, RZ, R80 ;  /* 0x000000ffff427224 */ /* 0x000fe200078e0050 */
[----:B------:R-:W-:Y:S01]  /*a9c0*/  MOV R68, R72 ;  /* 0x0000004800447202 */ /* 0x000fe20000000f00 */
[----:B------:R-:W-:Y:S01]  /*a9d0*/  IMAD.MOV.U32 R69, RZ, RZ, R73 ;  /* 0x000000ffff457224 */ /* 0x000fe200078e0049 */
[----:B------:R-:W4:Y:S01]  /*a9e0*/  LDL.LU.64 R80, [R1+0x4b0] ;  /* 0x0004b00001507983 */ /* 0x000f220000300a00 */
[----:B------:R-:W-:Y:S01]  /*a9f0*/  IMAD.MOV.U32 R76, RZ, RZ, R82 ;  /* 0x000000ffff4c7224 */ /* 0x000fe200078e0052 */
[----:B------:R-:W-:Y:S01]  /*aa00*/  MOV R73, R85 ;  /* 0x0000005500497202 */ /* 0x000fe20000000f00 */
[----:B------:R-:W-:-:S02]  /*aa10*/  IMAD.MOV.U32 R77, RZ, RZ, R83 ;  /* 0x000000ffff4d7224 */ /* 0x000fc400078e0053 */
[----:B------:R-:W-:Y:S01]  /*aa20*/  IMAD.MOV.U32 R72, RZ, RZ, R84 ;  /* 0x000000ffff487224 */ /* 0x000fe200078e0054 */
[----:B------:R-:W4:Y:S04]  /*aa30*/  LDL.LU.64 R82, [R1+0x3e0] ;  /* 0x0003e00001527983 */ /* 0x000f280000300a00 */
[----:B------:R-:W4:Y:S04]  /*aa40*/  LDL.LU.64 R84, [R1+0x3e8] ;  /* 0x0003e80001547983 */ /* 0x000f280000300a00 */
[----:B--2---:R-:W2:Y:S01]  /*aa50*/  LDL.LU.64 R86, [R1+0x370] ;  /* 0x0003700001567983 */ /* 0x004ea20000300a00 */
[----:B-1----:R-:W-:-:S03]  /*aa60*/  IMAD.MOV.U32 R0, RZ, RZ, R43 ;  /* 0x000000ffff007224 */ /* 0x002fc600078e002b */
[----:B------:R-:W-:Y:S04]  /*aa70*/  STL [R1+0x330], R42 ;  /* 0x0003302a01007387 */ /* 0x000fe80000100800 */
        /* <DEDUP_REMOVED lines=19> */
[----:B------:R-:W-:-:S03]  /*abb0*/  IMAD.MOV.U32 R44, RZ, RZ, R54 ;  /* 0x000000ffff2c7224 */ /* 0x000fc600078e0036 */
[----:B------:R-:W-:Y:S01]  /*abc0*/  STL [R1+0x368], R76 ;  /* 0x0003684c01007387 */ /* 0x000fe20000100800 */
[----:B-1----:R-:W-:Y:S02]  /*abd0*/  IMAD.MOV.U32 R0, RZ, RZ, R77 ;  /* 0x000000ffff007224 */ /* 0x002fe400078e004d */
[----:B------:R-:W-:-:S03]  /*abe0*/  IMAD.MOV.U32 R45, RZ, RZ, R55 ;  /* 0x000000ffff2d7224 */ /* 0x000fc600078e0037 */
[----:B------:R1:W-:Y:S01]  /*abf0*/  STL [R1+0x364], R0 ;  /* 0x0003640001007387 */ /* 0x0003e20000100800 */
[----:B------:R-:W-:Y:S01]  /*ac00*/  IMAD.MOV.U32 R54, RZ, RZ, R72 ;  /* 0x000000ffff367224 */ /* 0x000fe200078e0048 */
[----:B------:R-:W-:Y:S01]  /*ac10*/  MOV R55, R73 ;  /* 0x0000004900377202 */ /* 0x000fe20000000f00 */
[----:B------:R-:W-:Y:S01]  /*ac20*/  IMAD.MOV.U32 R46, RZ, RZ, R60 ;  /* 0x000000ffff2e7224 */ /* 0x000fe200078e003c */
[----:B------:R-:W-:Y:S01]  /*ac30*/  MOV R49, R57 ;  /* 0x0000003900317202 */ /* 0x000fe20000000f00 */
        /* <DEDUP_REMOVED lines=10> */
[----:B---3--:R-:W-:Y:S02]  /*ace0*/  IMAD.MOV.U32 R58, RZ, RZ, R74 ;  /* 0x000000ffff3a7224 */ /* 0x008fe400078e004a */
[----:B------:R-:W-:Y:S01]  /*acf0*/  IMAD.MOV.U32 R59, RZ, RZ, R75 ;  /* 0x000000ffff3b7224 */ /* 0x000fe200078e004b */
[----:B----4-:R-:W-:Y:S01]  /*ad00*/  MOV R60, R78 ;  /* 0x0000004e003c7202 */ /* 0x010fe20000000f00 */
[----:B------:R-:W-:Y:S02]  /*ad10*/  IMAD.MOV.U32 R61, RZ, RZ, R79 ;  /* 0x000000ffff3d7224 */ /* 0x000fe400078e004f */
[----:B------:R-:W-:-:S02]  /*ad20*/  IMAD.MOV.U32 R66, RZ, RZ, R80 ;  /* 0x000000ffff427224 */ /* 0x000fc400078e0050 */
[----:B------:R-:W-:Y:S01]  /*ad30*/  IMAD.MOV.U32 R67, RZ, RZ, R81 ;  /* 0x000000ffff437224 */ /* 0x000fe200078e0051 */
[----:B------:R-:W-:Y:S01]  /*ad40*/  MOV R62, R82 ;  /* 0x00000052003e7202 */ /* 0x000fe20000000f00 */
[----:B------:R-:W-:Y:S01]  /*ad50*/  IMAD.MOV.U32 R63, RZ, RZ, R83 ;  /* 0x000000ffff3f7224 */ /* 0x000fe200078e0053 */
[----:B--2---:R2:W-:Y:S01]  /*ad60*/  STL [R1+0x370], R86 ;  /* 0x0003705601007387 */ /* 0x0045e20000100800 */
[----:B-1----:R-:W-:-:S03]  /*ad70*/  MOV R0, R87 ;  /* 0x0000005700007202 */ /* 0x002fc60000000f00 */
[----:B------:R-:W3:Y:S04]  /*ad80*/  LDL.LU.64 R70, [R1+0x410] ;  /* 0x0004100001467983 */ /* 0x000ee80000300a00 */
[----:B------:R-:W4:Y:S04]  /*ad90*/  LDL.LU.64 R76, [R1+0x400] ;  /* 0x00040000014c7983 */ /* 0x000f280000300a00 */
[----:B------:R-:W4:Y:S04]  /*ada0*/  LDL.LU.64 R72, [R1+0x3f0] ;  /* 0x0003f00001487983 */ /* 0x000f280000300a00 */
[----:B------:R-:W4:Y:S01]  /*adb0*/  LDL.LU.64 R74, [R1+0x3b0] ;  /* 0x0003b000014a7983 */ /* 0x000f220000300a00 */
[----:B------:R-:W-:-:S03]  /*adc0*/  IMAD.MOV.U32 R64, RZ, RZ, R84 ;  /* 0x000000ffff407224 */ /* 0x000fc600078e0054 */
[----:B------:R-:W4:Y:S01]  /*add0*/  LDL.LU.64 R78, [R1+0x428] ;  /* 0x00042800014e7983 */ /* 0x000f220000300a00 */
[----:B------:R-:W-:-:S03]  /*ade0*/  IMAD.MOV.U32 R65, RZ, RZ, R85 ;  /* 0x000000ffff417224 */ /* 0x000fc600078e0055 */
[----:B------:R1:W-:Y:S04]  /*adf0*/  STL [R1+0x36c], R0 ;  /* 0x00036c0001007387 */ /* 0x0003e80000100800 */
[----:B------:R-:W4:Y:S04]  /*ae00*/  LDL.LU.64 R80, [R1+0x418] ;  /* 0x0004180001507983 */ /* 0x000f280000300a00 */
        /* <DEDUP_REMOVED lines=23> */
[----:B------:R4:W-:Y:S01]  /*af80*/  STL [R1+0x3a4], R0 ;  /* 0x0003a40001007387 */ /* 0x0009e20000100800 */
[----:B------:R-:W-:Y:S01]  /*af90*/  IMAD.MOV.U32 R42, RZ, RZ, R46 ;  /* 0x000000ffff2a7224 */ /* 0x000fe200078e002e */
[----:B------:R-:W-:Y:S01]  /*afa0*/  MOV R43, R47 ;  /* 0x0000002f002b7202 */ /* 0x000fe20000000f00 */
[----:B------:R-:W-:Y:S01]  /*afb0*/  IMAD.MOV.U32 R46, RZ, RZ, R58 ;  /* 0x000000ffff2e7224 */ /* 0x000fe200078e003a */
[----:B------:R-:W-:Y:S01]  /*afc0*/  MOV R47, R59 ;  /* 0x0000003b002f7202 */ /* 0x000fe20000000f00 */
[----:B------:R-:W-:Y:S01]  /*afd0*/  IMAD.MOV.U32 R45, RZ, RZ, R55 ;  /* 0x000000ffff2d7224 */ /* 0x000fe200078e0037 */
[----:B------:R-:W-:Y:S01]  /*afe0*/  MOV R44, R54 ;  /* 0x00000036002c7202 */ /* 0x000fe20000000f00 */
[----:B------:R-:W-:Y:S02]  /*aff0*/  IMAD.MOV.U32 R48, RZ, RZ, R60 ;  /* 0x000000ffff307224 */ /* 0x000fe400078e003c */
[----:B------:R-:W-:Y:S02]  /*b000*/  IMAD.MOV.U32 R49, RZ, RZ, R61 ;  /* 0x000000ffff317224 */ /* 0x000fe400078e003d */
[----:B------:R-:W-:-:S02]  /*b010*/  IMAD.MOV.U32 R54, RZ, RZ, R64 ;  /* 0x000000ffff367224 */ /* 0x000fc400078e0040 */
[----:B------:R-:W-:Y:S01]  /*b020*/  IMAD.MOV.U32 R55, RZ, RZ, R65 ;  /* 0x000000ffff377224 */ /* 0x000fe200078e0041 */
[----:B------:R-:W-:Y:S01]  /*b030*/  MOV R51, R63 ;  /* 0x0000003f00337202 */ /* 0x000fe20000000f00 */
[----:B------:R-:W-:Y:S01]  /*b040*/  IMAD.MOV.U32 R50, RZ, RZ, R62 ;  /* 0x000000ffff327224 */ /* 0x000fe200078e003e */
[----:B---3--:R-:W-:Y:S01]  /*b050*/  MOV R52, R70 ;  /* 0x0000004600347202 */ /* 0x008fe20000000f00 */
[----:B------:R-:W-:Y:S01]  /*b060*/  IMAD.MOV.U32 R53, RZ, RZ, R71 ;  /* 0x000000ffff357224 */ /* 0x000fe200078e0047 */
[----:B----4-:R-:W-:Y:S01]  /*b070*/  MOV R0, R75 ;  /* 0x0000004b00007202 */ /* 0x010fe20000000f00 */
[----:B------:R-:W-:Y:S04]  /*b080*/  STL [R1+0x3b0], R74 ;  /* 0x0003b04a01007387 */ /* 0x000fe80000100800 */
[----:B------:R2:W-:Y:S01]  /*b090*/  STL [R1+0x3ac], R0 ;  /* 0x0003ac0001007387 */ /* 0x0005e20000100800 */
[----:B------:R-:W-:-:S02]  /*b0a0*/  IMAD.MOV.U32 R56, RZ, RZ, R72 ;  /* 0x000000ffff387224 */ /* 0x000fc400078e0048 */
[----:B------:R-:W-:Y:S02]  /*b0b0*/  IMAD.MOV.U32 R57, RZ, RZ, R73 ;  /* 0x000000ffff397224 */ /* 0x000fe400078e0049 */
[----:B------:R-:W-:Y:S02]  /*b0c0*/  IMAD.MOV.U32 R58, RZ, RZ, R78 ;  /* 0x000000ffff3a7224 */ /* 0x000fe400078e004e */
[----:B------:R-:W-:Y:S01]  /*b0d0*/  IMAD.MOV.U32 R59, RZ, RZ, R79 ;  /* 0x000000ffff3b7224 */ /* 0x000fe200078e004f */
[----:B------:R-:W-:Y:S01]  /*b0e0*/  MOV R61, R81 ;  /* 0x00000051003d7202 */ /* 0x000fe20000000f00 */
[----:B------:R-:W-:Y:S02]  /*b0f0*/  IMAD.MOV.U32 R60, RZ, RZ, R80 ;  /* 0x000000ffff3c7224 */ /* 0x000fe400078e0050 */
[----:B--2---:R-:W-:Y:S01]  /*b100*/  IMAD.MOV.U32 R0, RZ, RZ, R87 ;  /* 0x000000ffff007224 */ /* 0x004fe200078e0057 */
[----:B------:R1:W-:Y:S04]  /*b110*/  STL [R1+0x3b8], R86 ;  /* 0x0003b85601007387 */ /* 0x0003e80000100800 */
[----:B------:R-:W2:Y:S04]  /*b120*/  LDL.LU.64 R68, [R1+0x538] ;  /* 0x0005380001447983 */ /* 0x000ea80000300a00 */
[----:B------:R3:W-:Y:S04]  /*b130*/  STL [R1+0x3b4], R0 ;  /* 0x0003b40001007387 */ /* 0x0007e80000100800 */
[----:B------:R-:W4:Y:S04]  /*b140*/  LDL.LU.64 R70, [R1+0x4f8] ;  /* 0x0004f80001467983 */ /* 0x000f280000300a00 */
[----:B------:R-:W4:Y:S01]  /*b150*/  LDL.LU.64 R72, [R1+0x528] ;  /* 0x0005280001487983 */ /* 0x000f220000300a00 */
[----:B------:R-:W-:-:S03]  /*b160*/  IMAD.MOV.U32 R64, RZ, RZ, R84 ;  /* 0x000000ffff407224 */ /* 0x000fc600078e0054 */
[----:B------:R-:W4:Y:S01]  /*b170*/  LDL.LU.64 R74, [R1+0x460] ;  /* 0x00046000014a7983 */ /* 0x000f220000300a00 */
[----:B------:R-:W-:-:S03]  /*b180*/  MOV R65, R85 ;  /* 0x0000005500417202 */ /* 0x000fc60000000f00 */
[----:B------:R-:W-:Y:S01]  /*b190*/  STL [R1+0x3c0], R42 ;  /* 0x0003c02a01007387 */ /* 0x000fe20000100800 */
[----:B------:R-:W-:-:S03]  /*b1a0*/  IMAD.MOV.U32 R62, RZ, RZ, R82 ;  /* 0x000000ffff3e7224 */ /* 0x000fc600078e0052 */
[----:B------:R-:W4:Y:S01]  /*b1b0*/  LDL.LU.64 R78, [R1+0x510] ;  /* 0x00051000014e7983 */ /* 0x000f220000300a00 */
[----:B------:R-:W-:-:S03]  /*b1c0*/  IMAD.MOV.U32 R63, RZ, RZ, R83 ;  /* 0x000000ffff3f7224 */ /* 0x000fc600078e0053 */
[----:B------:R-:W4:Y:S04]  /*b1d0*/  LDL.LU.64 R80, [R1+0x570] ;  /* 0x0005700001507983 */ /* 0x000f280000300a00 */
[----:B------:R-:W4:Y:S04]  /*b1e0*/  LDL.LU.64 R84, [R1+0x500] ;  /* 0x0005000001547983 */ /* 0x000f280000300a00 */
[----:B-1----:R-:W4:Y:S04]  /*b1f0*/  LDL.LU.64 R86, [R1+0x548] ;  /* 0x0005480001567983 */ /* 0x002f280000300a00 */
[----:B------:R-:W4:Y:S01]  /*b200*/  LDL.LU.64 R82, [R1+0x408] ;  /* 0x0004080001527983 */ /* 0x000f220000300a00 */
[----:B---3--:R-:W-:-:S03]  /*b210*/  IMAD.MOV.U32 R0, RZ, RZ, R43 ;  /* 0x000000ffff007224 */ /* 0x008fc600078e002b */
        /* <DEDUP_REMOVED lines=26> */
[----:B-1----:R-:W-:Y:S01]  /*b3c0*/  MOV R0, R77 ;  /* 0x0000004d00007202 */ /* 0x002fe20000000f00 */
[----:B------:R-:W-:Y:S01]  /*b3d0*/  IMAD.MOV.U32 R39, RZ, RZ, R61 ;  /* 0x000000ffff277224 */ /* 0x000fe200078e003d */
[----:B------:R-:W-:-:S03]  /*b3e0*/  MOV R59, R63 ;  /* 0x0000003f003b7202 */ /* 0x000fc60000000f00 */
[----:B------:R1:W-:Y:S01]  /*b3f0*/  STL [R1+0x3fc], R0 ;  /* 0x0003fc0001007387 */ /* 0x0003e20000100800 */
[----:B------:R-:W-:Y:S01]  /*b400*/  IMAD.MOV.U32 R58, RZ, RZ, R62 ;  /* 0x000000ffff3a7224 */ /* 0x000fe200078e003e */
[----:B------:R-:W-:Y:S01]  /*b410*/  MOV R37, R53 ;  /* 0x0000003500257202 */ /* 0x000fe20000000f00 */
[----:B------:R-:W-:Y:S02]  /*b420*/  IMAD.MOV.U32 R40, RZ, RZ, R64 ;  /* 0x000000ffff287224 */ /* 0x000fe400078e0040 */
[----:B------:R-:W-:Y:S02]  /*b430*/  IMAD.MOV.U32 R41, RZ, RZ, R65 ;  /* 0x000000ffff297224 */ /* 0x000fe400078e0041 */
[----:B------:R-:W-:Y:S01]  /*b440*/  IMAD.MOV.U32 R36, RZ, RZ, R52 ;  /* 0x000000ffff247224 */ /* 0x000fe200078e0034 */
[----:B--2---:R-:W-:Y:S01]  /*b450*/  MOV R42, R68 ;  /* 0x00000044002a7202 */ /* 0x004fe20000000f00 */
[----:B------:R-:W-:Y:S01]  /*b460*/  IMAD.MOV.U32 R43, RZ, RZ, R69 ;  /* 0x000000ffff2b7224 */ /* 0x000fe200078e0045 */
[----:B----4-:R-:W-:Y:S01]  /*b470*/  MOV R46, R72 ;  /* 0x00000048002e7202 */ /* 0x010fe20000000f00 */
        /* <DEDUP_REMOVED lines=8> */
[----:B------:R-:W-:Y:S01]  /*b500*/  MOV R57, R87 ;  /* 0x0000005700397202 */ /* 0x000fe20000000f00 */
[----:B------:R2:W-:Y:S01]  /*b510*/  STL [R1+0x408], R82 ;  /* 0x0004085201007387 */ /* 0x0005e20000100800 */
[----:B-1----:R-:W-:-:S03]  /*b520*/  IMAD.MOV.U32 R0, RZ, RZ, R83 ;  /* 0x000000ffff007224 */ /* 0x002fc600078e0053 */
[----:B------:R-:W3:Y:S04]  /*b530*/  LDL.LU.64 R84, [R1+0x600] ;  /* 0x0006000001547983 */ /* 0x000ee80000300a00 */
[----:B------:R-:W4:Y:S04]  /*b540*/  LDL.LU.64 R60, [R1+0x5b8] ;  /* 0x0005b800013c7983 */ /* 0x000f280000300a00 */
[----:B------:R-:W3:Y:S04]  /*b550*/  LDL.LU.64 R62, [R1+0x578] ;  /* 0x00057800013e7983 */ /* 0x000ee80000300a00 */
[----:B------:R-:W3:Y:S04]  /*b560*/  LDL.LU.64 R86, [R1+0x5d0] ;  /* 0x0005d00001567983 */ /* 0x000ee80000300a00 */
[----:B------:R-:W3:Y:S04]  /*b570*/  LDL.LU.64 R74, [R1+0x558] ;  /* 0x00055800014a7983 */ /* 0x000ee80000300a00 */
[----:B------:R-:W3:Y:S04]  /*b580*/  LDL.LU.64 R64, [R1+0x568] ;  /* 0x0005680001407983 */ /* 0x000ee80000300a00 */
[----:B------:R-:W3:Y:S04]  /*b590*/  LDL.LU.64 R66, [R1+0x5c8] ;  /* 0x0005c80001427983 */ /* 0x000ee80000300a00 */
[----:B------:R1:W-:Y:S01]  /*b5a0*/  STL [R1+0x404], R0 ;  /* 0x0004040001007387 */ /* 0x0003e20000100800 */
[----:B------:R-:W-:-:S03]  /*b5b0*/  IMAD.MOV.U32 R50, RZ, RZ, R78 ;  /* 0x000000ffff327224 */ /* 0x000fc600078e004e */
[----:B------:R-:W3:Y:S01]  /*b5c0*/  LDL.LU.64 R68, [R1+0x518] ;  /* 0x0005180001447983 */ /* 0x000ee20000300a00 */
[----:B------:R-:W-:-:S03]  /*b5d0*/  IMAD.MOV.U32 R51, RZ, RZ, R79 ;  /* 0x000000ffff337224 */ /* 0x000fc600078e004f */
[----:B------:R-:W3:Y:S01]  /*b5e0*/  LDL.LU.64 R70, [R1+0x588] ;  /* 0x0005880001467983 */ /* 0x000ee20000300a00 */
[----:B------:R-:W-:Y:S01]  /*b5f0*/  IMAD.MOV.U32 R52, RZ, RZ, R80 ;  /* 0x000000ffff347224 */ /* 0x000fe200078e0050 */
[----:B------:R-:W-:Y:S02]  /*b600*/  MOV R53, R81 ;  /* 0x0000005100357202 */ /* 0x000fe40000000f00 */
[----:B------:R-:W-:Y:S04]  /*b610*/  STL [R1+0x410], R36 ;  /* 0x0004102401007387 */ /* 0x000fe80000100800 */
[----:B------:R-:W3:Y:S04]  /*b620*/  LDL.LU.64 R76, [R1+0x5d8] ;  /* 0x0005d800014c7983 */ /* 0x000ee80000300a00 */
[----:B------:R-:W3:Y:S04]  /*b630*/  LDL.LU.64 R78, [R1+0x520] ;  /* 0x00052000014e7983 */ /* 0x000ee80000300a00 */
[----:B------:R-:W3:Y:S04]  /*b640*/  LDL.LU.64 R80, [R1+0x580] ;  /* 0x0005800001507983 */ /* 0x000ee80000300a00 */
        /* <DEDUP_REMOVED lines=14> */
[----:B------:R1:W-:Y:S01]  /*b730*/  STL [R1+0x42c], R0 ;  /* 0x00042c0001007387 */ /* 0x0003e20000100800 */
[----:B------:R-:W-:Y:S01]  /*b740*/  IMAD.MOV.U32 R38, RZ, RZ, R44 ;  /* 0x000000ffff267224 */ /* 0x000fe200078e002c */
[----:B------:R-:W-:Y:S02]  /*b750*/  MOV R39, R45 ;  /* 0x0000002d00277202 */ /* 0x000fe40000000f00 */
[----:B------:R-:W-:Y:S01]  /*b760*/  STL [R1+0x438], R72 ;  /* 0x0004384801007387 */ /* 0x000fe20000100800 */
[----:B-1----:R-:W-:Y:S01]  /*b770*/  IMAD.MOV.U32 R0, RZ, RZ, R73 ;  /* 0x000000ffff007224 */ /* 0x002fe200078e0049 */
[----:B------:R-:W-:Y:S01]  /*b780*/  MOV R44, R50 ;  /* 0x00000032002c7202 */ /* 0x000fe20000000f00 */
[----:B------:R-:W-:-:S03]  /*b790*/  IMAD.MOV.U32 R45, RZ, RZ, R51 ;  /* 0x000000ffff2d7224 */ /* 0x000fc600078e0033 */
[----:B------:R1:W-:Y:S01]  /*b7a0*/  STL [R1+0x434], R0 ;  /* 0x0004340001007387 */ /* 0x0003e20000100800 */
        /* <DEDUP_REMOVED lines=8> */
[----:B----4-:R-:W-:Y:S01]  /*b830*/  IMAD.MOV.U32 R58, RZ, RZ, R60 ;  /* 0x000000ffff3a7224 */ /* 0x010fe200078e003c */
[----:B------:R-:W-:Y:S01]  /*b840*/  MOV R59, R61 ;  /* 0x0000003d003b7202 */ /* 0x000fe20000000f00 */
[----:B---3--:R-:W-:Y:S02]  /*b850*/  IMAD.MOV.U32 R46, RZ, RZ, R62 ;  /* 0x000000ffff2e7224 */ /* 0x008fe400078e003e */
        /* <DEDUP_REMOVED lines=8> */
[----:B------:R-:W-:Y:S01]  /*b8e0*/  IMAD.MOV.U32 R51, RZ, RZ, R71 ;  /* 0x000000ffff337224 */ /* 0x000fe200078e0047 */
[----:B------:R-:W-:Y:S01]  /*b8f0*/  MOV R64, R76 ;  /* 0x0000004c00407202 */ /* 0x000fe20000000f00 */
[----:B------:R-:W-:Y:S02]  /*b900*/  IMAD.MOV.U32 R65, RZ, RZ, R77 ;  /* 0x000000ffff417224 */ /* 0x000fe400078e004d */
[----:B------:R-:W-:-:S02]  /*b910*/  IMAD.MOV.U32 R54, RZ, RZ, R78 ;  /* 0x000000ffff367224 */ /* 0x000fc400078e004e */
[----:B------:R-:W-:Y:S01]  /*b920*/  IMAD.MOV.U32 R55, RZ, RZ, R79 ;  /* 0x000000ffff377224 */ /* 0x000fe200078e004f */
[----:B--2---:R2:W-:Y:S01]  /*b930*/  STL [R1+0x440], R82 ;  /* 0x0004405201007387 */ /* 0x0045e20000100800 */
[----:B-1----:R-:W-:-:S03]  /*b940*/  IMAD.MOV.U32 R0, RZ, RZ, R83 ;  /* 0x000000ffff007224 */ /* 0x002fc600078e0053 */
[----:B------:R-:W3:Y:S04]  /*b950*/  LDL.LU.64 R68, [R1+0x5e0] ;  /* 0x0005e00001447983 */ /* 0x000ee80000300a00 */
[----:B------:R-:W4:Y:S01]  /*b960*/  LDL.LU.64 R70, [R1+0x598] ;  /* 0x0005980001467983 */ /* 0x000f220000300a00 */
[----:B------:R-:W-:-:S03]  /*b970*/  MOV R66, R80 ;  /* 0x0000005000427202 */ /* 0x000fc60000000f00 */
[----:B------:R-:W3:Y:S01]  /*b980*/  LDL.LU.64 R72, [R1+0x590] ;  /* 0x0005900001487983 */ /* 0x000ee20000300a00 */
[----:B------:R-:W-:-:S03]  /*b990*/  IMAD.MOV.U32 R67, RZ, RZ, R81 ;  /* 0x000000ffff437224 */ /* 0x000fc600078e0051 */
[----:B------:R-:W3:Y:S04]  /*b9a0*/  LDL.LU.64 R76, [R1+0x5e8] ;  /* 0x0005e800014c7983 */ /* 0x000ee80000300a00 */
[----:B------:R1:W-:Y:S04]  /*b9b0*/  STL [R1+0x43c], R0 ;  /* 0x00043c0001007387 */ /* 0x0003e80000100800 */
[----:B------:R-:W3:Y:S04]  /*b9c0*/  LDL.LU.64 R78, [R1+0x530] ;  /* 0x00053000014e7983 */ /* 0x000ee80000300a00 */
[----:B------:R-:W3:Y:S04]  /*b9d0*/  LDL.LU.64 R80, [R1+0x5a0] ;  /* 0x0005a00001507983 */ /* 0x000ee80000300a00 */
[----:B--2---:R-:W2:Y:S01]  /*b9e0*/  LDL.LU.64 R82, [R1+0x508] ;  /* 0x0005080001527983 */ /* 0x004ea20000300a00 */
[----:B-1----:R-:W-:-:S03]  /*b9f0*/  IMAD.MOV.U32 R0, RZ, RZ, R37 ;  /* 0x000000ffff007224 */ /* 0x002fc600078e0025 */
[----:B------:R-:W-:Y:S04]  /*ba00*/  STL [R1+0x448], R36 ;  /* 0x0004482401007387 */ /* 0x000fe80000100800 */
[----:B------:R-:W-:Y:S04]  /*ba10*/  STL [R1+0x450], R38 ;  /* 0x0004502601007387 */ /* 0x000fe80000100800 */
[----:B------:R1:W-:Y:S02]  /*ba20*/  STL [R1+0x444], R0 ;  /* 0x0004440001007387 */ /* 0x0003e40000100800 */
[----:B-1----:R-:W-:-:S05]  /*ba30*/  MOV R0, R39 ;  /* 0x0000002700007202 */ /* 0x002fca0000000f00 */
[----:B------:R1:W-:Y:S04]  /*ba40*/  STL [R1+0x44c], R0 ;  /* 0x00044c0001007387 */ /* 0x0003e80000100800 */
[----:B------:R-:W-:Y:S01]  /*ba50*/  STL [R1+0x458], R40 ;  /* 0x0004582801007387 */ /* 0x000fe20000100800 */
[----:B-1----:R-:W-:-:S05]  /*ba60*/  IMAD.MOV.U32 R0, RZ, RZ, R41 ;  /* 0x000000ffff007224 */ /* 0x002fca00078e0029 */
[----:B------:R1:W-:Y:S04]  /*ba70*/  STL [R1+0x454], R0 ;  /* 0x0004540001007387 */ /* 0x0003e80000100800 */
[----:B------:R1:W-:Y:S02]  /*ba80*/  STL [R1+0x460], R52 ;  /* 0x0004603401007387 */ /* 0x0003e40000100800 */
[----:B-1----:R-:W-:-:S05]  /*ba90*/  IMAD.MOV.U32 R0, RZ, RZ, R53 ;  /* 0x000000ffff007224 */ /* 0x002fca00078e0035 */
[----:B------:R1:W-:Y:S01]  /*baa0*/  STL [R1+0x45c], R0 ;  /* 0x00045c0001007387 */ /* 0x0003e20000100800 */
[----:B------:R-:W-:Y:S01]  /*bab0*/  IMAD.MOV.U32 R52, RZ, RZ, R54 ;  /* 0x000000ffff347224 */ /* 0x000fe200078e0036 */
[----:B------:R-:W-:Y:S02]  /*bac0*/  MOV R53, R55 ;  /* 0x0000003700357202 */ /* 0x000fe40000000f00 */
[----:B------:R3:W-:Y:S01]  /*bad0*/  STL [R1+0x468], R74 ;  /* 0x0004684a01007387 */ /* 0x0007e20000100800 */
[----:B-1----:R-:W-:-:S05]  /*bae0*/  IMAD.MOV.U32 R0, RZ, RZ, R75 ;  /* 0x000000ffff007224 */ /* 0x002fca00078e004b */
[----:B------:R2:W-:Y:S01]  /*baf0*/  STL [R1+0x464], R0 ;  /* 0x0004640001007387 */ /* 0x0005e20000100800 */
[----:B----4-:R-:W-:Y:S02]  /*bb00*/  IMAD.MOV.U32 R54, RZ, RZ, R70 ;  /* 0x000000ffff367224 */ /* 0x010fe400078e0046 */
[----:B------:R-:W-:Y:S02]  /*bb10*/  IMAD.MOV.U32 R55, RZ, RZ, R71 ;  /* 0x000000ffff377224 */ /* 0x000fe400078e0047 */
[----:B---3--:R-:W-:Y:S01]  /*bb20*/  IMAD.MOV.U32 R70, RZ, RZ, R72 ;  /* 0x000000ffff467224 */ /* 0x008fe200078e0048 */
[----:B------:R-:W-:Y:S01]  /*bb30*/  MOV R71, R73 ;  /* 0x0000004900477202 */ /* 0x000fe20000000f00 */
[----:B------:R-:W-:Y:S02]  /*bb40*/  IMAD.MOV.U32 R72, RZ, RZ, R76 ;  /* 0x000000ffff487224 */ /* 0x000fe400078e004c */
[----:B------:R-:W-:Y:S01]  /*bb50*/  IMAD.MOV.U32 R73, RZ, RZ, R77 ;  /* 0x000000ffff497224 */ /* 0x000fe200078e004d */
[----:B------:R-:W-:Y:S01]  /*bb60*/  MOV R74, R80 ;  /* 0x00000050004a7202 */ /* 0x000fe20000000f00 */
[----:B------:R-:W-:-:S02]  /*bb70*/  IMAD.MOV.U32 R75, RZ, RZ, R81 ;  /* 0x000000ffff4b7224 */ /* 0x000fc400078e0051 */
[----:B--2---:R-:W-:Y:S01]  /*bb80*/  IMAD.MOV.U32 R0, RZ, RZ, R83 ;  /* 0x000000ffff007224 */ /* 0x004fe200078e0053 */
[----:B------:R1:W-:Y:S04]  /*bb90*/  STL [R1+0x470], R82 ;  /* 0x0004705201007387 */ /* 0x0003e80000100800 */
[----:B------:R-:W2:Y:S04]  /*bba0*/  LDL.LU.64 R76, [R1+0x5f0] ;  /* 0x0005f000014c7983 */ /* 0x000ea80000300a00 */
[----:B------:R-:W3:Y:S04]  /*bbb0*/  LDL.LU.64 R80, [R1+0x5b0] ;  /* 0x0005b00001507983 */ /* 0x000ee80000300a00 */
[----:B------:R4:W-:Y:S04]  /*bbc0*/  STL [R1+0x46c], R0 ;  /* 0x00046c0001007387 */ /* 0x0009e80000100800 */
[----:B-1----:R-:W2:Y:S01]  /*bbd0*/  LDL.LU.64 R82, [R1+0x5a8] ;  /* 0x0005a80001527983 */ /* 0x002ea20000300a00 */
[----:B----4-:R-:W-:-:S03]  /*bbe0*/  IMAD.MOV.U32 R0, RZ, RZ, R43 ;  /* 0x000000ffff007224 */ /* 0x010fc600078e002b */
[----:B------:R-:W-:Y:S04]  /*bbf0*/  STL [R1+0x478], R42 ;  /* 0x0004782a01007387 */ /* 0x000fe80000100800 */
        /* <DEDUP_REMOVED lines=8> */
[----:B-1----:R-:W-:-:S03]  /*bc80*/  IMAD.MOV.U32 R0, RZ, RZ, R49 ;  /* 0x000000ffff007224 */ /* 0x002fc600078e0031 */
[----:B------:R-:W-:Y:S04]  /*bc90*/  STL [R1+0x498], R50 ;  /* 0x0004983201007387 */ /* 0x000fe80000100800 */
        /* <DEDUP_REMOVED lines=9> */
[----:B------:R3:W-:Y:S01]  /*bd30*/  STL [R1+0x4b0], R78 ;  /* 0x0004b04e01007387 */ /* 0x0007e20000100800 */
[----:B-1----:R-:W-:-:S05]  /*bd40*/  IMAD.MOV.U32 R0, RZ, RZ, R79 ;  /* 0x000000ffff007224 */ /* 0x002fca00078e004f */
[----:B------:R1:W-:Y:S01]  /*bd50*/  STL [R1+0x4ac], R0 ;  /* 0x0004ac0001007387 */ /* 0x0003e20000100800 */
[----:B---3--:R-:W-:Y:S01]  /*bd60*/  IMAD.MOV.U32 R78, RZ, RZ, R80 ;  /* 0x000000ffff4e7224 */ /* 0x008fe200078e0050 */
[----:B------:R-:W-:Y:S02]  /*bd70*/  MOV R79, R81 ;  /* 0x00000051004f7202 */ /* 0x000fe40000000f00 */
[----:B--2---:R2:W-:Y:S04]  /*bd80*/  STL [R1+0x4b8], R82 ;  /* 0x0004b85201007387 */ /* 0x0045e80000100800 */
[----:B------:R-:W3:Y:S01]  /*bd90*/  LDL.LU.64 R80, [R1+0x5f8] ;  /* 0x0005f80001507983 */ /* 0x000ee20000300a00 */
[----:B-1----:R-:W-:-:S03]  /*bda0*/  IMAD.MOV.U32 R0, RZ, RZ, R83 ;  /* 0x000000ffff007224 */ /* 0x002fc600078e0053 */
[----:B--2---:R-:W2:Y:S04]  /*bdb0*/  LDL.LU.64 R82, [R1+0x5c0] ;  /* 0x0005c00001527983 */ /* 0x004ea80000300a00 */
[----:B------:R1:W-:Y:S04]  /*bdc0*/  STL [R1+0x4b4], R0 ;  /* 0x0004b40001007387 */ /* 0x0003e80000100800 */
[----:B------:R-:W-:Y:S01]  /*bdd0*/  STL [R1+0x4c0], R56 ;  /* 0x0004c03801007387 */ /* 0x000fe20000100800 */
        /* <DEDUP_REMOVED lines=33> */
[----:B-1----:R-:W-:-:S05]  /*bff0*/  MOV R0, R77 ;  /* 0x0000004d00007202 */ /* 0x002fca0000000f00 */
[----:B------:R1:W-:Y:S02]  /*c000*/  STL [R1+0x514], R0 ;  /* 0x0005140001007387 */ /* 0x0003e40000100800 */
[----:B-1----:R-:W-:Y:S02]  /*c010*/  IMAD.MOV.U32 R0, RZ, RZ, R79 ;  /* 0x000000ffff007224 */ /* 0x002fe400078e004f */
[----:B------:R-:W-:Y:S01]  /*c020*/  IMAD.MOV.U32 R6, RZ, RZ, R87 ;  /* 0x000000ffff067224 */ /* 0x000fe200078e0057 */
[----:B------:R-:W1:Y:S01]  /*c030*/  S2R R3, SR_TID.X ;  /* 0x0000000000037919 */ /* 0x000e620000002100 */
[----:B------:R-:W-:-:S04]  /*c040*/  SHF.R.S32.HI R5, RZ, 0x1f, R13 ;  /* 0x0000001fff057819 */ /* 0x000fc8000001140d */
[----:B------:R-:W-:-:S04]  /*c050*/  LEA.HI R5, R5, R13, RZ, 0x6 ;  /* 0x0000000d05057211 */ /* 0x000fc800078f30ff */
[----:B------:R-:W-:Y:S01]  /*c060*/  SHF.R.S32.HI R5, RZ, 0x6, R5 ;  /* 0x00000006ff057819 */ /* 0x000fe20000011405 */
[----:B---3--:R-:W-:Y:S04]  /*c070*/  STL [R1+0x528], R80 ;  /* 0x0005285001007387 */ /* 0x008fe80000100800 */
[----:B------:R3:W-:Y:S04]  /*c080*/  STL [R1+0x51c], R0 ;  /* 0x00051c0001007387 */ /* 0x0007e80000100800 */
[----:B--2---:R-:W-:Y:S01]  /*c090*/  STL [R1+0x530], R82 ;  /* 0x0005305201007387 */ /* 0x004fe20000100800 */
[----:B---3--:R-:W-:-:S05]  /*c0a0*/  IMAD.MOV.U32 R0, RZ, RZ, R81 ;  /* 0x000000ffff007224 */ /* 0x008fca00078e0051 */
[----:B------:R2:W-:Y:S04]  /*c0b0*/  STL [R1+0x524], R0 ;  /* 0x0005240001007387 */ /* 0x0005e80000100800 */
[----:B------:R-:W-:Y:S01]  /*c0c0*/  STL [R1+0x538], R84 ;  /* 0x0005385401007387 */ /* 0x000fe20000100800 */
[----:B--2---:R-:W-:-:S05]  /*c0d0*/  IMAD.MOV.U32 R0, RZ, RZ, R83 ;  /* 0x000000ffff007224 */ /* 0x004fca00078e0053 */
[----:B------:R2:W-:Y:S02]  /*c0e0*/  STL [R1+0x52c], R0 ;  /* 0x00052c0001007387 */ /* 0x0005e40000100800 */
[----:B--2---:R-:W-:-:S05]  /*c0f0*/  MOV R0, R85 ;  /* 0x0000005500007202 */ /* 0x004fca0000000f00 */
[----:B------:R-:W-:Y:S04]  /*c100*/  STL [R1+0x534], R0 ;  /* 0x0005340001007387 */ /* 0x000fe80000100800 */
[----:B------:R-:W-:Y:S04]  /*c110*/  STL [R1+0x540], R86 ;  /* 0x0005405601007387 */ /* 0x000fe80000100800 */
[----:B------:R-:W-:Y:S04]  /*c120*/  STL [R1+0x53c], R6 ;  /* 0x00053c0601007387 */ /* 0x000fe80000100800 */
[----:B------:R-:W-:Y:S04]  /*c130*/  STL [R1], RZ ;  /* 0x000000ff01007387 */ /* 0x000fe80000100800 */
[----:B------:R-:W-:Y:S04]  /*c140*/  STL [R1+0x4], RZ ;  /* 0x000004ff01007387 */ /* 0x000fe80000100800 */
        /* <DEDUP_REMOVED lines=62> */
[----:B------:R2:W-:Y:S02]  /*c530*/  STL [R1+0x548], R5 ;  /* 0x0005480501007387 */ /* 0x0005e40000100800 */
[----:B--2---:R-:W-:-:S05]  /*c540*/  VIADD R5, R5, 0xfffffffe ;  /* 0xfffffffe05057836 */ /* 0x004fca0000000000 */
[----:B------:R2:W-:Y:S01]  /*c550*/  STL [R1+0x54c], R5 ;  /* 0x00054c0501007387 */ /* 0x0005e20000100800 */
[----:B-1----:R-:W-:Y:S02]  /*c560*/  SHF.R.U32.HI R3, RZ, 0x5, R3 ;  /* 0x00000005ff037819 */ /* 0x002fe40000011603 */
[----:B------:R-:W-:Y:S02]  /*c570*/  SHF.R.S32.HI R0, RZ, 0x1f, R2 ;  /* 0x0000001fff007819 */ /* 0x000fe40000011402 */
[----:B------:R-:W-:Y:S02]  /*c580*/  R2UR UR15, R3 ;  /* 0x00000000030f72ca */ /* 0x000fe400000e0000 */
[----:B------:R-:W-:Y:S02]  /*c590*/  SHF.R.S32.HI R3, RZ, 0x1f, R4 ;  /* 0x0000001fff037819 */ /* 0x000fe40000011404 */
[----:B------:R-:W-:Y:S02]  /*c5a0*/  CS2R R152, SRZ ;  /* 0x0000000000987805 */ /* 0x000fe4000001ff00 */
[C---:B------:R-:W-:Y:S01]  /*c5b0*/  SHF.L.U64.HI R0, R2.reuse, 0x2, R0 ;  /* 0x0000000202007819 */ /* 0x040fe20000010200 */
[----:B------:R-:W-:Y:S01]  /*c5c0*/  IMAD.SHL.U32 R2, R2, 0x4, RZ ;  /* 0x0000000402027824 */ /* 0x000fe200078e00ff */
[C---:B------:R-:W-:Y:S01]  /*c5d0*/  SHF.L.U64.HI R3, R4.reuse, 0x2, R3 ;  /* 0x0000000204037819 */ /* 0x040fe20000010203 */
[----:B------:R-:W-:Y:S01]  /*c5e0*/  IMAD.SHL.U32 R4, R4, 0x4, RZ ;  /* 0x0000000404047824 */ /* 0x000fe200078e00ff */
[----:B------:R-:W-:-:S02]  /*c5f0*/  MOV R13, RZ ;  /* 0x000000ff000d7202 */ /* 0x000fc40000000f00 */
        /* <DEDUP_REMOVED lines=95> */
[----:B------:R-:W-:Y:S01]  /*cbf0*/  UMOV UR14, 0x1 ;  /* 0x00000001000e7882 */ /* 0x000fe20000000000 */
[----:B--2---:R-:W-:-:S05]  /*cc00*/  UMOV UR13, 0xffffffff ;  /* 0xffffffff000d7882 */ /* 0x004fca0000000000 */
.L_x_1:
[----:B------:R-:W-:Y:S01]  /*cc10*/  STL.64 [R1+0x720], R86 ;  /* 0x0007205601007387 */ /* 0x000fe20000100a00 */
[----:B------:R-:W-:Y:S01]  /*cc20*/  UIADD3 UR13, UR13, 0x1, URZ ;  /* 0x000000010d0d7890 */ /* 0x000fe2000fffe03f */
[----:B------:R-:W-:-:S04]  /*cc30*/  DEPBAR.LE SB0, 0x2 ;  /* 0x000080800000791a */ /* 0x000fc80000000000 */
[----:B------:R-:W-:Y:S01]  /*cc40*/  STL.64 [R1+0x718], R84 ;  /* 0x0007185401007387 */ /* 0x000fe20000100a00 */
[----:B------:R-:W-:Y:S01]  /*cc50*/  USHF.L.U32 UR4, UR15, 0x7, URZ ;  /* 0x000000070f047899 */ /* 0x000fe2000800063f */
[----:B------:R-:W1:Y:S02]  /*cc60*/  LDC R5, c[0x0][0x230] ;  /* 0x00008c00ff057b82 */ /* 0x000e640000000800 */
[----:B------:R-:W-:Y:S04]  /*cc70*/  STL.64 [R1+0x710], R82 ;  /* 0x0007105201007387 */ /* 0x000fe80000100a00 */
        /* <DEDUP_REMOVED lines=28> */
[----:B------:R2:W-:Y:S04]  /*ce40*/  STL.64 [R1+0x628], R24 ;  /* 0x0006281801007387 */ /* 0x0005e80000100a00 */
[----:B--2---:R-:W2:Y:S04]  /*ce50*/  LDL.LU.64 R24, [R1] ;  /* 0x0000000001187983 */ /* 0x004ea80000300a00 */
[----:B------:R-:W2:Y:S04]  /*ce60*/  LDL.LU.64 R26, [R1+0x8] ;  /* 0x00000800011a7983 */ /* 0x000ea80000300a00 */
        /* <DEDUP_REMOVED lines=29> */
[----:B------:R-:W2:Y:S01]  /*d040*/  LDL.LU.64 R86, [R1+0xf8] ;  /* 0x0000f80001567983 */ /* 0x000ea20000300a00 */
[----:B------:R-:W-:-:S02]  /*d050*/  UISETP.GT.AND UP0, UPT, UR13, 0x2, UPT ;  /* 0x000000020d00788c */ /* 0x000fc4000bf04270 */
[----:B------:R-:W-:Y:S01]  /*d060*/  ULOP3.LUT UR6, UR4, 0x200, URZ, 0xc0, !UPT ;  /* 0x0000020004067892 */ /* 0x000fe2000f8ec03f */
[----:B------:R-:W-:Y:S01]  /*d070*/  BAR.SYNC.DEFER_BLOCKING 0x0 ;  /* 0x0000000000007b1d */ /* 0x000fe20000010000 */
[----:B------:R-:W-:-:S04]  /*d080*/  USEL UR13, UR13, URZ, !UP0 ;  /* 0x0000003f0d0d7287 */ /* 0x000fc8000c000000 */
[----:B------:R-:W-:Y:S02]  /*d090*/  ULEA UR5, UR13, UR12, 0xf ;  /* 0x0000000c0d057291 */ /* 0x000fe4000f8e783f */
[----:B------:R-:W-:Y:S01]  /*d0a0*/  ULEA UR4, UR13, UR12, 0x11 ;  /* 0x0000000c0d047291 */ /* 0x000fe2000f8e883f */
[----:B-----5:R-:W-:Y:S01]  /*d0b0*/  STL [R1+0x610], R12 ;  /* 0x0006100c01007387 */ /* 0x020fe20000100800 */
[----:B------:R-:W-:Y:S02]  /*d0c0*/  UIADD3 UR5, UR5, 0x60000, URZ ;  /* 0x0006000005057890 */ /* 0x000fe4000fffe03f */
[----:B------:R-:W-:Y:S01]  /*d0d0*/  ULEA.HI UR4, UR4, UR6, URZ, 0x1c ;  /* 0x0000000604047291 */ /* 0x000fe2000f8fe03f */
[----:B------:R-:W-:Y:S01]  /*d0e0*/  STL [R1+0x60c], R9 ;  /* 0x00060c0901007387 */ /* 0x000fe20000100800 */
[----:B------:R-:W-:Y:S02]  /*d0f0*/  USHF.R.U32.HI UR5, URZ, 0x4, UR5 ;  /* 0x000000043f057899 */ /* 0x000fe40008011605 */
[----:B------:R-:W-:Y:S01]  /*d100*/  ULOP3.LUT UR4, UR4, 0x3fff, URZ, 0xc0, !UPT ;  /* 0x00003fff04047892 */ /* 0x000fe2000f8ec03f */
[----:B-----5:R-:W-:Y:S01]  /*d110*/  STL [R1+0x608], R8 ;  /* 0x0006080801007387 */ /* 0x020fe20000100800 */
[----:B------:R-:W-:Y:S01]  /*d120*/  USGXT.U32 UR6, UR5, 0xe ;  /* 0x0000000e0506789a */ /* 0x000fe20008000000 */
[----:B------:R-:W-:-:S02]  /*d130*/  UMOV UR7, 0x40000040 ;  /* 0x4000004000077882 */ /* 0x000fc40000000000 */
[----:B------:R-:W-:Y:S01]  /*d140*/  UMOV UR5, 0x40000040 ;  /* 0x4000004000057882 */ /* 0x000fe20000000000 */
[----:B------:R-:W-:Y:S02]  /*d150*/  UIADD3 UR8, UP0, UR4, 0x2, URZ ;  /* 0x0000000204087890 */ /* 0x000fe4000ff1e03f */
[----:B------:R-:W-:Y:S01]  /*d160*/  UIADD3 UR10, UP1, UR6, 0x2, URZ ;  /* 0x00000002060a7890 */ /* 0x000fe2000ff3e03f */
[----:B--2---:R-:W-:-:S06]  /*d170*/  WARPGROUP.ARRIVE ;  /* 0x00000000000079c5 */ /* 0x004fcc0000000000 */
[----:B------:R-:W-:Y:S01]  /*d180*/  HGMMA.64x128x8.F32.TF32 R24, gdesc[UR4], R24, gsb0 ;  /* 0x05e00000041879f0 */ /* 0x000fe20008002818 */
[----:B------:R-:W-:Y:S01]  /*d190*/  UMOV UR4, URZ ;  /* 0x0000003f00047c82 */ /* 0x000fe20008000000 */
[----:B------:R-:W-:Y:S01]  /*d1a0*/  UMOV UR5, URZ ;  /* 0x0000003f00057c82 */ /* 0x000fe20008000000 */
[----:B------:R-:W-:Y:S02]  /*d1b0*/  UIADD3.X UR9, UR4, 0x40000040, URZ, UP0, !UPT ;  /* 0x4000004004097890 */ /* 0x000fe400087fe43f */
[----:B------:R-:W-:Y:S02]  /*d1c0*/  UIADD3.X UR11, UR5, 0x40000040, URZ, UP1, !UPT ;  /* 0x40000040050b7890 */ /* 0x000fe40008ffe43f */
[----:B------:R-:W-:Y:S02]  /*d1d0*/  UIADD3.64 UR40, UR8, 0x2, URZ ;  /* 0x0000000208287897 */ /* 0x000fe4000fffe03f */
[----:B------:R-:W-:Y:S02]  /*d1e0*/  UIADD3.64 UR42, UR10, 0x2, URZ ;  /* 0x000000020a2a7897 */ /* 0x000fe4000fffe03f */
[----:B------:R-:W-:-:S02]  /*d1f0*/  UIADD3.64 UR36, UR8, 0x4, URZ ;  /* 0x0000000408247897 */ /* 0x000fc4000fffe03f */
[----:B------:R-:W-:Y:S02]  /*d200*/  UIADD3.64 UR38, UR10, 0x4, URZ ;  /* 0x000000040a267897 */ /* 0x000fe4000fffe03f */
[----:B------:R-:W-:Y:S02]  /*d210*/  UIADD3.64 UR32, UR8, 0xffe, URZ ;  /* 0x00000ffe08207897 */ /* 0x000fe4000fffe03f */
[----:B------:R-:W-:Y:S02]  /*d220*/  UIADD3.64 UR34, UR10, 0x3fe, URZ ;  /* 0x000003fe0a227897 */ /* 0x000fe4000fffe03f */
[----:B------:R-:W-:Y:S02]  /*d230*/  UIADD3.64 UR28, UR8, 0x1000, URZ ;  /* 0x00001000081c7897 */ /* 0x000fe4000fffe03f */
[----:B------:R-:W-:Y:S02]  /*d240*/  UIADD3.64 UR30, UR10, 0x400, URZ ;  /* 0x000004000a1e7897 */ /* 0x000fe4000fffe03f */
[----:B------:R-:W-:-:S02]  /*d250*/  UIADD3.64 UR24, UR8, 0x1002, URZ ;  /* 0x0000100208187897 */ /* 0x000fc4000fffe03f */
[----:B------:R-:W-:Y:S02]  /*d260*/  UIADD3.64 UR26, UR10, 0x402, URZ ;  /* 0x000004020a1a7897 */ /* 0x000fe4000fffe03f */
[----:B------:R-:W-:Y:S02]  /*d270*/  UIADD3.64 UR20, UR8, 0x1004, URZ ;  /* 0x0000100408147897 */ /* 0x000fe4000fffe03f */
[----:B------:R-:W-:Y:S01]  /*d280*/  UIADD3.64 UR22, UR10, 0x404, URZ ;  /* 0x000004040a167897 */ /* 0x000fe2000fffe03f */
[----:B------:R-:W-:Y:S02]  /*d290*/  WARPGROUP.DEPBAR.LE gsb0, 0x0 ;  /* 0x00008000000079c5 */ /* 0x000fe40000010000 */
[----:B------:R-:W-:-:S06]  /*d2a0*/  WARPGROUP.ARRIVE ;  /* 0x00000000000079c5 */ /* 0x000fcc0000000000 */
[----:B------:R-:W-:Y:S03]  /*d2b0*/  HGMMA.64x128x8.F32.TF32 R24, gdesc[UR8], R24, gsb0 ;  /* 0x05e00000081879f0 */ /* 0x000fe60008002818 */
[----:B------:R-:W-:Y:S02]  /*d2c0*/  WARPGROUP.DEPBAR.LE gsb0, 0x0 ;  /* 0x00008000000079c5 */ /* 0x000fe40000010000 */
[----:B------:R-:W-:-:S07]  /*d2d0*/  WARPGROUP.ARRIVE ;  /* 0x00000000000079c5 */ /* 0x000fce0000000000 */
        /* <DEDUP_REMOVED lines=12> */
[----:B------:R-:W-:Y:S01]  /*d3a0*/  HGMMA.64x128x8.F32.TF32 R24, gdesc[UR24], R24, gsb0 ;  /* 0x05e00000181879f0 */ /* 0x000fe20008002818 */
[----:B------:R-:W-:Y:S02]  /*d3b0*/  UIADD3.64 UR4, UR8, 0x3fe, URZ ;  /* 0x000003fe08047897 */ /* 0x000fe4000fffe03f */
[----:B------:R-:W-:Y:S02]  /*d3c0*/  WARPGROUP.DEPBAR.LE gsb0, 0x0 ;  /* 0x00008000000079c5 */ /* 0x000fe40000010000 */
[----:B------:R-:W-:-:S07]  /*d3d0*/  WARPGROUP.ARRIVE ;  /* 0x00000000000079c5 */ /* 0x000fce0000000000 */
[----:B------:R-:W-:Y:S01]  /*d3e0*/  HGMMA.64x128x8.F32.TF32 R24, gdesc[UR20], R24, gsb0 ;  /* 0x05e00000141879f0 */ /* 0x000fe20008002818 */
[----:B------:R-:W-:Y:S01]  /*d3f0*/  UIADD3.64 UR44, UR8, 0x400, URZ ;  /* 0x00000400082c7897 */ /* 0x000fe2000fffe03f */
[----:B------:R-:W-:Y:S01]  /*d400*/  UMOV UR46, UR10 ;  /* 0x0000000a002e7c82 */ /* 0x000fe20008000000 */
[----:B------:R-:W-:Y:S01]  /*d410*/  UMOV UR47, UR11 ;  /* 0x0000000b002f7c82 */ /* 0x000fe20008000000 */
[----:B------:R-:W-:Y:S02]  /*d420*/  WARPGROUP.DEPBAR.LE gsb0, 0x0 ;  /* 0x00008000000079c5 */ /* 0x000fe40000010000 */
[----:B------:R-:W-:Y:S01]  /*d430*/  WARPGROUP.ARRIVE ;  /* 0x00000000000079c5 */ /* 0x000fe20000000000 */
[----:B------:R-:W-:Y:S01]  /*d440*/  UIADD3.64 UR40, UR8, 0x402, URZ ;  /* 0x0000040208287897 */ /* 0x000fe2000fffe03f */
[----:B------:R-:W-:Y:S04]  /*d450*/  STL.64 [R1], R24 ;  /* 0x0000001801007387 */ /* 0x000fe80000100a00 */
[----:B------:R-:W-:Y:S01]  /*d460*/  HGMMA.64x128x8.F32.TF32 R152, gdesc[UR4], R152, gsb0 ;  /* 0x05e00000049879f0 */ /* 0x000fe20008002898 */
[----:B------:R-:W-:Y:S01]  /*d470*/  UIADD3.64 UR36, UR8, 0x404, URZ ;  /* 0x0000040408247897 */ /* 0x000fe2000fffe03f */
[----:B------:R-:W-:Y:S01]  /*d480*/  STL.64 [R1+0x8], R26 ;  /* 0x0000081a01007387 */ /* 0x000fe20000100a00 */
[----:B------:R-:W-:-:S02]  /*d490*/  UIADD3.64 UR32, UR8, 0x13fe, URZ ;  /* 0x000013fe08207897 */ /* 0x000fc4000fffe03f */
[----:B------:R-:W-:Y:S01]  /*d4a0*/  UIADD3.64 UR28, UR8, 0x1400, URZ ;  /* 0x00001400081c7897 */ /* 0x000fe2000fffe03f */
[----:B------:R-:W-:Y:S01]  /*d4b0*/  STL.64 [R1+0x10], R28 ;  /* 0x0000101c01007387 */ /* 0x000fe20000100a00 */
[----:B------:R-:W-:Y:S02]  /*d4c0*/  UIADD3.64 UR24, UR8, 0x1402, URZ ;  /* 0x0000140208187897 */ /* 0x000fe4000fffe03f */
[----:B------:R-:W-:Y:S01]  /*d4d0*/  UIADD3.64 UR20, UR8, 0x1404, URZ ;  /* 0x0000140408147897 */ /* 0x000fe2000fffe03f */
[----:B------:R-:W-:Y:S01]  /*d4e0*/  STL.64 [R1+0x18], R30 ;  /* 0x0000181e01007387 */ /* 0x000fe20000100a00 */
[----:B------:R-:W-:-:S03]  /*d4f0*/  UIADD3.64 UR4, UR8, 0x7fe, URZ ;  /* 0x000007fe08047897 */ /* 0x000fc6000fffe03f */
        /* <DEDUP_REMOVED lines=27> */
[----:B------:R2:W-:Y:S01]  /*d6b0*/  STL.64 [R1+0xf8], R86 ;  /* 0x0000f85601007387 */ /* 0x0005e20000100a00 */
[----:B------:R-:W-:-:S02]  /*d6c0*/  WARPGROUP.DEPBAR.LE gsb0, 0x0 ;  /* 0x00008000000079c5 */ /* 0x000fc40000010000 */
[----:B------:R-:W-:Y:S01]  /*d6d0*/  WARPGROUP.ARRIVE ;  /* 0x00000000000079c5 */ /* 0x000fe20000000000 */
[----:B--2---:R-:W2:Y:S04]  /*d6e0*/  LDL.LU.64 R86, [R1+0x720] ;  /* 0x0007200001567983 */ /* 0x004ea80000300a00 */
[----:B------:R-:W2:Y:S01]  /*d6f0*/  LDL.LU.64 R84, [R1+0x718] ;  /* 0x0007180001547983 */ /* 0x000ea20000300a00 */
[----:B------:R-:W-:Y:S03]  /*d700*/  HGMMA.64x128x8.F32.TF32 R152, gdesc[UR44], R152, gsb0 ;  /* 0x05e000002c9879f0 */ /* 0x000fe60008002898 */
[----:B------:R-:W2:Y:S01]  /*d710*/  LDL.LU.64 R82, [R1+0x710] ;  /* 0x0007100001527983 */ /* 0x000ea20000300a00 */
[----:B------:R-:W-:Y:S01]  /*d720*/  UIADD3.64 UR44, UR8, 0x800, URZ ;  /* 0x00000800082c7897 */ /* 0x000fe2000fffe03f */
[----:B------:R-:W-:Y:S01]  /*d730*/  UMOV UR46, UR10 ;  /* 0x0000000a002e7c82 */ /* 0x000fe20008000000 */
[----:B------:R-:W-:Y:S01]  /*d740*/  UMOV UR47, UR11 ;  /* 0x0000000b002f7c82 */ /* 0x000fe20008000000 */
        /* <DEDUP_REMOVED lines=29> */
[----:B------:R-:W3:Y:S01]  /*d920*/  LDL R6, [R1+0x54c] ;  /* 0x00054c0001067983 */ /* 0x000ee20000100800 */
[----:B-1----:R-:W-:Y:S01]  /*d930*/  VIADD R5, R5, 0xffffff80 ;  /* 0xffffff8005057836 */ /* 0x002fe20000000000 */
[----:B------:R-:W-:-:S03]  /*d940*/  UIADD3 UR14, UR14, 0x1, URZ ;  /* 0x000000010e0e7890 */ /* 0x000fc6000fffe03f */
[----:B------:R-:W-:Y:S01]  /*d950*/  IMAD R5, R13, -0x40, R5 ;  /* 0xffffffc00d057824 */ /* 0x000fe200078e0205 */
[----:B------:R-:W-:Y:S02]  /*d960*/  WARPGROUP.DEPBAR.LE gsb0, 0x0 ;  /* 0x00008000000079c5 */ /* 0x000fe40000010000 */
[----:B------:R-:W-:Y:S02]  /*d970*/  WARPGROUP.ARRIVE ;  /* 0x00000000000079c5 */ /* 0x000fe40000000000 */
[----:B------:R-:W-:-:S04]  /*d980*/  ISETP.GT.AND P1, PT, R5, RZ, PT ;  /* 0x000000ff0500720c */ /* 0x000fc80003f24270 */
[----:B------:R-:W-:Y:S01]  /*d990*/  HGMMA.64x128x8.F32.TF32 R152, gdesc[UR40], R152, gsb0 ;  /* 0x05e00000289879f0 */ /* 0x000fe20008002898 */
[----:B------:R-:W-:Y:S02]  /*d9a0*/  UIADD3.64 UR40, UR8, 0x802, URZ ;  /* 0x0000080208287897 */ /* 0x000fe4000fffe03f */
[----:B------:R-:W-:Y:S02]  /*d9b0*/  WARPGROUP.DEPBAR.LE gsb0, 0x0 ;  /* 0x00008000000079c5 */ /* 0x000fe40000010000 */
[----:B------:R-:W-:-:S07]  /*d9c0*/  WARPGROUP.ARRIVE ;  /* 0x00000000000079c5 */ /* 0x000fce0000000000 */
[----:B------:R-:W-:Y:S01]  /*d9d0*/  HGMMA.64x128x8.F32.TF32 R152, gdesc[UR36], R152, gsb0 ;  /* 0x05e00000249879f0 */ /* 0x000fe20008002898 */
[----:B------:R-:W-:Y:S02]  /*d9e0*/  UIADD3.64 UR36, UR8, 0x804, URZ ;  /* 0x0000080408247897 */ /* 0x000fe4000fffe03f */
[----:B------:R-:W-:Y:S02]  /*d9f0*/  WARPGROUP.DEPBAR.LE gsb0, 0x0 ;  /* 0x00008000000079c5 */ /* 0x000fe40000010000 */
[----:B------:R-:W-:Y:S01]  /*da00*/  WARPGROUP.ARRIVE ;  /* 0x00000000000079c5 */ /* 0x000fe20000000000 */
[----:B---3--:R-:W-:-:S06]  /*da10*/  ISETP.GE.AND P0, PT, R13, R6, PT ;  /* 0x000000060d00720c */ /* 0x008fcc0003f06270 */
[----:B------:R-:W-:Y:S01]  /*da20*/  HGMMA.64x128x8.F32.TF32 R152, gdesc[UR32], R152, gsb0 ;  /* 0x05e00000209879f0 */ /* 0x000fe20008002898 */
[----:B------:R-:W-:Y:S02]  /*da30*/  UIADD3.64 UR32, UR8, 0x17fe, URZ ;  /* 0x000017fe08207897 */ /* 0x000fe4000fffe03f */
[----:B------:R-:W-:Y:S02]  /*da40*/  WARPGROUP.DEPBAR.LE gsb0, 0x0 ;  /* 0x00008000000079c5 */ /* 0x000fe40000010000 */
[----:B------:R-:W-:-:S07]  /*da50*/  WARPGROUP.ARRIVE ;  /* 0x00000000000079c5 */ /* 0x000fce0000000000 */
        /* <DEDUP_REMOVED lines=12> */
[----:B------:R-:W-:Y:S04]  /*db20*/  STL [R1+0x624], R211 ;  /* 0x000624d301007387 */ /* 0x000fe80000100800 */
[----:B------:R-:W-:Y:S02]  /*db30*/  STL [R1+0x620], R212 ;  /* 0x000620d401007387 */ /* 0x000fe40000100800 */
[----:B------:R-:W-:Y:S01]  /*db40*/  HGMMA.64x128x8.F32.TF32 R88, gdesc[UR4], R88, gsb0 ;  /* 0x05e00000045879f0 */ /* 0x000fe20008002858 */
[----:B------:R-:W-:Y:S01]  /*db50*/  UIADD3.64 UR4, UR8, 0xbfe, URZ ;  /* 0x00000bfe08047897 */ /* 0x000fe2000fffe03f */
[----:B------:R1:W-:Y:S04]  /*db60*/  STL [R1+0x61c], R213 ;  /* 0x00061cd501007387 */ /* 0x0003e80000100800 */
[----:B------:R3:W-:Y:S04]  /*db70*/  STL [R1+0x618], R214 ;  /* 0x000618d601007387 */ /* 0x0007e80000100800 */
[----:B------:R4:W-:Y:S04]  /*db80*/  STL [R1+0x614], R215 ;  /* 0x000614d701007387 */ /* 0x0009e80000100800 */
[----:B-1----:R-:W3:Y:S04]  /*db90*/  LDL.LU R213, [R1+0x244] ;  /* 0x0002440001d57983 */ /* 0x002ee80000300800 */
[----:B------:R-:W4:Y:S04]  /*dba0*/  LDL.LU R212, [R1+0x248] ;  /* 0x0002480001d47983 */ /* 0x000f280000300800 */
[----:B------:R-:W3:Y:S04]  /*dbb0*/  LDL.LU R211, [R1+0x24c] ;  /* 0x00024c0001d37983 */ /* 0x000ee80000300800 */
[----:B------:R-:W3:Y:S04]  /*dbc0*/  LDL.LU R12, [R1+0x250] ;  /* 0x00025000010c7983 */ /* 0x000ee80000300800 */
[----:B------:R-:W3:Y:S04]  /*dbd0*/  LDL.LU R9, [R1+0x254] ;  /* 0x0002540001097983 */ /* 0x000ee80000300800 */
[----:B------:R-:W3:Y:S01]  /*dbe0*/  LDL.LU R8, [R1+0x258] ;  /* 0x0002580001087983 */ /* 0x000ee20000300800 */
[----:B------:R-:W-:-:S02]  /*dbf0*/  WARPGROUP.DEPBAR.LE gsb0, 0x0 ;  /* 0x00008000000079c5 */ /* 0x000fc40000010000 */
[----:B------:R-:W-:-:S06]  /*dc00*/  WARPGROUP.ARRIVE ;  /* 0x00000000000079c5 */ /* 0x000fcc0000000000 */
        /* <DEDUP_REMOVED lines=23> */
[----:B------:R-:W-:Y:S03]  /*dd80*/  HGMMA.64x128x8.F32.TF32 R88, gdesc[UR20], R88, gsb0 ;  /* 0x05e00000145879f0 */ /* 0x000fe60008002858 */
[----:B------:R-:W-:Y:S02]  /*dd90*/  WARPGROUP.DEPBAR.LE gsb0, 0x0 ;  /* 0x00008000000079c5 */ /* 0x000fe40000010000 */
[----:B--2---:R-:W-:-:S07]  /*dda0*/  WARPGROUP.ARRIVE ;  /* 0x00000000000079c5 */ /* 0x004fce0000000000 */
[----:B------:R-:W-:Y:S01]  /*ddb0*/  HGMMA.64x128x8.F32.TF32 R24, gdesc[UR4], R24, gsb0 ;  /* 0x05e00000041879f0 */ /* 0x000fe20008002818 */
[----:B------:R-:W-:Y:S01]  /*ddc0*/  UIADD3.64 UR4, UR8, 0xc00, URZ ;  /* 0x00000c0008047897 */ /* 0x000fe2000fffe03f */
[----:B------:R-:W-:Y:S01]  /*ddd0*/  UMOV UR6, UR10 ;  /* 0x0000000a00067c82 */ /* 0x000fe20008000000 */
[----:B------:R-:W-:Y:S01]  /*dde0*/  UMOV UR7, UR11 ;  /* 0x0000000b00077c82 */ /* 0x000fe20008000000 */
        /* <DEDUP_REMOVED lines=15> */
[----:B------:R-:W-:Y:S01]  /*dee0*/  UIADD3.64 UR8, UR8, 0x1c04, URZ ;  /* 0x00001c0408087897 */ /* 0x000fe2000fffe03f */
[----:B------:R-:W-:Y:S01]  /*def0*/  UMOV UR10, UR22 ;  /* 0x00000016000a7c82 */ /* 0x000fe20008000000 */
[----:B------:R-:W-:Y:S01]  /*df00*/  UMOV UR11, UR23 ;  /* 0x00000017000b7c82 */ /* 0x000fe20008000000 */
[----:B------:R-:W-:Y:S02]  /*df10*/  WARPGROUP.DEPBAR.LE gsb0, 0x0 ;  /* 0x00008000000079c5 */ /* 0x000fe40000010000 */
[----:B------:R-:W-:-:S06]  /*df20*/  WARPGROUP.ARRIVE ;  /* 0x00000000000079c5 */ /* 0x000fcc0000000000 */
[----:B------:R-:W-:Y:S01]  /*df30*/  HGMMA.64x128x8.F32.TF32 R24, gdesc[UR24], R24, gsb0 ;  /* 0x05e00000181879f0 */ /* 0x000fe20008002818 */
[----:B------:R-:W-:Y:S01]  /*df40*/  SEL R6, RZ, 0x4, !P1 ;  /* 0x00000004ff067807 */ /* 0x000fe20004800000 */
[----:B------:R-:W-:-:S03]  /*df50*/  UISETP.GT.AND UP0, UPT, UR14, 0x2, UPT ;  /* 0x000000020e00788c */ /* 0x000fc6000bf04270 */
[----:B------:R-:W-:Y:S01]  /*df60*/  SEL R6, R6, RZ, !P0 ;  /* 0x000000ff06067207 */ /* 0x000fe20004000000 */
[----:B------:R-:W-:Y:S01]  /*df70*/  USEL UR14, UR14, URZ, !UP0 ;  /* 0x0000003f0e0e7287 */ /* 0x000fe2000c000000 */
[----:B------:R-:W-:Y:S01]  /*df80*/  IADD3 R15, P1, R15, R2, RZ ;  /* 0x000000020f0f7210 */ /* 0x000fe20007f3e0ff */
[----:B------:R-:W-:Y:S02]  /*df90*/  WARPGROUP.DEPBAR.LE gsb0, 0x0 ;  /* 0x00008000000079c5 */ /* 0x000fe40000010000 */
[----:B------:R-:W-:-:S06]  /*dfa0*/  WARPGROUP.ARRIVE ;  /* 0x00000000000079c5 */ /* 0x000fcc0000000000 */
[----:B------:R-:W-:Y:S01]  /*dfb0*/  HGMMA.64x128x8.F32.TF32 R24, gdesc[UR8], R24, gsb0 ;  /* 0x05e00000081879f0 */ /* 0x000fe20008002818 */
[----:B------:R-:W-:Y:S01]  /*dfc0*/  ISETP.NE.U32.AND P2, PT, R6, RZ, PT ;  /* 0x000000ff0600720c */ /* 0x000fe20003f45070 */
[----:B------:R-:W-:Y:S01]  /*dfd0*/  ULEA UR4, UR14, UR12, 0x11 ;  /* 0x0000000c0e047291 */ /* 0x000fe2000f8e883f */
[----:B------:R-:W-:Y:S02]  /*dfe0*/  IMAD.X R14, R14, 0x1, R0, P1 ;  /* 0x000000010e0e7824 */ /* 0x000fe400008e0600 */
[----:B------:R-:W-:Y:S02]  /*dff0*/  IMAD.MOV.U32 R10, RZ, RZ, R15 ;  /* 0x000000ffff0a7224 */ /* 0x000fe400078e000f */
[----:B------:R-:W-:Y:S01]  /*e000*/  IMAD.MOV.U32 R11, RZ, RZ, R14 ;  /* 0x000000ffff0b7224 */ /* 0x000fe200078e000e */
[----:B------:R-:W-:Y:S02]  /*e010*/  IADD3 R6, R7, UR4, RZ ;  /* 0x0000000407067c10 */ /* 0x000fe4000fffe0ff */
[----:B------:R-:W-:-:S02]  /*e020*/  ISETP.GT.AND P1, PT, R5, 0x1, PT ;  /* 0x000000010500780c */ /* 0x000fc40003f24270 */
[-C--:B------:R-:W-:Y:S02]  /*e030*/  IADD3 R17, P3, R17, R2.reuse, RZ ;  /* 0x0000000211117210 */ /* 0x080fe40007f7e0ff */
[----:B------:R-:W-:-:S03]  /*e040*/  IADD3 R19, P4, R19, R2, RZ ;  /* 0x0000000213137210 */ /* 0x000fc60007f9e0ff */
[----:B------:R-:W-:Y:S01]  /*e050*/  IMAD.X R16, R16, 0x1, R0, P3 ;  /* 0x0000000110107824 */ /* 0x000fe200018e0600 */
[----:B------:R-:W-:Y:S02]  /*e060*/  IADD3.X R18, R18, R0, RZ, P4, !PT ;  /* 0x0000000012127210 */ /* 0x000fe400027fe4ff */
[-C--:B------:R-:W-:Y:S02]  /*e070*/  IADD3 R21, P3, R21, R2.reuse, RZ ;  /* 0x0000000215157210 */ /* 0x080fe40007f7e0ff */
[----:B------:R-:W-:-:S03]  /*e080*/  IADD3 R23, P4, R23, R2, RZ ;  /* 0x0000000217177210 */ /* 0x000fc60007f9e0ff */
[--C-:B------:R-:W-:Y:S02]  /*e090*/  IMAD.X R20, R20, 0x1, R0.reuse, P3 ;  /* 0x0000000114147824 */ /* 0x100fe400018e0600 */
[----:B------:R-:W-:Y:S01]  /*e0a0*/  IMAD.X R22, R22, 0x1, R0, P4 ;  /* 0x0000000116167824 */ /* 0x000fe200020e0600 */
[-C--:B------:R-:W-:Y:S02]  /*e0b0*/  IADD3 R217, P3, R217, R2.reuse, RZ ;  /* 0x00000002d9d97210 */ /* 0x080fe40007f7e0ff */
[----:B------:R-:W-:-:S03]  /*e0c0*/  IADD3 R219, P4, R219, R2, RZ ;  /* 0x00000002dbdb7210 */ /* 0x000fc60007f9e0ff */
[----:B------:R-:W-:Y:S01]  /*e0d0*/  IMAD.X R216, R216, 0x1, R0, P3 ;  /* 0x00000001d8d87824 */ /* 0x000fe200018e0600 */
[----:B------:R-:W-:Y:S02]  /*e0e0*/  IADD3.X R218, R218, R0, RZ, P4, !PT ;  /* 0x00000000dada7210 */ /* 0x000fe400027fe4ff */
[----:B------:R-:W-:Y:S01]  /*e0f0*/  IADD3 R221, P3, R221, R2, RZ ;  /* 0x00000002dddd7210 */ /* 0x000fe20007f7e0ff */
[----:B------:R-:W-:Y:S02]  /*e100*/  WARPGROUP.DEPBAR.LE gsb0, 0x0 ;  /* 0x00008000000079c5 */ /* 0x000fe40000010000 */
[----:B------:R-:W-:Y:S06]  /*e110*/  BAR.SYNC.DEFER_BLOCKING 0x0 ;  /* 0x0000000000007b1d */ /* 0x000fec0000010000 */
[----:B------:R-:W-:Y:S01]  /*e120*/  @!PT LDS RZ, [RZ] ;  /* 0x00000000fffff984 */ /* 0x000fe20000000800 */
[----:B------:R-:W-:Y:S01]  /*e130*/  @!PT LDS RZ, [RZ] ;  /* 0x00000000fffff984 */ /* 0x000fe20000000800 */
[----:B------:R-:W-:Y:S01]  /*e140*/  @!PT LDS RZ, [RZ] ;  /* 0x00000000fffff984 */ /* 0x000fe20000000800 */
[----:B------:R1:W-:Y:S02]  /*e150*/  LDGSTS.E [R6], desc[UR16][R10.64], P2 ;  /* 0x000000000a067fae */ /* 0x0003e40009121850 */
[----:B-1----:R-:W-:-:S04]  /*e160*/  SEL R10, RZ, 0x4, !P1 ;  /* 0x00000004ff0a7807 */ /* 0x002fc80004800000 */
[----:B------:R-:W-:Y:S01]  /*e170*/  SEL R10, R10, RZ, !P0 ;  /* 0x000000ff0a0a7207 */ /* 0x000fe20004000000 */
[----:B------:R-:W-:-:S03]  /*e180*/  IMAD.MOV.U32 R11, RZ, RZ, R16 ;  /* 0x000000ffff0b7224 */ /* 0x000fc600078e0010 */
[----:B------:R-:W-:Y:S01]  /*e190*/  ISETP.NE.U32.AND P1, PT, R10, RZ, PT ;  /* 0x000000ff0a00720c */ /* 0x000fe20003f25070 */
[----:B------:R-:W-:-:S05]  /*e1a0*/  IMAD.MOV.U32 R10, RZ, RZ, R17 ;  /* 0x000000ffff0a7224 */ /* 0x000fca00078e0011 */
[----:B------:R1:W-:Y:S01]  /*e1b0*/  LDGSTS.E [R6+0x8000], desc[UR16][R10.64], P2 ;  /* 0x080000000a067fae */ /* 0x0003e20009121850 */
[----:B------:R-:W-:Y:S01]  /*e1c0*/  ISETP.GT.AND P2, PT, R5, 0x2, PT ;  /* 0x000000020500780c */ /* 0x000fe20003f44270 */
[----:B-1----:R-:W-:Y:S01]  /*e1d0*/  IMAD.MOV.U32 R10, RZ, RZ, R19 ;  /* 0x000000ffff0a7224 */ /* 0x002fe200078e0013 */
[----:B------:R-:W-:-:S05]  /*e1e0*/  MOV R11, R18 ;  /* 0x00000012000b7202 */ /* 0x000fca0000000f00 */
[----:B------:R1:W-:Y:S02]  /*e1f0*/  LDGSTS.E [R6+0x4], desc[UR16][R10.64], P1 ;  /* 0x000040000a067fae */ /* 0x0003e40008921850 */
[----:B-1----:R-:W-:-:S04]  /*e200*/  SEL R10, RZ, 0x4, !P2 ;  /* 0x00000004ff0a7807 */ /* 0x002fc80005000000 */
[----:B------:R-:W-:Y:S02]  /*e210*/  SEL R10, R10, RZ, !P0 ;  /* 0x000000ff0a0a7207 */ /* 0x000fe40004000000 */
[----:B------:R-:W-:Y:S02]  /*e220*/  MOV R11, R20 ;  /* 0x00000014000b7202 */ /* 0x000fe40000000f00 */
[----:B------:R-:W-:Y:S01]  /*e230*/  ISETP.NE.U32.AND P2, PT, R10, RZ, PT ;  /* 0x000000ff0a00720c */ /* 0x000fe20003f45070 */
[----:B------:R-:W-:-:S05]  /*e240*/  IMAD.MOV.U32 R10, RZ, RZ, R21 ;  /* 0x000000ffff0a7224 */ /* 0x000fca00078e0015 */
[----:B------:R1:W-:Y:S01]  /*e250*/  LDGSTS.E [R6+0x8004], desc[UR16][R10.64], P1 ;  /* 0x080040000a067fae */ /* 0x0003e20008921850 */
[----:B------:R-:W-:Y:S01]  /*e260*/  ISETP.GT.AND P1, PT, R5, 0x3, PT ;  /* 0x000000030500780c */ /* 0x000fe20003f24270 */
[----:B-1----:R-:W-:Y:S02]  /*e270*/  IMAD.MOV.U32 R10, RZ, RZ, R23 ;  /* 0x000000ffff0a7224 */ /* 0x002fe400078e0017 */
[----:B------:R-:W-:-:S05]  /*e280*/  IMAD.MOV.U32 R11, RZ, RZ, R22 ;  /* 0x000000ffff0b7224 */ /* 0x000fca00078e0016 */
[----:B------:R1:W-:Y:S02]  /*e290*/  LDGSTS.E [R6+0x8], desc[UR16][R10.64], P2 ;  /* 0x000080000a067fae */ /* 0x0003e40009121850 */
        /* <DEDUP_REMOVED lines=9> */
[----:B------:R1:W-:Y:S01]  /*e330*/  LDGSTS.E [R6+0xc], desc[UR16][R10.64], P1 ;  /* 0x0000c0000a067fae */ /* 0x0003e20008921850 */
[----:B------:R-:W-:Y:S01]  /*e340*/  IMAD.X R220, R220, 0x1, R0, P3 ;  /* 0x00000001dcdc7824 */ /* 0x000fe200018e0600 */
[----:B----4-:R-:W-:Y:S02]  /*e350*/  IADD3 R212, P4, R212, R2, RZ ;  /* 0x00000002d4d47210 */ /* 0x010fe40007f9e0ff */
[----:B-1----:R-:W-:-:S04]  /*e360*/  SEL R10, RZ, 0x4, !P2 ;  /* 0x00000004ff0a7807 */ /* 0x002fc80005000000 */
[----:B------:R-:W-:Y:S02]  /*e370*/  SEL R10, R10, RZ, !P0 ;  /* 0x000000ff0a0a7207 */ /* 0x000fe40004000000 */
[----:B------:R-:W-:Y:S02]  /*e380*/  MOV R11, R220 ;  /* 0x000000dc000b7202 */ /* 0x000fe40000000f00 */
[----:B------:R-:W-:Y:S01]  /*e390*/  ISETP.NE.U32.AND P2, PT, R10, RZ, PT ;  /* 0x000000ff0a00720c */ /* 0x000fe20003f45070 */
[----:B------:R-:W-:Y:S02]  /*e3a0*/  IMAD.MOV.U32 R10, RZ, RZ, R221 ;  /* 0x000000ffff0a7224 */ /* 0x000fe400078e00dd */
[----:B---3--:R-:W-:-:S03]  /*e3b0*/  IMAD.X R213, R213, 0x1, R0, P4 ;  /* 0x00000001d5d57824 */ /* 0x008fc600020e0600 */
[----:B------:R1:W-:Y:S01]  /*e3c0*/  LDGSTS.E [R6+0x800c], desc[UR16][R10.64], P1 ;  /* 0x0800c0000a067fae */ /* 0x0003e20008921850 */
[----:B------:R-:W-:Y:S02]  /*e3d0*/  ISETP.GT.AND P1, PT, R5, 0x21, PT ;  /* 0x000000210500780c */ /* 0x000fe40003f24270 */
[----:B------:R-:W-:Y:S01]  /*e3e0*/  IADD3 R12, P3, R12, R2, RZ ;  /* 0x000000020c0c7210 */ /* 0x000fe20007f7e0ff */
[----:B-1----:R-:W-:Y:S02]  /*e3f0*/  IMAD.MOV.U32 R10, RZ, RZ, R212 ;  /* 0x000000ffff0a7224 */ /* 0x002fe400078e00d4 */
[----:B------:R-:W-:-:S05]  /*e400*/  IMAD.MOV.U32 R11, RZ, RZ, R213 ;  /* 0x000000ffff0b7224 */ /* 0x000fca00078e00d5 */
[----:B------:R1:W-:Y:S01]  /*e410*/  LDGSTS.E [R6+0x10000], desc[UR16][R10.64], P2 ;  /* 0x100000000a067fae */ /* 0x0003e20009121850 */
[----:B------:R-:W-:Y:S02]  /*e420*/  IADD3.X R211, R211, R0, RZ, P3, !PT ;  /* 0x00000000d3d37210 */ /* 0x000fe40001ffe4ff */
[----:B------:R-:W-:Y:S02]  /*e430*/  IADD3 R8, P4, R8, R2, RZ ;  /* 0x0000000208087210 */ /* 0x000fe40007f9e0ff */
[----:B-1----:R-:W-:-:S04]  /*e440*/  SEL R10, RZ, 0x4, !P1 ;  /* 0x00000004ff0a7807 */ /* 0x002fc80004800000 */
[----:B------:R-:W-:Y:S02]  /*e450*/  SEL R10, R10, RZ, !P0 ;  /* 0x000000ff0a0a7207 */ /* 0x000fe40004000000 */
[----:B------:R-:W-:Y:S02]  /*e460*/  MOV R11, R211 ;  /* 0x000000d3000b7202 */ /* 0x000fe40000000f00 */
[----:B------:R-:W-:Y:S01]  /*e470*/  ISETP.NE.U32.AND P1, PT, R10, RZ, PT ;  /* 0x000000ff0a00720c */ /* 0x000fe20003f25070 */
[----:B------:R-:W-:Y:S02]  /*e480*/  IMAD.MOV.U32 R10, RZ, RZ, R12 ;  /* 0x000000ffff0a7224 */ /* 0x000fe400078e000c */
[----:B------:R-:W-:Y:S01]  /*e490*/  IMAD.X R9, R9, 0x1, R0, P4 ;  /* 0x0000000109097824 */ /* 0x000fe200020e0600 */
[----:B------:R-:W-:Y:S04]  /*e4a0*/  STL [R1+0x248], R212 ;  /* 0x000248d401007387 */ /* 0x000fe80000100800 */
[----:B------:R1:W-:Y:S04]  /*e4b0*/  STL [R1+0x244], R213 ;  /* 0x000244d501007387 */ /* 0x0003e80000100800 */
[----:B------:R2:W-:Y:S01]  /*e4c0*/  LDGSTS.E [R6+0x18000], desc[UR16][R10.64], P2 ;  /* 0x180000000a067fae */ /* 0x0005e20009121850 */
[----:B------:R-:W-:-:S03]  /*e4d0*/  ISETP.GT.AND P2, PT, R5, 0x22, PT ;  /* 0x000000220500780c */ /* 0x000fc60003f44270 */
[----:B------:R-:W3:Y:S04]  /*e4e0*/  LDL.LU R214, [R1+0x268] ;  /* 0x0002680001d67983 */ /* 0x000ee80000300800 */
[----:B------:R-:W-:Y:S01]  /*e4f0*/  STL [R1+0x250], R12 ;  /* 0x0002500c01007387 */ /* 0x000fe20000100800 */
[----:B--2---:R-:W-:Y:S02]  /*e500*/  IMAD.MOV.U32 R10, RZ, RZ, R8 ;  /* 0x000000ffff0a7224 */ /* 0x004fe400078e0008 */
[----:B------:R-:W-:Y:S01]  /*e510*/  IMAD.MOV.U32 R11, RZ, RZ, R9 ;  /* 0x000000ffff0b7224 */ /* 0x000fe200078e0009 */
[----:B------:R2:W-:Y:S04]  /*e520*/  STL [R1+0x24c], R211 ;  /* 0x00024cd301007387 */ /* 0x0005e80000100800 */
[----:B------:R-:W-:Y:S04]  /*e530*/  STL [R1+0x258], R8 ;  /* 0x0002580801007387 */ /* 0x000fe80000100800 */
[----:B------:R-:W4:Y:S04]  /*e540*/  LDL.LU R215, [R1+0x264] ;  /* 0x0002640001d77983 */ /* 0x000f280000300800 */
[----:B------:R2:W-:Y:S04]  /*e550*/  STL [R1+0x254], R9 ;  /* 0x0002540901007387 */ /* 0x0005e80000100800 */
[----:B------:R2:W-:Y:S04]  /*e560*/  LDGSTS.E [R6+0x10004], desc[UR16][R10.64], P1 ;  /* 0x100040000a067fae */ /* 0x0005e80008921850 */
[----:B-1----:R-:W4:Y:S04]  /*e570*/  LDL.LU R213, [R1+0x26c] ;  /* 0x00026c0001d57983 */ /* 0x002f280000300800 */
[----:B------:R-:W4:Y:S01]  /*e580*/  LDL.LU R212, [R1+0x270] ;  /* 0x0002700001d47983 */ /* 0x000f220000300800 */
[----:B--2---:R-:W-:-:S03]  /*e590*/  SEL R10, RZ, 0x4, !P2 ;  /* 0x00000004ff0a7807 */ /* 0x004fc60005000000 */
[----:B------:R-:W2:Y:S01]  /*e5a0*/  LDL.LU R211, [R1+0x274] ;  /* 0x0002740001d37983 */ /* 0x000ea20000300800 */
[----:B------:R-:W-:-:S03]  /*e5b0*/  SEL R10, R10, RZ, !P0 ;  /* 0x000000ff0a0a7207 */ /* 0x000fc60004000000 */
[----:B------:R-:W2:Y:S04]  /*e5c0*/  LDL.LU R12, [R1+0x278] ;  /* 0x00027800010c7983 */ /* 0x000ea80000300800 */
[----:B------:R-:W2:Y:S04]  /*e5d0*/  LDL.LU R9, [R1+0x27c] ;  /* 0x00027c0001097983 */ /* 0x000ea80000300800 */
[----:B------:R-:W2:Y:S01]  /*e5e0*/  LDL.LU R8, [R1+0x280] ;  /* 0x0002800001087983 */ /* 0x000ea20000300800 */
[----:B------:R-:W-:-:S03]  /*e5f0*/  ISETP.NE.U32.AND P2, PT, R10, RZ, PT ;  /* 0x000000ff0a00720c */ /* 0x000fc60003f45070 */
[----:B------:R-:W2:Y:S04]  /*e600*/  LDL.LU R11, [R1+0x260] ;  /* 0x00026000010b7983 */ /* 0x000ea80000300800 */
[----:B------:R-:W2:Y:S01]  /*e610*/  LDL.LU R10, [R1+0x25c] ;  /* 0x00025c00010a7983 */ /* 0x000ea20000300800 */
[----:B---3--:R-:W-:-:S05]  /*e620*/  IADD3 R214, P4, R214, R2, RZ ;  /* 0x00000002d6d67210 */ /* 0x008fca0007f9e0ff */
[----:B----4-:R-:W-:Y:S01]  /*e630*/  IMAD.X R215, R215, 0x1, R0, P4 ;  /* 0x00000001d7d77824 */ /* 0x010fe200020e0600 */
[----:B--2---:R-:W-:-:S04]  /*e640*/  IADD3 R11, P3, R11, R2, RZ ;  /* 0x000000020b0b7210 */ /* 0x004fc80007f7e0ff */
[----:B------:R-:W-:Y:S01]  /*e650*/  IADD3.X R10, R10, R0, RZ, P3, !PT ;  /* 0x000000000a0a7210 */ /* 0x000fe20001ffe4ff */
[----:B------:R1:W-:Y:S04]  /*e660*/  STL [R1+0x260], R11 ;  /* 0x0002600b01007387 */ /* 0x0003e80000100800 */
[----:B------:R2:W-:Y:S01]  /*e670*/  STL [R1+0x25c], R10 ;  /* 0x00025c0a01007387 */ /* 0x0005e20000100800 */
[----:B-1----:R-:W-:-:S04]  /*e680*/  LOP3.LUT R11, R11, R10, RZ, 0x3c, !PT ;  /* 0x0000000a0b0b7212 */ /* 0x002fc800078e3cff */
[----:B--2---:R-:W-:-:S04]  /*e690*/  LOP3.LUT R10, R11, R10, RZ, 0x3c, !PT ;  /* 0x0000000a0b0a7212 */ /* 0x004fc800078e3cff */
[----:B------:R-:W-:-:S05]  /*e6a0*/  LOP3.LUT R11, R11, R10, RZ, 0x3c, !PT ;  /* 0x0000000a0b0b7212 */ /* 0x000fca00078e3cff */
[----:B------:R1:W-:Y:S01]  /*e6b0*/  LDGSTS.E [R6+0x18004], desc[UR16][R10.64], P1 ;  /* 0x180040000a067fae */ /* 0x0003e20008921850 */
[----:B------:R-:W-:Y:S02]  /*e6c0*/  ISETP.GT.AND P1, PT, R5, 0x23, PT ;  /* 0x000000230500780c */ /* 0x000fe40003f24270 */
[----:B------:R-:W-:Y:S01]  /*e6d0*/  IADD3 R212, P3, R212, R2, RZ ;  /* 0x00000002d4d47210 */ /* 0x000fe20007f7e0ff */
[----:B-1----:R-:W-:Y:S01]  /*e6e0*/  IMAD.MOV.U32 R10, RZ, RZ, R214 ;  /* 0x000000ffff0a7224 */ /* 0x002fe200078e00d6 */
[----:B------:R-:W-:-:S05]  /*e6f0*/  MOV R11, R215 ;  /* 0x000000d7000b7202 */ /* 0x000fca0000000f00 */
[----:B------:R1:W-:Y:S01]  /*e700*/  LDGSTS.E [R6+0x10008], desc[UR16][R10.64], P2 ;  /* 0x100080000a067fae */ /* 0x0003e20009121850 */
[----:B------:R-:W-:Y:S01]  /*e710*/  IMAD.X R213, R213, 0x1, R0, P3 ;  /* 0x00000001d5d57824 */ /* 0x000fe200018e0600 */
[----:B-1----:R-:W-:-:S04]  /*e720*/  SEL R10, RZ, 0x4, !P1 ;  /* 0x00000004ff0a7807 */ /* 0x002fc80004800000 */
[----:B------:R-:W-:Y:S02]  /*e730*/  SEL R10, R10, RZ, !P0 ;  /* 0x000000ff0a0a7207 */ /* 0x000fe40004000000 */
[----:B------:R-:W-:Y:S02]  /*e740*/  MOV R11, R213 ;  /* 0x000000d5000b7202 */ /* 0x000fe40000000f00 */
[----:B------:R-:W-:Y:S01]  /*e750*/  ISETP.NE.U32.AND P1, PT, R10, RZ, PT ;  /* 0x000000ff0a00720c */ /* 0x000fe20003f25070 */
[----:B------:R-:W-:Y:S01]  /*e760*/  IMAD.MOV.U32 R10, RZ, RZ, R212 ;  /* 0x000000ffff0a7224 */ /* 0x000fe200078e00d4 */
[----:B------:R-:W-:-:S04]  /*e770*/  IADD3 R8, P3, R8, R2, RZ ;  /* 0x0000000208087210 */ /* 0x000fc80007f7e0ff */
[----:B------:R1:W-:Y:S01]  /*e780*/  LDGSTS.E [R6+0x18008], desc[UR16][R10.64], P2 ;  /* 0x180080000a067fae */ /* 0x0003e20009121850 */
[----:B------:R-:W-:Y:S01]  /*e790*/  IADD3 R12, P2, R12, R2, RZ ;  /* 0x000000020c0c7210 */ /* 0x000fe20007f5e0ff */
[--C-:B------:R-:W-:Y:S02]  /*e7a0*/  IMAD.X R9, R9, 0x1, R0.reuse, P3 ;  /* 0x0000000109097824 */ /* 0x100fe400018e0600 */
[----:B------:R-:W-:Y:S02]  /*e7b0*/  STL [R1+0x268], R214 ;  /* 0x000268d601007387 */ /* 0x000fe40000100800 */
[----:B------:R-:W-:Y:S02]  /*e7c0*/  IMAD.X R211, R211, 0x1, R0, P2 ;  /* 0x00000001d3d37824 */ /* 0x000fe400010e0600 */
[----:B------:R-:W-:Y:S04]  /*e7d0*/  STL [R1+0x264], R215 ;  /* 0x000264d701007387 */ /* 0x000fe80000100800 */
[----:B------:R-:W-:Y:S04]  /*e7e0*/  STL [R1+0x270], R212 ;  /* 0x000270d401007387 */ /* 0x000fe80000100800 */
[----:B------:R2:W-:Y:S04]  /*e7f0*/  STL [R1+0x26c], R213 ;  /* 0x00026cd501007387 */ /* 0x0005e80000100800 */
[----:B------:R-:W-:Y:S04]  /*e800*/  STL [R1+0x278], R12 ;  /* 0x0002780c01007387 */ /* 0x000fe80000100800 */
[----:B------:R3:W-:Y:S04]  /*e810*/  STL [R1+0x274], R211 ;  /* 0x000274d301007387 */ /* 0x0007e80000100800 */
[----:B------:R-:W-:Y:S04]  /*e820*/  STL [R1+0x280], R8 ;  /* 0x0002800801007387 */ /* 0x000fe80000100800 */
[----:B------:R4:W-:Y:S04]  /*e830*/  STL [R1+0x27c], R9 ;  /* 0x00027c0901007387 */ /* 0x0009e80000100800 */
[----:B--2---:R-:W2:Y:S04]  /*e840*/  LDL.LU R213, [R1+0x284] ;  /* 0x0002840001d57983 */ /* 0x004ea80000300800 */
[----:B------:R-:W2:Y:S01]  /*e850*/  LDL.LU R212, [R1+0x288] ;  /* 0x0002880001d47983 */ /* 0x000ea20000300800 */
[----:B-1----:R-:W-:Y:S01]  /*e860*/  MOV R10, R12 ;  /* 0x0000000c000a7202 */ /* 0x002fe20000000f00 */
[----:B------:R-:W-:-:S02]  /*e870*/  IMAD.MOV.U32 R11, RZ, RZ, R211 ;  /* 0x000000ffff0b7224 */ /* 0x000fc400078e00d3 */
[----:B---3--:R-:W3:Y:S04]  /*e880*/  LDL.LU R211, [R1+0x28c] ;  /* 0x00028c0001d37983 */ /* 0x008ee80000300800 */
[----:B------:R-:W3:Y:S04]  /*e890*/  LDL.LU R12, [R1+0x290] ;  /* 0x00029000010c7983 */ /* 0x000ee80000300800 */
[----:B------:R1:W-:Y:S02]  /*e8a0*/  LDGSTS.E [R6+0x1000c], desc[UR16][R10.64], P1 ;  /* 0x1000c0000a067fae */ /* 0x0003e40008921850 */
[----:B-1----:R-:W-:Y:S01]  /*e8b0*/  MOV R11, R9 ;  /* 0x00000009000b7202 */ /* 0x002fe20000000f00 */
[----:B------:R-:W-:Y:S01]  /*e8c0*/  IMAD.MOV.U32 R10, RZ, RZ, R8 ;  /* 0x000000ffff0a7224 */ /* 0x000fe200078e0008 */
[----:B----4-:R-:W4:Y:S04]  /*e8d0*/  LDL.LU R9, [R1+0x294] ;  /* 0x0002940001097983 */ /* 0x010f280000300800 */
[----:B------:R-:W4:Y:S04]  /*e8e0*/  LDL.LU R8, [R1+0x298] ;  /* 0x0002980001087983 */ /* 0x000f280000300800 */
[----:B------:R1:W-:Y:S01]  /*e8f0*/  LDGSTS.E [R6+0x1800c], desc[UR16][R10.64], P1 ;  /* 0x1800c0000a067fae */ /* 0x0003e20008921850 */
[----:B------:R-:W-:-:S04]  /*e900*/  ISETP.GT.AND P1, PT, R5, 0x4, PT ;  /* 0x000000040500780c */ /* 0x000fc80003f24270 */
[----:B-1----:R-:W-:-:S04]  /*e910*/  SEL R6, RZ, 0x4, !P1 ;  /* 0x00000004ff067807 */ /* 0x002fc80004800000 */
[----:B------:R-:W-:Y:S02]  /*e920*/  SEL R6, R6, RZ, !P0 ;  /* 0x000000ff06067207 */ /* 0x000fe40004000000 */
[----:B------:R-:W-:Y:S02]  /*e930*/  IADD3 R223, P1, R223, R2, RZ ;  /* 0x00000002dfdf7210 */ /* 0x000fe40007f3e0ff */
[----:B------:R-:W-:Y:S02]  /*e940*/  ISETP.NE.U32.AND P2, PT, R6, RZ, PT ;  /* 0x000000ff0600720c */ /* 0x000fe40003f45070 */
[----:B------:R-:W-:Y:S01]  /*e950*/  LOP3.LUT R6, R7, 0x10, RZ, 0x3c, !PT ;  /* 0x0000001007067812 */ /* 0x000fe200078e3cff */
[----:B------:R-:W-:Y:S01]  /*e960*/  IMAD.X R222, R222, 0x1, R0, P1 ;  /* 0x00000001dede7824 */ /* 0x000fe200008e0600 */
[----:B------:R-:W-:-:S03]  /*e970*/  MOV R10, R223 ;  /* 0x000000df000a7202 */ /* 0x000fc60000000f00 */
[----:B------:R-:W-:Y:S02]  /*e980*/  VIADD R6, R6, UR4 ;  /* 0x0000000406067c36 */ /* 0x000fe40008000000 */
[----:B------:R-:W-:Y:S01]  /*e990*/  IMAD.MOV.U32 R11, RZ, RZ, R222 ;  /* 0x000000ffff0b7224 */ /* 0x000fe200078e00de */
[----:B------:R-:W-:Y:S02]  /*e9a0*/  ISETP.GT.AND P1, PT, R5, 0x5, PT ;  /* 0x000000050500780c */ /* 0x000fe40003f24270 */
[-C--:B------:R-:W-:Y:S02]  /*e9b0*/  IADD3 R225, P3, R225, R2.reuse, RZ ;  /* 0x00000002e1e17210 */ /* 0x080fe40007f7e0ff */
[----:B------:R1:W-:Y:S01]  /*e9c0*/  LDGSTS.E [R6], desc[UR16][R10.64], P2 ;  /* 0x000000000a067fae */ /* 0x0003e20009121850 */
[----:B------:R-:W-:Y:S02]  /*e9d0*/  IADD3 R227, P4, R227, R2, RZ ;  /* 0x00000002e3e37210 */ /* 0x000fe40007f9e0ff */
[----:B------:R-:W-:Y:S01]  /*e9e0*/  IMAD.X R224, R224, 0x1, R0, P3 ;  /* 0x00000001e0e07824 */ /* 0x000fe200018e0600 */
[----:B-1----:R-:W-:-:S04]  /*e9f0*/  SEL R10, RZ, 0x4, !P1 ;  /* 0x00000004ff0a7807 */ /* 0x002fc80004800000 */
[----:B------:R-:W-:Y:S01]  /*ea00*/  SEL R10, R10, RZ, !P0 ;  /* 0x000000ff0a0a7207 */ /* 0x000fe20004000000 */
[----:B------:R-:W-:-:S03]  /*ea10*/  IMAD.MOV.U32 R11, RZ, RZ, R224 ;  /* 0x000000ffff0b7224 */ /* 0x000fc600078e00e0 */
[----:B------:R-:W-:Y:S01]  /*ea20*/  ISETP.NE.U32.AND P1, PT, R10, RZ, PT ;  /* 0x000000ff0a00720c */ /* 0x000fe20003f25070 */
[----:B------:R-:W-:Y:S01]  /*ea30*/  IMAD.MOV.U32 R10, RZ, RZ, R225 ;  /* 0x000000ffff0a7224 */ /* 0x000fe200078e00e1 */
[----:B------:R-:W-:-:S04]  /*ea40*/  IADD3.X R226, R226, R0, RZ, P4, !PT ;  /* 0x00000000e2e27210 */ /* 0x000fc800027fe4ff */
[----:B------:R1:W-:Y:S01]  /*ea50*/  LDGSTS.E [R6+0x8000], desc[UR16][R10.64], P2 ;  /* 0x080000000a067fae */ /* 0x0003e20009121850 */
[----:B------:R-:W-:Y:S02]  /*ea60*/  ISETP.GT.AND P2, PT, R5, 0x6, PT ;  /* 0x000000060500780c */ /* 0x000fe40003f44270 */
[----:B------:R-:W-:Y:S02]  /*ea70*/  IADD3 R229, P3, R229, R2, RZ ;  /* 0x00000002e5e57210 */ /* 0x000fe40007f7e0ff */
[----:B-1----:R-:W-:Y:S01]  /*ea80*/  MOV R10, R227 ;  /* 0x000000e3000a7202 */ /* 0x002fe20000000f00 */
[----:B------:R-:W-:-:S05]  /*ea90*/  IMAD.MOV.U32 R11, RZ, RZ, R226 ;  /* 0x000000ffff0b7224 */ /* 0x000fca00078e00e2 */
[----:B------:R1:W-:Y:S01]  /*eaa0*/  LDGSTS.E [R6+0x4], desc[UR16][R10.64], P1 ;  /* 0x000040000a067fae */ /* 0x0003e20008921850 */
[----:B------:R-:W-:Y:S01]  /*eab0*/  IMAD.X R228, R228, 0x1, R0, P3 ;  /* 0x00000001e4e47824 */ /* 0x000fe200018e0600 */
[----:B------:R-:W-:Y:S02]  /*eac0*/  IADD3 R231, P4, R231, R2, RZ ;  /* 0x00000002e7e77210 */ /* 0x000fe40007f9e0ff */
        /* <DEDUP_REMOVED lines=27> */
[----:B-1----:R-:W-:-:S04]  /*ec80*/  SEL R10, RZ, 0x4, !P2 ;  /* 0x00000004ff0a7807 */ /* 0x002fc80005000000 */
[----:B------:R-:W-:Y:S01]  /*ec90*/  SEL R10, R10, RZ, !P0 ;  /* 0x000000ff0a0a7207 */ /* 0x000fe20004000000 */
[----:B------:R-:W-:-:S03]  /*eca0*/  IMAD.MOV.U32 R11, RZ, RZ, R236 ;  /* 0x000000ffff0b7224 */ /* 0x000fc600078e00ec */
[----:B------:R-:W-:Y:S01]  /*ecb0*/  ISETP.NE.U32.AND P2, PT, R10, RZ, PT ;  /* 0x000000ff0a00720c */ /* 0x000fe20003f45070 */
[----:B------:R-:W-:-:S05]  /*ecc0*/  IMAD.MOV.U32 R10, RZ, RZ, R237 ;  /* 0x000000ffff0a7224 */ /* 0x000fca00078e00ed */
[----:B------:R1:W-:Y:S01]  /*ecd0*/  LDGSTS.E [R6+0x800c], desc[UR16][R10.64], P1 ;  /* 0x0800c0000a067fae */ /* 0x0003e20008921850 */
[----:B------:R-:W-:Y:S02]  /*ece0*/  ISETP.GT.AND P1, PT, R5, 0x25, PT ;  /* 0x000000250500780c */ /* 0x000fe40003f24270 */
[----:B--2---:R-:W-:-:S04]  /*ecf0*/  IADD3 R212, P4, R212, R2, RZ ;  /* 0x00000002d4d47210 */ /* 0x004fc80007f9e0ff */
[----:B------:R-:W-:Y:S02]  /*ed00*/  IADD3.X R213, R213, R0, RZ, P4, !PT ;  /* 0x00000000d5d57210 */ /* 0x000fe400027fe4ff */
[----:B-1----:R-:W-:-:S03]  /*ed10*/  MOV R10, R212 ;  /* 0x000000d4000a7202 */ /* 0x002fc60000000f00 */
[----:B------:R-:W-:Y:S01]  /*ed20*/  IMAD.MOV.U32 R11, RZ, RZ, R213 ;  /* 0x000000ffff0b7224 */ /* 0x000fe200078e00d5 */
[----:B---3--:R-:W-:-:S04]  /*ed30*/  IADD3 R12, P3, R12, R2, RZ ;  /* 0x000000020c0c7210 */ /* 0x008fc80007f7e0ff */
[----:B------:R1:W-:Y:S01]  /*ed40*/  LDGSTS.E [R6+0x10000], desc[UR16][R10.64], P2 ;  /* 0x100000000a067fae */ /* 0x0003e20009121850 */
[----:B------:R-:W-:Y:S01]  /*ed50*/  IMAD.X R211, R211, 0x1, R0, P3 ;  /* 0x00000001d3d37824 */ /* 0x000fe200018e0600 */
[----:B-1----:R-:W-:-:S04]  /*ed60*/  SEL R10, RZ, 0x4, !P1 ;  /* 0x00000004ff0a7807 */ /* 0x002fc80004800000 */
[----:B------:R-:W-:Y:S02]  /*ed70*/  SEL R10, R10, RZ, !P0 ;  /* 0x000000ff0a0a7207 */ /* 0x000fe40004000000 */
[----:B----4-:R-:W-:Y:S02]  /*ed80*/  IADD3 R8, P4, R8, R2, RZ ;  /* 0x0000000208087210 */ /* 0x010fe40007f9e0ff */
[----:B------:R-:W-:Y:S01]  /*ed90*/  ISETP.NE.U32.AND P1, PT, R10, RZ, PT ;  /* 0x000000ff0a00720c */ /* 0x000fe20003f25070 */
[----:B------:R-:W-:Y:S01]  /*eda0*/  IMAD.MOV.U32 R10, RZ, RZ, R12 ;  /* 0x000000ffff0a7224 */ /* 0x000fe200078e000c */
[----:B------:R-:W-:Y:S01]  /*edb0*/  IADD3.X R9, R9, R0, RZ, P4, !PT ;  /* 0x0000000009097210 */ /* 0x000fe200027fe4ff */
[----:B------:R-:W-:Y:S01]  /*edc0*/  IMAD.MOV.U32 R11, RZ, RZ, R211 ;  /* 0x000000ffff0b7224 */ /* 0x000fe200078e00d3 */
[----:B------:R-:W-:Y:S04]  /*edd0*/  STL [R1+0x288], R212 ;  /* 0x000288d401007387 */ /* 0x000fe80000100800 */
[----:B------:R1:W-:Y:S04]  /*ede0*/  STL [R1+0x284], R213 ;  /* 0x000284d501007387 */ /* 0x0003e80000100800 */
[----:B------:R-:W2:Y:S04]  /*edf0*/  LDL.LU R214, [R1+0x2a8] ;  /* 0x0002a80001d67983 */ /* 0x000ea80000300800 */
[----:B------:R3:W-:Y:S01]  /*ee00*/  LDGSTS.E [R6+0x18000], desc[UR16][R10.64], P2 ;  /* 0x180000000a067fae */ /* 0x0007e20009121850 */
[----:B------:R-:W-:-:S03]  /*ee10*/  ISETP.GT.AND P2, PT, R5, 0x26, PT ;  /* 0x000000260500780c */ /* 0x000fc60003f44270 */
[----:B------:R-:W-:Y:S04]  /*ee20*/  STL [R1+0x290], R12 ;  /* 0x0002900c01007387 */ /* 0x000fe80000100800 */
[----:B------:R4:W-:Y:S01]  /*ee30*/  STL [R1+0x28c], R211 ;  /* 0x00028cd301007387 */ /* 0x0009e20000100800 */
[----:B---3--:R-:W-:Y:S01]  /*ee40*/  MOV R10, R8 ;  /* 0x00000008000a7202 */ /* 0x008fe20000000f00 */
[----:B------:R-:W-:Y:S02]  /*ee50*/  IMAD.MOV.U32 R11, RZ, RZ, R9 ;  /* 0x000000ffff0b7224 */ /* 0x000fe400078e0009 */
[----:B------:R-:W-:Y:S04]  /*ee60*/  STL [R1+0x298], R8 ;  /* 0x0002980801007387 */ /* 0x000fe80000100800 */
[----:B------:R-:W3:Y:S04]  /*ee70*/  LDL.LU R215, [R1+0x2a4] ;  /* 0x0002a40001d77983 */ /* 0x000ee80000300800 */
[----:B------:R4:W-:Y:S04]  /*ee80*/  STL [R1+0x294], R9 ;  /* 0x0002940901007387 */ /* 0x0009e80000100800 */
[----:B-1----:R-:W3:Y:S04]  /*ee90*/  LDL.LU R213, [R1+0x2ac] ;  /* 0x0002ac0001d57983 */ /* 0x002ee80000300800 */
[----:B------:R1:W-:Y:S04]  /*eea0*/  LDGSTS.E [R6+0x10004], desc[UR16][R10.64], P1 ;  /* 0x100040000a067fae */ /* 0x0003e80008921850 */
[----:B------:R-:W3:Y:S04]  /*eeb0*/  LDL.LU R212, [R1+0x2b0] ;  /* 0x0002b00001d47983 */ /* 0x000ee80000300800 */
[----:B----4-:R-:W4:Y:S01]  /*eec0*/  LDL.LU R211, [R1+0x2b4] ;  /* 0x0002b40001d37983 */ /* 0x010f220000300800 */
[----:B-1----:R-:W-:-:S03]  /*eed0*/  SEL R10, RZ, 0x4, !P2 ;  /* 0x00000004ff0a7807 */ /* 0x002fc60005000000 */
[----:B------:R-:W4:Y:S01]  /*eee0*/  LDL.LU R12, [R1+0x2b8] ;  /* 0x0002b800010c7983 */ /* 0x000f220000300800 */
[----:B------:R-:W-:-:S03]  /*eef0*/  SEL R10, R10, RZ, !P0 ;  /* 0x000000ff0a0a7207 */ /* 0x000fc60004000000 */
[----:B------:R-:W4:Y:S04]  /*ef00*/  LDL.LU R9, [R1+0x2bc] ;  /* 0x0002bc0001097983 */ /* 0x000f280000300800 */
[----:B------:R-:W4:Y:S04]  /*ef10*/  LDL.LU R8, [R1+0x2c0] ;  /* 0x0002c00001087983 */ /* 0x000f280000300800 */
[----:B------:R-:W4:Y:S01]  /*ef20*/  LDL.LU R11, [R1+0x2a0] ;  /* 0x0002a000010b7983 */ /* 0x000f220000300800 */
[----:B------:R-:W-:-:S03]  /*ef30*/  ISETP.NE.U32.AND P2, PT, R10, RZ, PT ;  /* 0x000000ff0a00720c */ /* 0x000fc60003f45070 */
[----:B------:R-:W4:Y:S01]  /*ef40*/  LDL.LU R10, [R1+0x29c] ;  /* 0x00029c00010a7983 */ /* 0x000f220000300800 */
[----:B--2---:R-:W-:-:S04]  /*ef50*/  IADD3 R214, P4, R214, R2, RZ ;  /* 0x00000002d6d67210 */ /* 0x004fc80007f9e0ff */
[----:B---3--:R-:W-:Y:S02]  /*ef60*/  IADD3.X R215, R215, R0, RZ, P4, !PT ;  /* 0x00000000d7d77210 */ /* 0x008fe400027fe4ff */
[----:B----4-:R-:W-:-:S05]  /*ef70*/  IADD3 R11, P3, R11, R2, RZ ;  /* 0x000000020b0b7210 */ /* 0x010fca0007f7e0ff */
[----:B------:R-:W-:Y:S01]  /*ef80*/  IMAD.X R10, R10, 0x1, R0, P3 ;  /* 0x000000010a0a7824 */ /* 0x000fe200018e0600 */
        /* <DEDUP_REMOVED lines=8> */
[----:B-1----:R-:W-:Y:S02]  /*f010*/  IMAD.MOV.U32 R10, RZ, RZ, R214 ;  /* 0x000000ffff0a7224 */ /* 0x002fe400078e00d6 */
[----:B------:R-:W-:-:S05]  /*f020*/  IMAD.MOV.U32 R11, RZ, RZ, R215 ;  /* 0x000000ffff0b7224 */ /* 0x000fca00078e00d7 */
[----:B------:R1:W-:Y:S01]  /*f030*/  LDGSTS.E [R6+0x10008], desc[UR16][R10.64], P2 ;  /* 0x100080000a067fae */ /* 0x0003e20009121850 */
[----:B------:R-:W-:Y:S02]  /*f040*/  IADD3.X R213, R213, R0, RZ, P3, !PT ;  /* 0x00000000d5d57210 */ /* 0x000fe40001ffe4ff */
[----:B-1----:R-:W-:-:S04]  /*f050*/  SEL R10, RZ, 0x4, !P1 ;  /* 0x00000004ff0a7807 */ /* 0x002fc80004800000 */
[----:B------:R-:W-:Y:S01]  /*f060*/  SEL R10, R10, RZ, !P0 ;  /* 0x000000ff0a0a7207 */ /* 0x000fe20004000000 */
[----:B------:R-:W-:-:S03]  /*f070*/  IMAD.MOV.U32 R11, RZ, RZ, R213 ;  /* 0x000000ffff0b7224 */ /* 0x000fc600078e00d5 */
[----:B------:R-:W-:Y:S01]  /*f080*/  ISETP.NE.U32.AND P1, PT, R10, RZ, PT ;  /* 0x000000ff0a00720c */ /* 0x000fe20003f25070 */
[----:B------:R-:W-:Y:S01]  /*f090*/  IMAD.MOV.U32 R10, RZ, RZ, R212 ;  /* 0x000000ffff0a7224 */ /* 0x000fe200078e00d4 */
[----:B------:R-:W-:-:S04]  /*f0a0*/  IADD3 R8, P3, R8, R2, RZ ;  /* 0x0000000208087210 */ /* 0x000fc80007f7e0ff */
[----:B------:R1:W-:Y:S01]  /*f0b0*/  LDGSTS.E [R6+0x18008], desc[UR16][R10.64], P2 ;  /* 0x180080000a067fae */ /* 0x0003e20009121850 */
[----:B------:R-:W-:Y:S01]  /*f0c0*/  IADD3 R12, P2, R12, R2, RZ ;  /* 0x000000020c0c7210 */ /* 0x000fe20007f5e0ff */
[----:B------:R-:W-:Y:S02]  /*f0d0*/  IMAD.X R9, R9, 0x1, R0, P3 ;  /* 0x0000000109097824 */ /* 0x000fe400018e0600 */
[----:B------:R2:W-:Y:S01]  /*f0e0*/  STL [R1+0x2a8], R214 ;  /* 0x0002a8d601007387 */ /* 0x0005e20000100800 */
[----:B------:R-:W-:-:S03]  /*f0f0*/  IADD3.X R211, R211, R0, RZ, P2, !PT ;  /* 0x00000000d3d37210 */ /* 0x000fc600017fe4ff */
[----:B------:R-:W-:Y:S04]  /*f100*/  STL [R1+0x2a4], R215 ;  /* 0x0002a4d701007387 */ /* 0x000fe80000100800 */
[----:B------:R3:W-:Y:S04]  /*f110*/  STL [R1+0x2b0], R212 ;  /* 0x0002b0d401007387 */ /* 0x0007e80000100800 */
[----:B------:R-:W-:Y:S04]  /*f120*/  STL [R1+0x2ac], R213 ;  /* 0x0002acd501007387 */ /* 0x000fe80000100800 */
[----:B------:R4:W-:Y:S04]  /*f130*/  STL [R1+0x2b8], R12 ;  /* 0x0002b80c01007387 */ /* 0x0009e80000100800 */
[----:B------:R4:W-:Y:S04]  /*f140*/  STL [R1+0x2b4], R211 ;  /* 0x0002b4d301007387 */ /* 0x0009e80000100800 */
[----:B------:R-:W-:Y:S04]  /*f150*/  STL [R1+0x2c0], R8 ;  /* 0x0002c00801007387 */ /* 0x000fe80000100800 */
[----:B------:R4:W-:Y:S04]  /*f160*/  STL [R1+0x2bc], R9 ;  /* 0x0002bc0901007387 */ /* 0x0009e80000100800 */
[----:B--2---:R-:W2:Y:S01]  /*f170*/  LDL.LU R214, [R1+0x100] ;  /* 0x0001000001d67983 */ /* 0x004ea20000300800 */
[----:B-1----:R-:W-:-:S03]  /*f180*/  IMAD.MOV.U32 R10, RZ, RZ, R12 ;  /* 0x000000ffff0a7224 */ /* 0x002fc600078e000c */
[----:B---3--:R-:W3:Y:S04]  /*f190*/  LDL.LU R212, [R1+0x2c4] ;  /* 0x0002c40001d47983 */ /* 0x008ee80000300800 */
[----:B----4-:R-:W4:Y:S01]  /*f1a0*/  LDL.LU R12, [R1+0x2c8] ;  /* 0x0002c800010c7983 */ /* 0x010f220000300800 */
[----:B------:R-:W-:-:S03]  /*f1b0*/  MOV R11, R211 ;  /* 0x000000d3000b7202 */ /* 0x000fc60000000f00 */
[----:B------:R-:W3:Y:S04]  /*f1c0*/  LDL.LU R213, [R1+0x2cc] ;  /* 0x0002cc0001d57983 */ /* 0x000ee80000300800 */
[----:B------:R-:W3:Y:S04]  /*f1d0*/  LDL.LU R211, [R1+0x2d0] ;  /* 0x0002d00001d37983 */ /* 0x000ee80000300800 */
[----:B------:R1:W-:Y:S02]  /*f1e0*/  LDGSTS.E [R6+0x1000c], desc[UR16][R10.64], P1 ;  /* 0x1000c0000a067fae */ /* 0x0003e40008921850 */
[----:B-1----:R-:W-:-:S02]  /*f1f0*/  IMAD.MOV.U32 R11, RZ, RZ, R9 ;  /* 0x000000ffff0b7224 */ /* 0x002fc400078e0009 */
[----:B------:R-:W-:Y:S01]  /*f200*/  IMAD.MOV.U32 R10, RZ, RZ, R8 ;  /* 0x000000ffff0a7224 */ /* 0x000fe200078e0008 */
[----:B------:R-:W3:Y:S04]  /*f210*/  LDL.LU R9, [R1+0x2d4] ;  /* 0x0002d40001097983 */ /* 0x000ee80000300800 */
[----:B------:R-:W3:Y:S04]  /*f220*/  LDL.LU R8, [R1+0x2d8] ;  /* 0x0002d80001087983 */ /* 0x000ee80000300800 */
[----:B------:R1:W-:Y:S01]  /*f230*/  LDGSTS.E [R6+0x1800c], desc[UR16][R10.64], P1 ;  /* 0x1800c0000a067fae */ /* 0x0003e20008921850 */
[----:B------:R-:W-:-:S04]  /*f240*/  ISETP.GT.AND P1, PT, R5, 0x8, PT ;  /* 0x000000080500780c */ /* 0x000fc80003f24270 */
[----:B-1----:R-:W-:-:S04]  /*f250*/  SEL R6, RZ, 0x4, !P1 ;  /* 0x00000004ff067807 */ /* 0x002fc80004800000 */
[----:B------:R-:W-:Y:S02]  /*f260*/  SEL R6, R6, RZ, !P0 ;  /* 0x000000ff06067207 */ /* 0x000fe40004000000 */
[----:B------:R-:W-:Y:S02]  /*f270*/  IADD3 R239, P1, R239, R2, RZ ;  /* 0x00000002efef7210 */ /* 0x000fe40007f3e0ff */
[----:B------:R-:W-:Y:S02]  /*f280*/  ISETP.NE.U32.AND P2, PT, R6, RZ, PT ;  /* 0x000000ff0600720c */ /* 0x000fe40003f45070 */
[----:B------:R-:W-:Y:S02]  /*f290*/  LOP3.LUT R6, R7, 0x20, RZ, 0x3c, !PT ;  /* 0x0000002007067812 */ /* 0x000fe400078e3cff */
[----:B------:R-:W-:Y:S01]  /*f2a0*/  IADD3.X R238, R238, R0, RZ, P1, !PT ;  /* 0x00000000eeee7210 */ /* 0x000fe20000ffe4ff */
[----:B------:R-:W-:Y:S02]  /*f2b0*/  IMAD.MOV.U32 R10, RZ, RZ, R239 ;  /* 0x000000ffff0a7224 */ /* 0x000fe400078e00ef */
[----:B------:R-:W-:Y:S01]  /*f2c0*/  VIADD R6, R6, UR4 ;  /* 0x0000000406067c36 */ /* 0x000fe20008000000 */
[----:B------:R-:W-:-:S02]  /*f2d0*/  MOV R11, R238 ;  /* 0x000000ee000b7202 */ /* 0x000fc40000000f00 */
[----:B------:R-:W-:-:S03]  /*f2e0*/  ISETP.GT.AND P1, PT, R5, 0x9, PT ;  /* 0x000000090500780c */ /* 0x000fc60003f24270 */
[----:B------:R1:W-:Y:S01]  /*f2f0*/  LDGSTS.E [R6], desc[UR16][R10.64], P2 ;  /* 0x000000000a067fae */ /* 0x0003e20009121850 */
[-C--:B------:R-:W-:Y:S02]  /*f300*/  IADD3 R241, P3, R241, R2.reuse, RZ ;  /* 0x00000002f1f17210 */ /* 0x080fe40007f7e0ff */
[----:B------:R-:W-:-:S03]  /*f310*/  IADD3 R243, P4, R243, R2, RZ ;  /* 0x00000002f3f37210 */ /* 0x000fc60007f9e0ff */
[----:B------:R-:W-:Y:S01]  /*f320*/  IMAD.X R240, R240, 0x1, R0, P3 ;  /* 0x00000001f0f07824 */ /* 0x000fe200018e0600 */
[----:B-1----:R-:W-:-:S04]  /*f330*/  SEL R10, RZ, 0x4, !P1 ;  /* 0x00000004ff0a7807 */ /* 0x002fc80004800000 */
[----:B------:R-:W-:Y:S01]  /*f340*/  SEL R10, R10, RZ, !P0 ;  /* 0x000000ff0a0a7207 */ /* 0x000fe20004000000 */
[----:B------:R-:W-:-:S03]  /*f350*/  IMAD.MOV.U32 R11, RZ, RZ, R240 ;  /* 0x000000ffff0b7224 */ /* 0x000fc600078e00f0 */
[----:B------:R-:W-:Y:S01]  /*f360*/  ISETP.NE.U32.AND P1, PT, R10, RZ, PT ;  /* 0x000000ff0a00720c */ /* 0x000fe20003f25070 */
[----:B------:R-:W-:Y:S01]  /*f370*/  IMAD.X R242, R242, 0x1, R0, P4 ;  /* 0x00000001f2f27824 */ /* 0x000fe200020e0600 */
[----:B------:R-:W-:-:S05]  /*f380*/  MOV R10, R241 ;  /* 0x000000f1000a7202 */ /* 0x000fca0000000f00 */
[----:B------:R1:W-:Y:S01]  /*f390*/  LDGSTS.E [R6+0x8000], desc[UR16][R10.64], P2 ;  /* 0x080000000a067fae */ /* 0x0003e20009121850 */
[----:B------:R-:W-:Y:S02]  /*f3a0*/  ISETP.GT.AND P2, PT, R5, 0xa, PT ;  /* 0x0000000a0500780c */ /* 0x000fe40003f44270 */
[----:B------:R-:W-:Y:S01]  /*f3b0*/  IADD3 R245, P3, R245, R2, RZ ;  /* 0x00000002f5f57210 */ /* 0x000fe20007f7e0ff */
[----:B-1----:R-:W-:Y:S01]  /*f3c0*/  IMAD.MOV.U32 R10, RZ, RZ, R243 ;  /* 0x000000ffff0a7224 */ /* 0x002fe200078e00f3 */
[----:B------:R-:W-:-:S05]  /*f3d0*/  MOV R11, R242 ;  /* 0x000000f2000b7202 */ /* 0x000fca0000000f00 */
[----:B------:R1:W-:Y:S01]  /*f3e0*/  LDGSTS.E [R6+0x4], desc[UR16][R10.64], P1 ;  /* 0x000040000a067fae */ /* 0x0003e20008921850 */
[----:B------:R-:W-:Y:S01]  /*f3f0*/  IADD3 R247, P4, R247, R2, RZ ;  /* 0x00000002f7f77210 */ /* 0x000fe20007f9e0ff */
        /* <DEDUP_REMOVED lines=22> */
[----:B------:R-:W-:Y:S01]  /*f560*/  ISETP.GT.AND P2, PT, R5, 0x28, PT ;  /* 0x000000280500780c */ /* 0x000fe20003f44270 */
[----:B-1----:R-:W-:Y:S01]  /*f570*/  IMAD.MOV.U32 R10, RZ, RZ, R251 ;  /* 0x000000ffff0a7224 */ /* 0x002fe200078e00fb */
[----:B------:R-:W-:-:S05]  /*f580*/  MOV R11, R250 ;  /* 0x000000fa000b7202 */ /* 0x000fca0000000f00 */
[----:B------:R1:W-:Y:S02]  /*f590*/  LDGSTS.E [R6+0xc], desc[UR16][R10.64], P1 ;  /* 0x0000c0000a067fae */ /* 0x0003e40008921850 */
[----:B-1----:R-:W-:-:S04]  /*f5a0*/  SEL R10, RZ, 0x4, !P2 ;  /* 0x00000004ff0a7807 */ /* 0x002fc80005000000 */
[----:B------:R-:W-:-:S04]  /*f5b0*/  SEL R10, R10, RZ, !P0 ;  /* 0x000000ff0a0a7207 */ /* 0x000fc80004000000 */
[----:B------:R-:W-:Y:S02]  /*f5c0*/  ISETP.NE.U32.AND P2, PT, R10, RZ, PT ;  /* 0x000000ff0a00720c */ /* 0x000fe40003f45070 */
[----:B--2---:R-:W-:-:S05]  /*f5d0*/  IADD3 R214, P3, R214, R2, RZ ;  /* 0x00000002d6d67210 */ /* 0x004fca0007f7e0ff */
[----:B------:R-:W-:Y:S01]  /*f5e0*/  IMAD.X R252, R252, 0x1, R0, P3 ;  /* 0x00000001fcfc7824 */ /* 0x000fe200018e0600 */
[----:B----4-:R-:W-:-:S03]  /*f5f0*/  IADD3 R12, P4, R12, R2, RZ ;  /* 0x000000020c0c7210 */ /* 0x010fc60007f9e0ff */
[----:B------:R-:W-:Y:S01]  /*f600*/  IMAD.MOV.U32 R11, RZ, RZ, R252 ;  /* 0x000000ffff0b7224 */ /* 0x000fe200078e00fc */
[----:B------:R-:W-:Y:S01]  /*f610*/  MOV R10, R214 ;  /* 0x000000d6000a7202 */ /* 0x000fe20000000f00 */
[----:B---3--:R-:W-:Y:S01]  /*f620*/  IMAD.X R212, R212, 0x1, R0, P4 ;  /* 0x00000001d4d47824 */ /* 0x008fe200020e0600 */
[----:B------:R-:W-:Y:S04]  /*f630*/  STL [R1+0x100], R214 ;  /* 0x000100d601007387 */ /* 0x000fe80000100800 */
[----:B------:R-:W-:Y:S04]  /*f640*/  STL [R1+0x2c8], R12 ;  /* 0x0002c80c01007387 */ /* 0x000fe80000100800 */
[----:B------:R1:W-:Y:S04]  /*f650*/  LDGSTS.E [R6+0x800c], desc[UR16][R10.64], P1 ;  /* 0x0800c0000a067fae */ /* 0x0003e80008921850 */
[----:B------:R2:W-:Y:S01]  /*f660*/  STL [R1+0x2c4], R212 ;  /* 0x0002c4d401007387 */ /* 0x0005e20000100800 */
[----:B------:R-:W-:-:S02]  /*f670*/  ISETP.GT.AND P1, PT, R5, 0x29, PT ;  /* 0x000000290500780c */ /* 0x000fc40003f24270 */
[----:B-1----:R-:W-:Y:S01]  /*f680*/  MOV R11, R212 ;  /* 0x000000d4000b7202 */ /* 0x002fe20000000f00 */
[----:B------:R-:W-:Y:S01]  /*f690*/  IMAD.MOV.U32 R10, RZ, RZ, R12 ;  /* 0x000000ffff0a7224 */ /* 0x000fe200078e000c */
[----:B--2---:R-:W2:Y:S04]  /*f6a0*/  LDL.LU R212, [R1+0x2dc] ;  /* 0x0002dc0001d47983 */ /* 0x004ea80000300800 */
[----:B------:R-:W3:Y:S04]  /*f6b0*/  LDL.LU R12, [R1+0x2e0] ;  /* 0x0002e000010c7983 */ /* 0x000ee80000300800 */
[----:B------:R-:W4:Y:S01]  /*f6c0*/  LDL.LU R215, [R1+0x2e4] ;  /* 0x0002e40001d77983 */ /* 0x000f220000300800 */
[----:B------:R-:W-:-:S03]  /*f6d0*/  IADD3 R211, P3, R211, R2, RZ ;  /* 0x00000002d3d37210 */ /* 0x000fc60007f7e0ff */
[----:B------:R-:W4:Y:S04]  /*f6e0*/  LDL.LU R214, [R1+0x2e8] ;  /* 0x0002e80001d67983 */ /* 0x000f280000300800 */
[----:B------:R1:W-:Y:S01]  /*f6f0*/  LDGSTS.E [R6+0x10000], desc[UR16][R10.64], P2 ;  /* 0x100000000a067fae */ /* 0x0003e20009121850 */
[----:B------:R-:W-:Y:S01]  /*f700*/  IADD3 R8, P4, R8, R2, RZ ;  /* 0x0000000208087210 */ /* 0x000fe20007f9e0ff */
[----:B------:R-:W-:Y:S01]  /*f710*/  IMAD.X R213, R213, 0x1, R0, P3 ;  /* 0x00000001d5d57824 */ /* 0x000fe200018e0600 */
[----:B-1----:R-:W-:-:S04]  /*f720*/  SEL R10, RZ, 0x4, !P1 ;  /* 0x00000004ff0a7807 */ /* 0x002fc80004800000 */
[----:B------:R-:W-:Y:S01]  /*f730*/  SEL R10, R10, RZ, !P0 ;  /* 0x000000ff0a0a7207 */ /* 0x000fe20004000000 */
[----:B------:R-:W-:Y:S02]  /*f740*/  IMAD.X R9, R9, 0x1, R0, P4 ;  /* 0x0000000109097824 */ /* 0x000fe400020e0600 */
[----:B------:R-:W-:Y:S01]  /*f750*/  IMAD.MOV.U32 R11, RZ, RZ, R213 ;  /* 0x000000ffff0b7224 */ /* 0x000fe200078e00d5 */
[----:B------:R-:W-:Y:S02]  /*f760*/  ISETP.NE.U32.AND P1, PT, R10, RZ, PT ;  /* 0x000000ff0a00720c */ /* 0x000fe40003f25070 */
[----:B------:R-:W-:Y:S01]  /*f770*/  MOV R10, R211 ;  /* 0x000000d3000a7202 */ /* 0x000fe20000000f00 */
[----:B------:R-:W-:Y:S04]  /*f780*/  STL [R1+0x2d0], R211 ;  /* 0x0002d0d301007387 */ /* 0x000fe80000100800 */
[----:B------:R1:W-:Y:S04]  /*f790*/  STL [R1+0x2cc], R213 ;  /* 0x0002ccd501007387 */ /* 0x0003e80000100800 */
[----:B------:R-:W-:Y:S04]  /*f7a0*/  STL [R1+0x2d8], R8 ;  /* 0x0002d80801007387 */ /* 0x000fe80000100800 */
[----:B------:R1:W-:Y:S04]  /*f7b0*/  LDGSTS.E [R6+0x18000], desc[UR16][R10.64], P2 ;  /* 0x180000000a067fae */ /* 0x0003e80009121850 */
[----:B------:R1:W-:Y:S04]  /*f7c0*/  STL [R1+0x2d4], R9 ;  /* 0x0002d40901007387 */ /* 0x0003e80000100800 */
[----:B-1----:R-:W4:Y:S01]  /*f7d0*/  LDL.LU R213, [R1+0x2ec] ;  /* 0x0002ec0001d57983 */ /* 0x002f220000300800 */
[----:B------:R-:W-:-:S03]  /*f7e0*/  MOV R11, R9 ;  /* 0x00000009000b7202 */ /* 0x000fc60000000f00 */
[----:B------:R-:W4:Y:S01]  /*f7f0*/  LDL.LU R9, [R1+0x2f0] ;  /* 0x0002f00001097983 */ /* 0x000f220000300800 */
[----:B------:R-:W-:Y:S01]  /*f800*/  IMAD.MOV.U32 R10, RZ, RZ, R8 ;  /* 0x000000ffff0a7224 */ /* 0x000fe200078e0008 */
[----:B------:R-:W-:Y:S02]  /*f810*/  ISETP.GT.AND P2, PT, R5, 0x2a, PT ;  /* 0x0000002a0500780c */ /* 0x000fe40003f44270 */
[----:B------:R-:W4:Y:S04]  /*f820*/  LDL.LU R211, [R1+0x2f8] ;  /* 0x0002f80001d37983 */ /* 0x000f280000300800 */
[----:B------:R1:W-:Y:S04]  /*f830*/  LDGSTS.E [R6+0x10004], desc[UR16][R10.64], P1 ;  /* 0x100040000a067fae */ /* 0x0003e80008921850 */
[----:B------:R-:W4:Y:S01]  /*f840*/  LDL.LU R8, [R1+0x300] ;  /* 0x0003000001087983 */ /* 0x000f220000300800 */
[----:B-1----:R-:W-:-:S04]  /*f850*/  SEL R10, RZ, 0x4, !P2 ;  /* 0x00000004ff0a7807 */ /* 0x002fc80005000000 */
[----:B------:R-:W-:-:S04]  /*f860*/  SEL R10, R10, RZ, !P0 ;  /* 0x000000ff0a0a7207 */ /* 0x000fc80004000000 */
[----:B------:R-:W-:Y:S02]  /*f870*/  ISETP.NE.U32.AND P2, PT, R10, RZ, PT ;  /* 0x000000ff0a00720c */ /* 0x000fe40003f45070 */
[----:B---3--:R-:W-:-:S05]  /*f880*/  IADD3 R12, P3, R12, R2, RZ ;  /* 0x000000020c0c7210 */ /* 0x008fca0007f7e0ff */
[----:B--2---:R-:W-:Y:S01]  /*f890*/  IMAD.X R212, R212, 0x1, R0, P3 ;  /* 0x00000001d4d47824 */ /* 0x004fe200018e0600 */
[----:B----4-:R-:W-:Y:S01]  /*f8a0*/  IADD3 R214, P4, R214, R2, RZ ;  /* 0x00000002d6d67210 */ /* 0x010fe20007f9e0ff */
[----:B------:R-:W-:Y:S02]  /*f8b0*/  STL [R1+0x2e0], R12 ;  /* 0x0002e00c01007387 */ /* 0x000fe40000100800 */
[----:B------:R-:W-:Y:S02]  /*f8c0*/  IMAD.MOV.U32 R11, RZ, RZ, R212 ;  /* 0x000000ffff0b7224 */ /* 0x000fe400078e00d4 */
[----:B------:R-:W-:Y:S01]  /*f8d0*/  IMAD.X R215, R215, 0x1, R0, P4 ;  /* 0x00000001d7d77824 */ /* 0x000fe200020e0600 */
[----:B------:R1:W-:Y:S01]  /*f8e0*/  STL [R1+0x2dc], R212 ;  /* 0x0002dcd401007387 */ /* 0x0003e20000100800 */
[----:B------:R-:W-:-:S03]  /*f8f0*/  MOV R10, R12 ;  /* 0x0000000c000a7202 */ /* 0x000fc60000000f00 */
[----:B------:R-:W-:Y:S04]  /*f900*/  STL [R1+0x2e8], R214 ;  /* 0x0002e8d601007387 */ /* 0x000fe80000100800 */
[----:B------:R2:W-:Y:S04]  /*f910*/  LDGSTS.E [R6+0x18004], desc[UR16][R10.64], P1 ;  /* 0x180040000a067fae */ /* 0x0005e80008921850 */
[----:B-1----:R-:W3:Y:S04]  /*f920*/  LDL.LU R212, [R1+0x2f4] ;  /* 0x0002f40001d47983 */ /* 0x002ee80000300800 */
[----:B------:R-:W-:Y:S04]  /*f930*/  STL [R1+0x2e4], R215 ;  /* 0x0002e4d701007387 */ /* 0x000fe80000100800 */
[----:B------:R-:W4:Y:S01]  /*f940*/  LDL.LU R12, [R1+0x2fc] ;  /* 0x0002fc00010c7983 */ /* 0x000f220000300800 */
[----:B--2---:R-:W-:Y:S01]  /*f950*/  IMAD.MOV.U32 R10, RZ, RZ, R214 ;  /* 0x000000ffff0a7224 */ /* 0x004fe200078e00d6 */
[----:B------:R-:W-:-:S02]  /*f960*/  MOV R11, R215 ;  /* 0x000000d7000b7202 */ /* 0x000fc40000000f00 */
[----:B------:R-:W-:-:S03]  /*f970*/  ISETP.GT.AND P1, PT, R5, 0x2b, PT ;  /* 0x0000002b0500780c */ /* 0x000fc60003f24270 */
[----:B------:R1:W-:Y:S02]  /*f980*/  LDGSTS.E [R6+0x10008], desc[UR16][R10.64], P2 ;  /* 0x100080000a067fae */ /* 0x0003e40009121850 */
[----:B-1----:R-:W-:Y:S02]  /*f990*/  SEL R10, RZ, 0x4, !P1 ;  /* 0x00000004ff0a7807 */ /* 0x002fe40004800000 */
[----:B------:R-:W-:Y:S02]  /*f9a0*/  IADD3 R9, P3, R9, R2, RZ ;  /* 0x0000000209097210 */ /* 0x000fe40007f7e0ff */
[----:B------:R-:W-:-:S03]  /*f9b0*/  SEL R10, R10, RZ, !P0 ;  /* 0x000000ff0a0a7207 */ /* 0x000fc60004000000 */
[----:B------:R-:W-:Y:S01]  /*f9c0*/  IMAD.X R213, R213, 0x1, R0, P3 ;  /* 0x00000001d5d57824 */ /* 0x000fe200018e0600 */
[----:B------:R-:W-:Y:S01]  /*f9d0*/  STL [R1+0x2f0], R9 ;  /* 0x0002f00901007387 */ /* 0x000fe20000100800 */
[----:B------:R-:W-:Y:S01]  /*f9e0*/  ISETP.NE.U32.AND P1, PT, R10, RZ, PT ;  /* 0x000000ff0a00720c */ /* 0x000fe20003f25070 */
[----:B------:R-:W-:Y:S02]  /*f9f0*/  IMAD.MOV.U32 R10, RZ, RZ, R9 ;  /* 0x000000ffff0a7224 */ /* 0x000fe400078e0009 */
[----:B------:R1:W-:Y:S01]  /*fa00*/  STL [R1+0x2ec], R213 ;  /* 0x0002ecd501007387 */ /* 0x0003e20000100800 */
[----:B------:R-:W-:Y:S02]  /*fa10*/  MOV R11, R213 ;  /* 0x000000d5000b7202 */ /* 0x000fe40000000f00 */
[----:B------:R-:W-:-:S03]  /*fa20*/  IADD3 R8, P3, R8, R2, RZ ;  /* 0x0000000208087210 */ /* 0x000fc60007f7e0ff */
[----:B------:R2:W-:Y:S04]  /*fa30*/  LDGSTS.E [R6+0x18008], desc[UR16][R10.64], P2 ;  /* 0x180080000a067fae */ /* 0x0005e80009121850 */
[----:B-1----:R-:W4:Y:S04]  /*fa40*/  LDL.LU R213, [R1+0x104] ;  /* 0x0001040001d57983 */ /* 0x002f280000300800 */
[----:B------:R-:W4:Y:S01]  /*fa50*/  LDL.LU R9, [R1+0x108] ;  /* 0x0001080001097983 */ /* 0x000f220000300800 */
[----:B------:R-:W-:-:S04]  /*fa60*/  IADD3 R211, P2, R211, R2, RZ ;  /* 0x00000002d3d37210 */ /* 0x000fc80007f5e0ff */
[----:B--2---:R-:W-:Y:S01]  /*fa70*/  MOV R10, R211 ;  /* 0x000000d3000a7202 */ /* 0x004fe20000000f00 */
[----:B------:R-:W-:Y:S01]  /*fa80*/  STL [R1+0x2f8], R211 ;  /* 0x0002f8d301007387 */ /* 0x000fe20000100800 */
[----:B---3--:R-:W-:-:S04]  /*fa90*/  IMAD.X R212, R212, 0x1, R0, P2 ;  /* 0x00000001d4d47824 */ /* 0x008fc800010e0600 */
[----:B------:R-:W-:Y:S01]  /*faa0*/  IMAD.MOV.U32 R11, RZ, RZ, R212 ;  /* 0x000000ffff0b7224 */ /* 0x000fe200078e00d4 */
[----:B------:R1:W-:Y:S01]  /*fab0*/  STL [R1+0x2f4], R212 ;  /* 0x0002f4d401007387 */ /* 0x0003e20000100800 */
[----:B----4-:R-:W-:-:S03]  /*fac0*/  IMAD.X R12, R12, 0x1, R0, P3 ;  /* 0x000000010c0c7824 */ /* 0x010fc600018e0600 */
[----:B------:R-:W-:Y:S04]  /*fad0*/  STL [R1+0x300], R8 ;  /* 0x0003000801007387 */ /* 0x000fe80000100800 */
[----:B------:R2:W-:Y:S04]  /*fae0*/  STL [R1+0x2fc], R12 ;  /* 0x0002fc0c01007387 */ /* 0x0005e80000100800 */
[----:B-1----:R-:W3:Y:S04]  /*faf0*/  LDL.LU R212, [R1+0x10c] ;  /* 0x00010c0001d47983 */ /* 0x002ee80000300800 */
[----:B------:R1:W-:Y:S04]  /*fb00*/  LDGSTS.E [R6+0x1000c], desc[UR16][R10.64], P1 ;  /* 0x1000c0000a067fae */ /* 0x0003e80008921850 */
[----:B------:R-:W4:Y:S01]  /*fb10*/  LDL.LU R211, [R1+0x110] ;  /* 0x0001100001d37983 */ /* 0x000f220000300800 */
[----:B-1----:R-:W-:Y:S01]  /*fb20*/  MOV R11, R12 ;  /* 0x0000000c000b7202 */ /* 0x002fe20000000f00 */
[----:B------:R-:W-:-:S02]  /*fb30*/  IMAD.MOV.U32 R10, RZ, RZ, R8 ;  /* 0x000000ffff0a7224 */ /* 0x000fc400078e0008 */
[----:B--2---:R-:W2:Y:S04]  /*fb40*/  LDL.LU R12, [R1+0x114] ;  /* 0x00011400010c7983 */ /* 0x004ea80000300800 */
[----:B------:R-:W2:Y:S04]  /*fb50*/  LDL.LU R8, [R1+0x118] ;  /* 0x0001180001087983 */ /* 0x000ea80000300800 */
[----:B------:R1:W-:Y:S01]  /*fb60*/  LDGSTS.E [R6+0x1800c], desc[UR16][R10.64], P1 ;  /* 0x1800c0000a067fae */ /* 0x0003e20008921850 */
[----:B------:R-:W-:-:S04]  /*fb70*/  ISETP.GT.AND P1, PT, R5, 0xc, PT ;  /* 0x0000000c0500780c */ /* 0x000fc80003f24270 */
[----:B-1----:R-:W-:Y:S02]  /*fb80*/  SEL R6, RZ, 0x4, !P1 ;  /* 0x00000004ff067807 */ /* 0x002fe40004800000 */
[----:B------:R-:W-:-:S05]  /*fb90*/  IADD3 R9, P1, R9, R2, RZ ;  /* 0x0000000209097210 */ /* 0x000fca0007f3e0ff */
[----:B------:R-:W-:Y:S01]  /*fba0*/  IMAD.X R213, R213, 0x1, R0, P1 ;  /* 0x00000001d5d57824 */ /* 0x000fe200008e0600 */
[----:B------:R-:W-:Y:S04]  /*fbb0*/  STL [R1+0x108], R9 ;  /* 0x0001080901007387 */ /* 0x000fe80000100800 */
[----:B------:R1:W-:Y:S01]  /*fbc0*/  STL [R1+0x104], R213 ;  /* 0x000104d501007387 */ /* 0x0003e20000100800 */
[----:B------:R-:W-:-:S03]  /*fbd0*/  IMAD.MOV.U32 R11, RZ, RZ, R213 ;  /* 0x000000ffff0b7224 */ /* 0x000fc600078e00d5 */
[----:B------:R-:W2:Y:S01]  /*fbe0*/  LDL.LU R215, [R1+0x11c] ;  /* 0x00011c0001d77983 */ /* 0x000ea20000300800 */
[----:B------:R-:W-:-:S03]  /*fbf0*/  MOV R10, R9 ;  /* 0x00000009000a7202 */ /* 0x000fc60000000f00 */
[----:B------:R-:W2:Y:S04]  /*fc00*/  LDL.LU R214, [R1+0x120] ;  /* 0x0001200001d67983 */ /* 0x000ea80000300800 */
[----:B-1----:R-:W2:Y:S04]  /*fc10*/  LDL.LU R213, [R1+0x124] ;  /* 0x0001240001d57983 */ /* 0x002ea80000300800 */
[----:B------:R-:W2:Y:S01]  /*fc20*/  LDL.LU R9, [R1+0x128] ;  /* 0x0001280001097983 */ /* 0x000ea20000300800 */
[----:B------:R-:W-:-:S04]  /*fc30*/  SEL R6, R6, RZ, !P0 ;  /* 0x000000ff06067207 */ /* 0x000fc80004000000 */
[----:B------:R-:W-:Y:S02]  /*fc40*/  ISETP.NE.U32.AND P2, PT, R6, RZ, PT ;  /* 0x000000ff0600720c */ /* 0x000fe40003f45070 */
[----:B------:R-:W-:Y:S02]  /*fc50*/  LOP3.LUT R6, R7, 0x30, RZ, 0x3c, !PT ;  /* 0x0000003007067812 */ /* 0x000fe400078e3cff */
[----:B------:R-:W-:-:S03]  /*fc60*/  ISETP.GT.AND P1, PT, R5, 0xd, PT ;  /* 0x0000000d0500780c */ /* 0x000fc60003f24270 */
[----:B------:R-:W-:-:S06]  /*fc70*/  VIADD R6, R6, UR4 ;  /* 0x0000000406067c36 */ /* 0x000fcc0008000000 */
[----:B------:R1:W-:Y:S02]  /*fc80*/  LDGSTS.E [R6], desc[UR16][R10.64], P2 ;  /* 0x000000000a067fae */ /* 0x0003e40009121850 */
[----:B-1----:R-:W-:-:S04]  /*fc90*/  SEL R10, RZ, 0x4, !P1 ;  /* 0x00000004ff0a7807 */ /* 0x002fc80004800000 */
[----:B------:R-:W-:-:S04]  /*fca0*/  SEL R10, R10, RZ, !P0 ;  /* 0x000000ff0a0a7207 */ /* 0x000fc80004000000 */
[----:B------:R-:W-:Y:S02]  /*fcb0*/  ISETP.NE.U32.AND P1, PT, R10, RZ, PT ;  /* 0x000000ff0a00720c */ /* 0x000fe40003f25070 */
[----:B----4-:R-:W-:-:S05]  /*fcc0*/  IADD3 R211, P3, R211, R2, RZ ;  /* 0x00000002d3d37210 */ /* 0x010fca0007f7e0ff */
[----:B---3--:R-:W-:Y:S01]  /*fcd0*/  IMAD.X R212, R212, 0x1, R0, P3 ;  /* 0x00000001d4d47824 */ /* 0x008fe200018e0600 */
[----:B------:R-:W-:Y:S01]  /*fce0*/  STL [R1+0x110], R211 ;  /* 0x000110d301007387 */ /* 0x000fe20000100800 */
[----:B------:R-:W-:Y:S01]  /*fcf0*/  IMAD.MOV.U32 R10, RZ, RZ, R211 ;  /* 0x000000ffff0a7224 */ /* 0x000fe200078e00d3 */
[----:B--2---:R-:W-:Y:S01]  /*fd00*/  IADD3 R8, P4, R8, R2, RZ ;  /* 0x0000000208087210 */ /* 0x004fe20007f9e0ff */
[----:B------:R-:W-:-:S03]  /*fd10*/  IMAD.MOV.U32 R11, RZ, RZ, R212 ;  /* 0x000000ffff0b7224 */ /* 0x000fc600078e00d4 */
[----:B------:R-:W-:Y:S01]  /*fd20*/  IADD3.X R12, R12, R0, RZ, P4, !PT ;  /* 0x000000000c0c7210 */ /* 0x000fe200027fe4ff */
[----:B------:R1:W-:Y:S04]  /*fd30*/  STL [R1+0x10c], R212 ;  /* 0x00010cd401007387 */ /* 0x0003e80000100800 */
[----:B------:R-:W-:Y:S04]  /*fd40*/  STL [R1+0x118], R8 ;  /* 0x0001180801007387 */ /* 0x000fe80000100800 */
[----:B------:R2:W-:Y:S04]  /*fd50*/  STL [R1+0x114], R12 ;  /* 0x0001140c01007387 */ /* 0x0005e80000100800 */
[----:B-1----:R-:W3:Y:S04]  /*fd60*/  LDL.LU R212, [R1+0x12c] ;  /* 0x00012c0001d47983 */ /* 0x002ee80000300800 */
[----:B------:R1:W-:Y:S04]  /*fd70*/  LDGSTS.E [R6+0x8000], desc[UR16][R10.64], P2 ;  /* 0x080000000a067fae */ /* 0x0003e80009121850 */
[----:B------:R-:W4:Y:S01]  /*fd80*/  LDL.LU R211, [R1+0x130] ;  /* 0x0001300001d37983 */ /* 0x000f220000300800 */
[----:B-1----:R-:W-:Y:S01]  /*fd90*/  IMAD.MOV.U32 R11, RZ, RZ, R12 ;  /* 0x000000ffff0b7224 */ /* 0x002fe200078e000c */
[----:B------:R-:W-:-:S02]  /*fda0*/  MOV R10, R8 ;  /* 0x00000008000a7202 */ /* 0x000fc40000000f00 */
[----:B--2---:R-:W2:Y:S04]  /*fdb0*/  LDL.LU R12, [R1+0x134] ;  /* 0x00013400010c7983 */ /* 0x004ea80000300800 */
[----:B------:R-:W2:Y:S01]  /*fdc0*/  LDL.LU R8, [R1+0x138] ;  /* 0x0001380001087983 */ /* 0x000ea20000300800 */
[----:B------:R-:W-:Y:S02]  /*fdd0*/  ISETP.GT.AND P2, PT, R5, 0xe, PT ;  /* 0x0000000e0500780c */ /* 0x000fe40003f44270 */
[-C--:B------:R-:W-:Y:S01]  /*fde0*/  IADD3 R214, P3, R214, R2.reuse, RZ ;  /* 0x00000002d6d67210 */ /* 0x080fe20007f7e0ff */
[----:B------:R1:W-:Y:S01]  /*fdf0*/  LDGSTS.E [R6+0x4], desc[UR16][R10.64], P1 ;  /* 0x000040000a067fae */ /* 0x0003e20008921850 */
[----:B------:R-:W-:-:S03]  /*fe00*/  IADD3 R9, P4, R9, R2, RZ ;  /* 0x0000000209097210 */ /* 0x000fc60007f9e0ff */
[----:B------:R-:W-:Y:S01]  /*fe10*/  IMAD.X R215, R215, 0x1, R0, P3 ;  /* 0x00000001d7d77824 */ /* 0x000fe200018e0600 */
[----:B------:R-:W-:Y:S01]  /*fe20*/  STL [R1+0x120], R214 ;  /* 0x000120d601007387 */ /* 0x000fe20000100800 */
[----:B------:R-:W-:Y:S02]  /*fe30*/  IADD3.X R213, R213, R0, RZ, P4, !PT ;  /* 0x00000000d5d57210 */ /* 0x000fe400027fe4ff */
[----:B-1----:R-:W-:Y:S01]  /*fe40*/  SEL R10, RZ, 0x4, !P2 ;  /* 0x00000004ff0a7807 */ /* 0x002fe20005000000 */
[----:B------:R1:W-:Y:S03]  /*fe50*/  STL [R1+0x11c], R215 ;  /* 0x00011cd701007387 */ /* 0x0003e60000100800 */
[----:B------:R-:W-:Y:S01]  /*fe60*/  SEL R10, R10, RZ, !P0 ;  /* 0x000000ff0a0a7207 */ /* 0x000fe20004000000 */
[----:B------:R-:W-:Y:S01]  /*fe70*/  STL [R1+0x128], R9 ;  /* 0x0001280901007387 */ /* 0x000fe20000100800 */
[----:B------:R-:W-:-:S02]  /*fe80*/  IMAD.MOV.U32 R11, RZ, RZ, R215 ;  /* 0x000000ffff0b7224 */ /* 0x000fc400078e00d7 */
[----:B------:R-:W-:Y:S01]  /*fe90*/  ISETP.NE.U32.AND P2, PT, R10, RZ, PT ;  /* 0x000000ff0a00720c */ /* 0x000fe20003f45070 */
[----:B------:R-:W-:Y:S01]  /*fea0*/  IMAD.MOV.U32 R10, RZ, RZ, R214 ;  /* 0x000000ffff0a7224 */ /* 0x000fe200078e00d6 */
[----:B------:R1:W-:Y:S04]  /*feb0*/  STL [R1+0x124], R213 ;  /* 0x000124d501007387 */ /* 0x0003e80000100800 */
[----:B-1----:R-:W2:Y:S04]  /*fec0*/  LDL.LU R215, [R1+0x13c] ;  /* 0x00013c0001d77983 */ /* 0x002ea80000300800 */
[----:B------:R-:W2:Y:S04]  /*fed0*/  LDL.LU R214, [R1+0x140] ;  /* 0x0001400001d67983 */ /* 0x000ea80000300800 */
[----:B------:R1:W-:Y:S02]  /*fee0*/  LDGSTS.E [R6+0x8004], desc[UR16][R10.64], P1 ;  /* 0x080040000a067fae */ /* 0x0003e40008921850 */
[----:B-1----:R-:W-:Y:S01]  /*fef0*/  IMAD.MOV.U32 R11, RZ, RZ, R213 ;  /* 0x000000ffff0b7224 */ /* 0x002fe200078e00d5 */
[----:B------:R-:W-:Y:S01]  /*ff00*/  MOV R10, R9 ;  /* 0x00000009000a7202 */ /* 0x000fe20000000f00 */
[----:B------:R-:W2:Y:S04]  /*ff10*/  LDL.LU R213, [R1+0x304] ;  /* 0x0003040001d57983 */ /* 0x000ea80000300800 */
[----:B------:R-:W2:Y:S01]  /*ff20*/  LDL.LU R9, [R1+0x308] ;  /* 0x0003080001097983 */ /* 0x000ea20000300800 */
[----:B------:R-:W-:-:S03]  /*ff30*/  ISETP.GT.AND P1, PT, R5, 0xf, PT ;  /* 0x0000000f0500780c */ /* 0x000fc60003f24270 */
[----:B------:R1:W-:Y:S02]  /*ff40*/  LDGSTS.E [R6+0x8], desc[UR16][R10.64], P2 ;  /* 0x000080000a067fae */ /* 0x0003e40009121850 */
[----:B-1----:R-:W-:-:S04]  /*ff50*/  SEL R10, RZ, 0x4, !P1 ;  /* 0x00000004ff0a7807 */ /* 0x002fc80004800000 */
[----:B------:R-:W-:-:S04]  /*ff60*/  SEL R10, R10, RZ, !P0 ;  /* 0x000000ff0a0a7207 */ /* 0x000fc80004000000 */
[----:B------:R-:W-:Y:S02]  /*ff70*/  ISETP.NE.U32.AND P1, PT, R10, RZ, PT ;  /* 0x000000ff0a00720c */ /* 0x000fe40003f25070 */
[----:B----4-:R-:W-:-:S05]  /*ff80*/  IADD3 R211, P3, R211, R2, RZ ;  /* 0x00000002d3d37210 */ /* 0x010fca0007f7e0ff */
[----:B---3--:R-:W-:Y:S01]  /*ff90*/  IMAD.X R212, R212, 0x1, R0, P3 ;  /* 0x00000001d4d47824 */ /* 0x008fe200018e0600 */
[----:B------:R-:W-:Y:S01]  /*ffa0*/  STL [R1+0x130], R211 ;  /* 0x000130d301007387 */ /* 0x000fe20000100800 */
[----:B--2---:R-:W-:-:S03]  /*ffb0*/  IADD3 R8, P4, R8, R2, RZ ;  /* 0x0000000208087210 */ /* 0x004fc60007f9e0ff */
[----:B------:R1:W-:Y:S01]  /*ffc0*/  STL [R1+0x12c], R212 ;  /* 0x00012cd401007387 */ /* 0x0003e20000100800 */
[----:B------:R-:W-:Y:S01]  /*ffd0*/  IADD3.X R12, R12, R0, RZ, P4, !PT ;  /* 0x000000000c0c7210 */ /* 0x000fe200027fe4ff */
[----:B------:R-:W-:Y:S02]  /*ffe0*/  IMAD.MOV.U32 R10, RZ, RZ, R211 ;  /* 0x000000ffff0a7224 */ /* 0x000fe400078e00d3 */
[----:B------:R-:W-:Y:S01]  /*fff0*/  STL [R1+0x138], R8 ;  /* 0x0001380801007387 */ /* 0x000fe20000100800 */
[----:B------:R-:W-:-:S03]  /*10000*/  IMAD.MOV.U32 R11, RZ, RZ, R212 ;  /* 0x000000ffff0b7224 */ /* 0x000fc600078e00d4 */
[----:B------:R2:W-:Y:S04]  /*10010*/  STL [R1+0x134], R12 ;  /* 0x0001340c01007387 */ /* 0x0005e80000100800 */
[----:B-1----:R-:W3:Y:S04]  /*10020*/  LDL.LU R212, [R1+0x30c] ;  /* 0x00030c0001d47983 */ /* 0x002ee80000300800 */
[----:B------:R-:W4:Y:S04]  /*10030*/  LDL.LU R211, [R1+0x310] ;  /* 0x0003100001d37983 */ /* 0x000f280000300800 */
[----:B------:R1:W-:Y:S01]  /*10040*/  LDGSTS.E [R6+0x8008], desc[UR16][R10.64], P2 ;  /* 0x080080000a067fae */ /* 0x0003e20009121850 */
[----:B------:R-:W-:Y:S01]  /*10050*/  ISETP.GT.AND P2, PT, R5, 0x2c, PT ;  /* 0x0000002c0500780c */ /* 0x000fe20003f44270 */
[----:B-1----:R-:W-:Y:S01]  /*10060*/  IMAD.MOV.U32 R11, RZ, RZ, R12 ;  /* 0x000000ffff0b7224 */ /* 0x002fe200078e000c */
[----:B------:R-:W-:Y:S01]  /*10070*/  MOV R10, R8 ;  /* 0x00000008000a7202 */ /* 0x000fe20000000f00 */
[----:B--2---:R-:W2:Y:S04]  /*10080*/  LDL.LU R12, [R1+0x314] ;  /* 0x00031400010c7983 */ /* 0x004ea80000300800 */
[----:B------:R-:W2:Y:S01]  /*10090*/  LDL.LU R8, [R1+0x318] ;  /* 0x0003180001087983 */ /* 0x000ea20000300800 */
[----:B------:R-:W-:-:S03]  /*100a0*/  IADD3 R214, P3, R214, R2, RZ ;  /* 0x00000002d6d67210 */ /* 0x000fc60007f7e0ff */
[----:B------:R1:W-:Y:S02]  /*100b0*/  LDGSTS.E [R6+0xc], desc[UR16][R10.64], P1 ;  /* 0x0000c0000a067fae */ /* 0x0003e40008921850 */
[----:B------:R-:W-:Y:S01]  /*100c0*/  IMAD.X R215, R215, 0x1, R0, P3 ;  /* 0x00000001d7d77824 */ /* 0x000fe200018e0600 */
[----:B-1----:R-:W-:Y:S02]  /*100d0*/  SEL R10, RZ, 0x4, !P2 ;  /* 0x00000004ff0a7807 */ /* 0x002fe40005000000 */
[----:B------:R-:W-:Y:S02]  /*100e0*/  IADD3 R9, P4, R9, R2, RZ ;  /* 0x0000000209097210 */ /* 0x000fe40007f9e0ff */
[----:B------:R-:W-:Y:S01]  /*100f0*/  SEL R10, R10, RZ, !P0 ;  /* 0x000000ff0a0a7207 */ /* 0x000fe20004000000 */
[----:B------:R-:W-:Y:S01]  /*10100*/  IMAD.MOV.U32 R11, RZ, RZ, R215 ;  /* 0x000000ffff0b7224 */ /* 0x000fe200078e00d7 */
[----:B------:R-:W-:Y:S02]  /*10110*/  IADD3.X R213, R213, R0, RZ, P4, !PT ;  /* 0x00000000d5d57210 */ /* 0x000fe400027fe4ff */
[----:B------:R-:W-:Y:S01]  /*10120*/  ISETP.NE.U32.AND P2, PT, R10, RZ, PT ;  /* 0x000000ff0a00720c */ /* 0x000fe20003f45070 */
[----:B------:R-:W-:Y:S01]  /*10130*/  IMAD.MOV.U32 R10, RZ, RZ, R214 ;  /* 0x000000ffff0a7224 */ /* 0x000fe200078e00d6 */
[----:B------:R-:W-:Y:S04]  /*10140*/  STL [R1+0x140], R214 ;  /* 0x000140d601007387 */ /* 0x000fe80000100800 */
[----:B------:R-:W-:Y:S04]  /*10150*/  STL [R1+0x13c], R215 ;  /* 0x00013cd701007387 */ /* 0x000fe80000100800 */
[----:B------:R-:W-:Y:S04]  /*10160*/  STL [R1+0x308], R9 ;  /* 0x0003080901007387 */ /* 0x000fe80000100800 */
[----:B------:R1:W-:Y:S04]  /*10170*/  LDGSTS.E [R6+0x800c], desc[UR16][R10.64], P1 ;  /* 0x0800c0000a067fae */ /* 0x0003e80008921850 */
[----:B------:R1:W-:Y:S02]  /*10180*/  STL [R1+0x304], R213 ;  /* 0x000304d501007387 */ /* 0x0003e40000100800 */
[----:B-1----:R-:W-:Y:S01]  /*10190*/  IMAD.MOV.U32 R11, RZ, RZ, R213 ;  /* 0x000000ffff0b7224 */ /* 0x002fe200078e00d5 */
[----:B------:R-:W-:Y:S01]  /*101a0*/  MOV R10, R9 ;  /* 0x00000009000a7202 */ /* 0x000fe20000000f00 */
[----:B------:R-:W2:Y:S04]  /*101b0*/  LDL.LU R213, [R1+0x31c] ;  /* 0x00031c0001d57983 */ /* 0x000ea80000300800 */
[----:B------:R-:W2:Y:S04]  /*101c0*/  LDL.LU R9, [R1+0x320] ;  /* 0x0003200001097983 */ /* 0x000ea80000300800 */
        /* <DEDUP_REMOVED lines=8> */
[----:B---3--:R-:W-:Y:S02]  /*10250*/  IMAD.X R212, R212, 0x1, R0, P3 ;  /* 0x00000001d4d47824 */ /* 0x008fe400018e0600 */
[----:B------:R-:W-:Y:S02]  /*10260*/  IMAD.MOV.U32 R10, RZ, RZ, R211 ;  /* 0x000000ffff0a7224 */ /* 0x000fe400078e00d3 */
[----:B------:R-:W-:Y:S01]  /*10270*/  IMAD.MOV.U32 R11, RZ, RZ, R212 ;  /* 0x000000ffff0b7224 */ /* 0x000fe200078e00d4 */
[----:B------:R-:W-:Y:S04]  /*10280*/  STL [R1+0x310], R211 ;  /* 0x000310d301007387 */ /* 0x000fe80000100800 */
[----:B------:R1:W-:Y:S04]  /*10290*/  STL [R1+0x30c], R212 ;  /* 0x00030cd401007387 */ /* 0x0003e80000100800 */
[----:B------:R3:W-:Y:S01]  /*102a0*/  LDGSTS.E [R6+0x18000], desc[UR16][R10.64], P2 ;  /* 0x180000000a067fae */ /* 0x0007e20009121850 */
[----:B--2---:R-:W-:-:S04]  /*102b0*/  IADD3 R8, P4, R8, R2, RZ ;  /* 0x0000000208087210 */ /* 0x004fc80007f9e0ff */
[----:B------:R-:W-:Y:S01]  /*102c0*/  IADD3.X R12, R12, R0, RZ, P4, !PT ;  /* 0x000000000c0c7210 */ /* 0x000fe200027fe4ff */
[----:B------:R-:W-:Y:S04]  /*102d0*/  STL [R1+0x318], R8 ;  /* 0x0003180801007387 */ /* 0x000fe80000100800 */
[----:B------:R2:W-:Y:S01]  /*102e0*/  STL [R1+0x314], R12 ;  /* 0x0003140c01007387 */ /* 0x0005e20000100800 */
[----:B---3--:R-:W-:-:S03]  /*102f0*/  IMAD.MOV.U32 R11, RZ, RZ, R12 ;  /* 0x000000ffff0b7224 */ /* 0x008fc600078e000c */
[----:B-1----:R-:W3:Y:S04]  /*10300*/  LDL.LU R212, [R1+0x32c] ;  /* 0x00032c0001d47983 */ /* 0x002ee80000300800 */
[----:B--2---:R-:W2:Y:S01]  /*10310*/  LDL.LU R12, [R1+0x330] ;  /* 0x00033000010c7983 */ /* 0x004ea20000300800 */
[----:B------:R-:W-:Y:S02]  /*10320*/  MOV R10, R8 ;  /* 0x00000008000a7202 */ /* 0x000fe40000000f00 */
[----:B------:R-:W-:Y:S01]  /*10330*/  ISETP.GT.AND P2, PT, R5, 0x2e, PT ;  /* 0x0000002e0500780c */ /* 0x000fe20003f44270 */
[----:B------:R-:W4:Y:S04]  /*10340*/  LDL.LU R211, [R1+0x338] ;  /* 0x0003380001d37983 */ /* 0x000f280000300800 */
[----:B------:R1:W-:Y:S04]  /*10350*/  LDGSTS.E [R6+0x10004], desc[UR16][R10.64], P1 ;  /* 0x100040000a067fae */ /* 0x0003e80008921850 */
[----:B------:R-:W4:Y:S01]  /*10360*/  LDL.LU R8, [R1+0x340] ;  /* 0x0003400001087983 */ /* 0x000f220000300800 */
[----:B-1----:R-:W-:-:S04]  /*10370*/  SEL R10, RZ, 0x4, !P2 ;  /* 0x00000004ff0a7807 */ /* 0x002fc80005000000 */
[----:B------:R-:W-:Y:S02]  /*10380*/  SEL R10, R10, RZ, !P0 ;  /* 0x000000ff0a0a7207 */ /* 0x000fe40004000000 */
[----:B------:R-:W-:-:S05]  /*10390*/  IADD3 R9, P3, R9, R2, RZ ;  /* 0x0000000209097210 */ /* 0x000fca0007f7e0ff */
[----:B------:R-:W-:Y:S01]  /*103a0*/  IMAD.X R213, R213, 0x1, R0, P3 ;  /* 0x00000001d5d57824 */ /* 0x000fe200018e0600 */
[----:B------:R-:W-:Y:S01]  /*103b0*/  IADD3 R214, P4, R214, R2, RZ ;  /* 0x00000002d6d67210 */ /* 0x000fe20007f9e0ff */
[----:B------:R-:W-:Y:S02]  /*103c0*/  STL [R1+0x320], R9 ;  /* 0x0003200901007387 */ /* 0x000fe40000100800 */
[----:B------:R-:W-:Y:S01]  /*103d0*/  IMAD.MOV.U32 R11, RZ, RZ, R213 ;  /* 0x000000ffff0b7224 */ /* 0x000fe200078e00d5 */
[----:B------:R-:W-:Y:S01]  /*103e0*/  IADD3.X R215, R215, R0, RZ, P4, !PT ;  /* 0x00000000d7d77210 */ /* 0x000fe200027fe4ff */
[----:B------:R1:W-:Y:S01]  /*103f0*/  STL [R1+0x31c], R213 ;  /* 0x00031cd501007387 */ /* 0x0003e20000100800 */
[----:B------:R-:W-:-:S03]  /*10400*/  ISETP.NE.U32.AND P2, PT, R10, RZ, PT ;  /* 0x000000ff0a00720c */ /* 0x000fc60003f45070 */
[----:B------:R-:W-:Y:S01]  /*10410*/  STL [R1+0x328], R214 ;  /* 0x000328d601007387 */ /* 0x000fe20000100800 */
[----:B------:R-:W-:-:S03]  /*10420*/  IMAD.MOV.U32 R10, RZ, RZ, R9 ;  /* 0x000000ffff0a7224 */ /* 0x000fc600078e0009 */
[----:B-1----:R-:W4:Y:S04]  /*10430*/  LDL.LU R213, [R1+0x334] ;  /* 0x0003340001d57983 */ /* 0x002f280000300800 */
[----:B------:R-:W-:Y:S04]  /*10440*/  STL [R1+0x324], R215 ;  /* 0x000324d701007387 */ /* 0x000fe80000100800 */
[----:B------:R-:W4:Y:S04]  /*10450*/  LDL.LU R9, [R1+0x33c] ;  /* 0x00033c0001097983 */ /* 0x000f280000300800 */
[----:B------:R1:W-:Y:S01]  /*10460*/  LDGSTS.E [R6+0x18004], desc[UR16][R10.64], P1 ;  /* 0x180040000a067fae */ /* 0x0003e20008921850 */
[----:B------:R-:W-:-:S02]  /*10470*/  ISETP.GT.AND P1, PT, R5, 0x2f, PT ;  /* 0x0000002f0500780c */ /* 0x000fc40003f24270 */
[----:B-1----:R-:W-:Y:S01]  /*10480*/  MOV R10, R214 ;  /* 0x000000d6000a7202 */ /* 0x002fe20000000f00 */
[----:B------:R-:W-:-:S05]  /*10490*/  IMAD.MOV.U32 R11, RZ, RZ, R215 ;  /* 0x000000ffff0b7224 */ /* 0x000fca00078e00d7 */
[----:B------:R1:W-:Y:S02]  /*104a0*/  LDGSTS.E [R6+0x10008], desc[UR16][R10.64], P2 ;  /* 0x100080000a067fae */ /* 0x0003e40009121850 */
[----:B-1----:R-:W-:-:S04]  /*104b0*/  SEL R10, RZ, 0x4, !P1 ;  /* 0x00000004ff0a7807 */ /* 0x002fc80004800000 */
[----:B------:R-:W-:-:S04]  /*104c0*/  SEL R10, R10, RZ, !P0 ;  /* 0x000000ff0a0a7207 */ /* 0x000fc80004000000 */
[----:B------:R-:W-:Y:S02]  /*104d0*/  ISETP.NE.U32.AND P1, PT, R10, RZ, PT ;  /* 0x000000ff0a00720c */ /* 0x000fe40003f25070 */
[----:B--2---:R-:W-:-:S05]  /*104e0*/  IADD3 R12, P3, R12, R2, RZ ;  /* 0x000000020c0c7210 */ /* 0x004fca0007f7e0ff */
[----:B---3--:R-:W-:Y:S01]  /*104f0*/  IMAD.X R212, R212, 0x1, R0, P3 ;  /* 0x00000001d4d47824 */ /* 0x008fe200018e0600 */
[----:B------:R-:W-:Y:S01]  /*10500*/  STL [R1+0x330], R12 ;  /* 0x0003300c01007387 */ /* 0x000fe20000100800 */
[----:B------:R-:W-:Y:S02]  /*10510*/  MOV R10, R12 ;  /* 0x0000000c000a7202 */ /* 0x000fe40000000f00 */
[----:B------:R-:W-:Y:S01]  /*10520*/  IMAD.MOV.U32 R11, RZ, RZ, R212 ;  /* 0x000000ffff0b7224 */ /* 0x000fe200078e00d4 */
[----:B------:R1:W-:Y:S04]  /*10530*/  STL [R1+0x32c], R212 ;  /* 0x00032cd401007387 */ /* 0x0003e80000100800 */
[----:B------:R2:W-:Y:S04]  /*10540*/  LDGSTS.E [R6+0x18008], desc[UR16][R10.64], P2 ;  /* 0x180080000a067fae */ /* 0x0005e80009121850 */
[----:B-1----:R-:W3:Y:S04]  /*10550*/  LDL.LU R212, [R1+0x144] ;  /* 0x0001440001d47983 */ /* 0x002ee80000300800 */
[----:B------:R-:W3:Y:S01]  /*10560*/  LDL.LU R12, [R1+0x148] ;  /* 0x00014800010c7983 */ /* 0x000ee20000300800 */
[----:B----4-:R-:W-:-:S02]  /*10570*/  IADD3 R211, P2, R211, R2, RZ ;  /* 0x00000002d3d37210 */ /* 0x010fc40007f5e0ff */
[----:B------:R-:W-:-:S03]  /*10580*/  IADD3 R8, P3, R8, R2, RZ ;  /* 0x0000000208087210 */ /* 0x000fc60007f7e0ff */
[----:B--2---:R-:W-:Y:S01]  /*10590*/  IMAD.MOV.U32 R10, RZ, RZ, R211 ;  /* 0x000000ffff0a7224 */ /* 0x004fe200078e00d3 */
[----:B------:R-:W-:Y:S01]  /*105a0*/  STL [R1+0x338], R211 ;  /* 0x000338d301007387 */ /* 0x000fe20000100800 */
[----:B------:R-:W-:-:S04]  /*105b0*/  IMAD.X R213, R213, 0x1, R0, P2 ;  /* 0x00000001d5d57824 */ /* 0x000fc800010e0600 */
[----:B------:R-:W-:Y:S01]  /*105c0*/  IMAD.MOV.U32 R11, RZ, RZ, R213 ;  /* 0x000000ffff0b7224 */ /* 0x000fe200078e00d5 */
[----:B------:R1:W-:Y:S01]  /*105d0*/  STL [R1+0x334], R213 ;  /* 0x000334d501007387 */ /* 0x0003e20000100800 */
[----:B------:R-:W-:-:S03]  /*105e0*/  IADD3.X R9, R9, R0, RZ, P3, !PT ;  /* 0x0000000009097210 */ /* 0x000fc60001ffe4ff */
[----:B------:R-:W-:Y:S04]  /*105f0*/  STL [R1+0x340], R8 ;  /* 0x0003400801007387 */ /* 0x000fe80000100800 */
[----:B------:R2:W-:Y:S04]  /*10600*/  STL [R1+0x33c], R9 ;  /* 0x00033c0901007387 */ /* 0x0005e80000100800 */
[----:B------:R4:W-:Y:S04]  /*10610*/  LDGSTS.E [R6+0x1000c], desc[UR16][R10.64], P1 ;  /* 0x1000c0000a067fae */ /* 0x0009e80008921850 */
[----:B-1----:R-:W3:Y:S04]  /*10620*/  LDL.LU R213, [R1+0x14c] ;  /* 0x00014c0001d57983 */ /* 0x002ee80000300800 */
[----:B------:R-:W3:Y:S01]  /*10630*/  LDL.LU R211, [R1+0x150] ;  /* 0x0001500001d37983 */ /* 0x000ee20000300800 */
[----:B----4-:R-:W-:Y:S01]  /*10640*/  IMAD.MOV.U32 R11, RZ, RZ, R9 ;  /* 0x000000ffff0b7224 */ /* 0x010fe200078e0009 */
[----:B------:R-:W-:-:S02]  /*10650*/  MOV R10, R8 ;  /* 0x00000008000a7202 */ /* 0x000fc40000000f00 */
[----:B--2---:R-:W2:Y:S04]  /*10660*/  LDL.LU R9, [R1+0x154] ;  /* 0x0001540001097983 */ /* 0x004ea80000300800 */
[----:B------:R-:W4:Y:S04]  /*10670*/  LDL.LU R8, [R1+0x158] ;  /* 0x0001580001087983 */ /* 0x000f280000300800 */
[----:B------:R1:W-:Y:S01]  /*10680*/  LDGSTS.E [R6+0x1800c], desc[UR16][R10.64], P1 ;  /* 0x1800c0000a067fae */ /* 0x0003e20008921850 */
[----:B------:R-:W-:-:S04]  /*10690*/  ISETP.GT.AND P1, PT, R5, 0x10, PT ;  /* 0x000000100500780c */ /* 0x000fc80003f24270 */
[----:B-1----:R-:W-:-:S04]  /*106a0*/  SEL R6, RZ, 0x4, !P1 ;  /* 0x00000004ff067807 */ /* 0x002fc80004800000 */
[----:B------:R-:W-:-:S04]  /*106b0*/  SEL R6, R6, RZ, !P0 ;  /* 0x000000ff06067207 */ /* 0x000fc80004000000 */
[----:B------:R-:W-:Y:S02]  /*106c0*/  ISETP.NE.U32.AND P2, PT, R6, RZ, PT ;  /* 0x000000ff0600720c */ /* 0x000fe40003f45070 */
[----:B------:R-:W-:-:S04]  /*106d0*/  LOP3.LUT R6, R7, 0x40, RZ, 0x3c, !PT ;  /* 0x0000004007067812 */ /* 0x000fc800078e3cff */
[----:B------:R-:W-:Y:S02]  /*106e0*/  IADD3 R6, R6, UR4, RZ ;  /* 0x0000000406067c10 */ /* 0x000fe4000fffe0ff */
[----:B---3--:R-:W-:-:S05]  /*106f0*/  IADD3 R12, P1, R12, R2, RZ ;  /* 0x000000020c0c7210 */ /* 0x008fca0007f3e0ff */
[----:B------:R-:W-:Y:S01]  /*10700*/  IMAD.X R212, R212, 0x1, R0, P1 ;  /* 0x00000001d4d47824 */ /* 0x000fe200008e0600 */
[----:B------:R-:W-:Y:S01]  /*10710*/  STL [R1+0x148], R12 ;  /* 0x0001480c01007387 */ /* 0x000fe20000100800 */
[----:B------:R-:W-:-:S03]  /*10720*/  IMAD.MOV.U32 R10, RZ, RZ, R12 ;  /* 0x000000ffff0a7224 */ /* 0x000fc600078e000c */
[----:B------:R1:W-:Y:S01]  /*10730*/  STL [R1+0x144], R212 ;  /* 0x000144d401007387 */ /* 0x0003e20000100800 */
[----:B------:R-:W-:-:S03]  /*10740*/  IMAD.MOV.U32 R11, RZ, RZ, R212 ;  /* 0x000000ffff0b7224 */ /* 0x000fc600078e00d4 */
[----:B------:R-:W3:Y:S04]  /*10750*/  LDL.LU R215, [R1+0x15c] ;  /* 0x00015c0001d77983 */ /* 0x000ee80000300800 */
[----:B------:R-:W3:Y:S04]  /*10760*/  LDL.LU R214, [R1+0x160] ;  /* 0x0001600001d67983 */ /* 0x000ee80000300800 */
[----:B-1----:R-:W3:Y:S01]  /*10770*/  LDL.LU R212, [R1+0x164] ;  /* 0x0001640001d47983 */ /* 0x002ee20000300800 */
[----:B------:R-:W-:-:S03]  /*10780*/  ISETP.GT.AND P1, PT, R5, 0x11, PT ;  /* 0x000000110500780c */ /* 0x000fc60003f24270 */
[----:B------:R-:W3:Y:S04]  /*10790*/  LDL.LU R12, [R1+0x168] ;  /* 0x00016800010c7983 */ /* 0x000ee80000300800 */
[----:B------:R1:W-:Y:S02]  /*107a0*/  LDGSTS.E [R6], desc[UR16][R10.64], P2 ;  /* 0x000000000a067fae */ /* 0x0003e40009121850 */
[----:B-1----:R-:W-:-:S04]  /*107b0*/  SEL R10, RZ, 0x4, !P1 ;  /* 0x00000004ff0a7807 */ /* 0x002fc80004800000 */
[----:B------:R-:W-:-:S04]  /*107c0*/  SEL R10, R10, RZ, !P0 ;  /* 0x000000ff0a0a7207 */ /* 0x000fc80004000000 */
[----:B------:R-:W-:Y:S02]  /*107d0*/  ISETP.NE.U32.AND P1, PT, R10, RZ, PT ;  /* 0x000000ff0a00720c */ /* 0x000fe40003f25070 */
[----:B------:R-:W-:-:S04]  /*107e0*/  IADD3 R211, P3, R211, R2, RZ ;  /* 0x00000002d3d37210 */ /* 0x000fc80007f7e0ff */
[----:B------:R-:W-:Y:S02]  /*107f0*/  IADD3.X R213, R213, R0, RZ, P3, !PT ;  /* 0x00000000d5d57210 */ /* 0x000fe40001ffe4ff */
[----:B----4-:R-:W-:Y:S01]  /*10800*/  IADD3 R8, P4, R8, R2, RZ ;  /* 0x0000000208087210 */ /* 0x010fe20007f9e0ff */
[----:B------:R-:W-:Y:S01]  /*10810*/  IMAD.MOV.U32 R10, RZ, RZ, R211 ;  /* 0x000000ffff0a7224 */ /* 0x000fe200078e00d3 */
[----:B------:R-:W-:Y:S01]  /*10820*/  MOV R11, R213 ;  /* 0x000000d5000b7202 */ /* 0x000fe20000000f00 */
[----:B------:R-:W-:Y:S02]  /*10830*/  STL [R1+0x150], R211 ;  /* 0x000150d301007387 */ /* 0x000fe40000100800 */
[----:B--2---:R-:W-:Y:S02]  /*10840*/  IMAD.X R9, R9, 0x1, R0, P4 ;  /* 0x0000000109097824 */ /* 0x004fe400020e0600 */
[----:B------:R1:W-:Y:S04]  /*10850*/  STL [R1+0x14c], R213 ;  /* 0x00014cd501007387 */ /* 0x0003e80000100800 */
[----:B------:R-:W-:Y:S04]  /*10860*/  STL [R1+0x158], R8 ;  /* 0x0001580801007387 */ /* 0x000fe80000100800 */
[----:B------:R2:W-:Y:S04]  /*10870*/  STL [R1+0x154], R9 ;  /* 0x0001540901007387 */ /* 0x0005e80000100800 */
[----:B------:R4:W-:Y:S04]  /*10880*/  LDGSTS.E [R6+0x8000], desc[UR16][R10.64], P2 ;  /* 0x080000000a067fae */ /* 0x0009e80009121850 */
[----:B-1----:R-:W3:Y:S04]  /*10890*/  LDL.LU R213, [R1+0x16c] ;  /* 0x00016c0001d57983 */ /* 0x002ee80000300800 */
[----:B------:R-:W3:Y:S01]  /*108a0*/  LDL.LU R211, [R1+0x170] ;  /* 0x0001700001d37983 */ /* 0x000ee20000300800 */
[----:B----4-:R-:W-:-:S02]  /*108b0*/  IMAD.MOV.U32 R11, RZ, RZ, R9 ;  /* 0x000000ffff0b7224 */ /* 0x010fc400078e0009 */
[----:B------:R-:W-:Y:S01]  /*108c0*/  IMAD.MOV.U32 R10, RZ, RZ, R8 ;  /* 0x000000ffff0a7224 */ /* 0x000fe200078e0008 */
[----:B--2---:R-:W2:Y:S04]  /*108d0*/  LDL.LU R9, [R1+0x174] ;  /* 0x0001740001097983 */ /* 0x004ea80000300800 */
[----:B------:R-:W4:Y:S01]  /*108e0*/  LDL.LU R8, [R1+0x178] ;  /* 0x0001780001087983 */ /* 0x000f220000300800 */
[----:B------:R-:W-:-:S03]  /*108f0*/  ISETP.GT.AND P2, PT, R5, 0x12, PT ;  /* 0x000000120500780c */ /* 0x000fc60003f44270 */
[----:B------:R1:W-:Y:S02]  /*10900*/  LDGSTS.E [R6+0x4], desc[UR16][R10.64], P1 ;  /* 0x000040000a067fae */ /* 0x0003e40008921850 */
[----:B-1----:R-:W-:-:S04]  /*10910*/  SEL R10, RZ, 0x4, !P2 ;  /* 0x00000004ff0a7807 */ /* 0x002fc80005000000 */
[----:B------:R-:W-:-:S04]  /*10920*/  SEL R10, R10, RZ, !P0 ;  /* 0x000000ff0a0a7207 */ /* 0x000fc80004000000 */
[----:B------:R-:W-:Y:S02]  /*10930*/  ISETP.NE.U32.AND P2, PT, R10, RZ, PT ;  /* 0x000000ff0a00720c */ /* 0x000fe40003f45070 */
[----:B---3--:R-:W-:-:S04]  /*10940*/  IADD3 R214, P3, R214, R2, RZ ;  /* 0x00000002d6d67210 */ /* 0x008fc80007f7e0ff */
[----:B------:R-:W-:Y:S02]  /*10950*/  IADD3.X R215, R215, R0, RZ, P3, !PT ;  /* 0x00000000d7d77210 */ /* 0x000fe40001ffe4ff */
[----:B------:R-:W-:Y:S01]  /*10960*/  IADD3 R12, P4, R12, R2, RZ ;  /* 0x000000020c0c7210 */ /* 0x000fe20007f9e0ff */
[----:B------:R-:W-:Y:S01]  /*10970*/  STL [R1+0x160], R214 ;  /* 0x000160d601007387 */ /* 0x000fe20000100800 */
[----:B------:R-:W-:-:S03]  /*10980*/  IMAD.MOV.U32 R10, RZ, RZ, R214 ;  /* 0x000000ffff0a7224 */ /* 0x000fc600078e00d6 */
[----:B------:R-:W-:Y:S01]  /*10990*/  IMAD.X R212, R212, 0x1, R0, P4 ;  /* 0x00000001d4d47824 */ /* 0x000fe200020e0600 */
[----:B------:R1:W-:Y:S01]  /*109a0*/  STL [R1+0x15c], R215 ;  /* 0x00015cd701007387 */ /* 0x0003e20000100800 */
[----:B------:R-:W-:-:S03]  /*109b0*/  MOV R11, R215 ;  /* 0x000000d7000b7202 */ /* 0x000fc60000000f00 */
[----:B------:R-:W-:Y:S04]  /*109c0*/  STL [R1+0x168], R12 ;  /* 0x0001680c01007387 */ /* 0x000fe80000100800 */
[----:B------:R3:W-:Y:S04]  /*109d0*/  STL [R1+0x164], R212 ;  /* 0x000164d401007387 */ /* 0x0007e80000100800 */
[----:B-1----:R-:W2:Y:S04]  /*109e0*/  LDL.LU R215, [R1+0x17c] ;  /* 0x00017c0001d77983 */ /* 0x002ea80000300800 */
[----:B------:R-:W2:Y:S04]  /*109f0*/  LDL.LU R214, [R1+0x180] ;  /* 0x0001800001d67983 */ /* 0x000ea80000300800 */
[----:B------:R1:W-:Y:S01]  /*10a00*/  LDGSTS.E [R6+0x8004], desc[UR16][R10.64], P1 ;  /* 0x080040000a067fae */ /* 0x0003e20008921850 */
[----:B------:R-:W-:Y:S01]  /*10a10*/  ISETP.GT.AND P1, PT, R5, 0x13, PT ;  /* 0x000000130500780c */ /* 0x000fe20003f24270 */
[----:B-1----:R-:W-:-:S02]  /*10a20*/  IMAD.MOV.U32 R11, RZ, RZ, R212 ;  /* 0x000000ffff0b7224 */ /* 0x002fc400078e00d4 */
[----:B------:R-:W-:Y:S01]  /*10a30*/  IMAD.MOV.U32 R10, RZ, RZ, R12 ;  /* 0x000000ffff0a7224 */ /* 0x000fe200078e000c */
[----:B---3--:R-:W3:Y:S04]  /*10a40*/  LDL.LU R212, [R1+0x344] ;  /* 0x0003440001d47983 */ /* 0x008ee80000300800 */
[----:B------:R-:W3:Y:S04]  /*10a50*/  LDL.LU R12, [R1+0x348] ;  /* 0x00034800010c7983 */ /* 0x000ee80000300800 */
[----:B------:R1:W-:Y:S02]  /*10a60*/  LDGSTS.E [R6+0x8], desc[UR16][R10.64], P2 ;  /* 0x000080000a067fae */ /* 0x0003e40009121850 */
[----:B-1----:R-:W-:-:S04]  /*10a70*/  SEL R10, RZ, 0x4, !P1 ;  /* 0x00000004ff0a7807 */ /* 0x002fc80004800000 */
[----:B------:R-:W-:Y:S02]  /*10a80*/  SEL R10, R10, RZ, !P0 ;  /* 0x000000ff0a0a7207 */ /* 0x000fe40004000000 */
[----:B------:R-:W-:-:S04]  /*10a90*/  IADD3 R211, P3, R211, R2, RZ ;  /* 0x00000002d3d37210 */ /* 0x000fc80007f7e0ff */
[----:B------:R-:W-:Y:S02]  /*10aa0*/  IADD3.X R213, R213, R0, RZ, P3, !PT ;  /* 0x00000000d5d57210 */ /* 0x000fe40001ffe4ff */
[----:B----4-:R-:W-:Y:S01]  /*10ab0*/  IADD3 R8, P4, R8, R2, RZ ;  /* 0x0000000208087210 */ /* 0x010fe20007f9e0ff */
[----:B------:R-:W-:Y:S01]  /*10ac0*/  STL [R1+0x170], R211 ;  /* 0x000170d301007387 */ /* 0x000fe20000100800 */
[----:B------:R-:W-:Y:S01]  /*10ad0*/  ISETP.NE.U32.AND P1, PT, R10, RZ, PT ;  /* 0x000000ff0a00720c */ /* 0x000fe20003f25070 */
[----:B------:R-:W-:Y:S02]  /*10ae0*/  IMAD.MOV.U32 R10, RZ, RZ, R211 ;  /* 0x000000ffff0a7224 */ /* 0x000fe400078e00d3 */
[----:B--2---:R-:W-:Y:S01]  /*10af0*/  IMAD.X R9, R9, 0x1, R0, P4 ;  /* 0x0000000109097824 */ /* 0x004fe200020e0600 */
[----:B------:R-:W-:Y:S01]  /*10b00*/  MOV R11, R213 ;  /* 0x000000d5000b7202 */ /* 0x000fe20000000f00 */
[----:B------:R1:W-:Y:S04]  /*10b10*/  STL [R1+0x16c], R213 ;  /* 0x00016cd501007387 */ /* 0x0003e80000100800 */
[----:B------:R-:W-:Y:S04]  /*10b20*/  STL [R1+0x178], R8 ;  /* 0x0001780801007387 */ /* 0x000fe80000100800 */
[----:B------:R2:W-:Y:S04]  /*10b30*/  STL [R1+0x174], R9 ;  /* 0x0001740901007387 */ /* 0x0005e80000100800 */
[----:B-1----:R-:W4:Y:S04]  /*10b40*/  LDL.LU R213, [R1+0x34c] ;  /* 0x00034c0001d57983 */ /* 0x002f280000300800 */
[----:B------:R1:W-:Y:S04]  /*10b50*/  LDGSTS.E [R6+0x8008], desc[UR16][R10.64], P2 ;  /* 0x080080000a067fae */ /* 0x0003e80009121850 */
[----:B------:R-:W4:Y:S01]  /*10b60*/  LDL.LU R211, [R1+0x350] ;  /* 0x0003500001d37983 */ /* 0x000f220000300800 */
[----:B-1----:R-:W-:-:S02]  /*10b70*/  IMAD.MOV.U32 R11, RZ, RZ, R9 ;  /* 0x000000ffff0b7224 */ /* 0x002fc400078e0009 */
[----:B------:R-:W-:Y:S01]  /*10b80*/  IMAD.MOV.U32 R10, RZ, RZ, R8 ;  /* 0x000000ffff0a7224 */ /* 0x000fe200078e0008 */
[----:B--2---:R-:W2:Y:S04]  /*10b90*/  LDL.LU R9, [R1+0x354] ;  /* 0x0003540001097983 */ /* 0x004ea80000300800 */
[----:B------:R-:W2:Y:S01]  /*10ba0*/  LDL.LU R8, [R1+0x358] ;  /* 0x0003580001087983 */ /* 0x000ea20000300800 */
[----:B------:R-:W-:-:S03]  /*10bb0*/  ISETP.GT.AND P2, PT, R5, 0x30, PT ;  /* 0x000000300500780c */ /* 0x000fc60003f44270 */
[----:B------:R1:W-:Y:S02]  /*10bc0*/  LDGSTS.E [R6+0xc], desc[UR16][R10.64], P1 ;  /* 0x0000c0000a067fae */ /* 0x0003e40008921850 */
[----:B-1----:R-:W-:-:S04]  /*10bd0*/  SEL R10, RZ, 0x4, !P2 ;  /* 0x00000004ff0a7807 */ /* 0x002fc80005000000 */
[----:B------:R-:W-:-:S04]  /*10be0*/  SEL R10, R10, RZ, !P0 ;  /* 0x000000ff0a0a7207 */ /* 0x000fc80004000000 */
[----:B------:R-:W-:Y:S02]  /*10bf0*/  ISETP.NE.U32.AND P2, PT, R10, RZ, PT ;  /* 0x000000ff0a00720c */ /* 0x000fe40003f45070 */
[----:B------:R-:W-:-:S04]  /*10c00*/  IADD3 R214, P3, R214, R2, RZ ;  /* 0x00000002d6d67210 */ /* 0x000fc80007f7e0ff */
[----:B------:R-:W-:Y:S01]  /*10c10*/  IADD3.X R215, R215, R0, RZ, P3, !PT ;  /* 0x00000000d7d77210 */ /* 0x000fe20001ffe4ff */
[----:B------:R-:W-:-:S03]  /*10c20*/  IMAD.MOV.U32 R10, RZ, RZ, R214 ;  /* 0x000000ffff0a7224 */ /* 0x000fc600078e00d6 */
[----:B------:R-:W-:Y:S01]  /*10c30*/  MOV R11, R215 ;  /* 0x000000d7000b7202 */ /* 0x000fe20000000f00 */
[----:B------:R-:W-:Y:S04]  /*10c40*/  STL [R1+0x180], R214 ;  /* 0x000180d601007387 */ /* 0x000fe80000100800 */
[----:B------:R-:W-:Y:S04]  /*10c50*/  STL [R1+0x17c], R215 ;  /* 0x00017cd701007387 */ /* 0x000fe80000100800 */
[----:B------:R1:W-:Y:S01]  /*10c60*/  LDGSTS.E [R6+0x800c], desc[UR16][R10.64], P1 ;  /* 0x0800c0000a067fae */ /* 0x0003e20008921850 */
[----:B---3--:R-:W-:-:S05]  /*10c70*/  IADD3 R12, P4, R12, R2, RZ ;  /* 0x000000020c0c7210 */ /* 0x008fca0007f9e0ff */
[----:B------:R-:W-:Y:S01]  /*10c80*/  IMAD.X R212, R212, 0x1, R0, P4 ;  /* 0x00000001d4d47824 */ /* 0x000fe200020e0600 */
[----:B------:R-:W-:Y:S01]  /*10c90*/  STL [R1+0x348], R12 ;  /* 0x0003480c01007387 */ /* 0x000fe20000100800 */
[----:B-1----:R-:W-:Y:S02]  /*10ca0*/  IMAD.MOV.U32 R10, RZ, RZ, R12 ;  /* 0x000000ffff0a7224 */ /* 0x002fe400078e000c */
[----:B------:R-:W-:Y:S01]  /*10cb0*/  IMAD.MOV.U32 R11, RZ, RZ, R212 ;  /* 0x000000ffff0b7224 */ /* 0x000fe200078e00d4 */
[----:B------:R1:W-:Y:S01]  /*10cc0*/  STL [R1+0x344], R212 ;  /* 0x000344d401007387 */ /* 0x0003e20000100800 */
[----:B------:R-:W-:-:S03]  /*10cd0*/  ISETP.GT.AND P1, PT, R5, 0x31, PT ;  /* 0x000000310500780c */ /* 0x000fc60003f24270 */
[----:B------:R3:W-:Y:S04]  /*10ce0*/  LDGSTS.E [R6+0x10000], desc[UR16][R10.64], P2 ;  /* 0x100000000a067fae */ /* 0x0007e80009121850 */
[----:B-1----:R-:W2:Y:S04]  /*10cf0*/  LDL.LU R212, [R1+0x35c] ;  /* 0x00035c0001d47983 */ /* 0x002ea80000300800 */
[----:B------:R-:W2:Y:S04]  /*10d00*/  LDL.LU R12, [R1+0x360] ;  /* 0x00036000010c7983 */ /* 0x000ea80000300800 */
[----:B------:R-:W2:Y:S04]  /*10d10*/  LDL.LU R215, [R1+0x364] ;  /* 0x0003640001d77983 */ /* 0x000ea80000300800 */
[----:B------:R-:W2:Y:S01]  /*10d20*/  LDL.LU R214, [R1+0x368] ;  /* 0x0003680001d67983 */ /* 0x000ea20000300800 */
[----:B---3--:R-:W-:-:S04]  /*10d30*/  SEL R10, RZ, 0x4, !P1 ;  /* 0x00000004ff0a7807 */ /* 0x008fc80004800000 */
[----:B------:R-:W-:-:S04]  /*10d40*/  SEL R10, R10, RZ, !P0 ;  /* 0x000000ff0a0a7207 */ /* 0x000fc80004000000 */
[----:B------:R-:W-:Y:S02]  /*10d50*/  ISETP.NE.U32.AND P1, PT, R10, RZ, PT ;  /* 0x000000ff0a00720c */ /* 0x000fe40003f25070 */
[----:B----4-:R-:W-:-:S04]  /*10d60*/  IADD3 R211, P3, R211, R2, RZ ;  /* 0x00000002d3d37210 */ /* 0x010fc80007f7e0ff */
[----:B------:R-:W-:Y:S01]  /*10d70*/  IADD3.X R213, R213, R0, RZ, P3, !PT ;  /* 0x00000000d5d57210 */ /* 0x000fe20001ffe4ff */
[----:B------:R-:W-:Y:S01]  /*10d80*/  IMAD.MOV.U32 R10, RZ, RZ, R211 ;  /* 0x000000ffff0a7224 */ /* 0x000fe200078e00d3 */
[----:B------:R-:W-:Y:S02]  /*10d90*/  STL [R1+0x350], R211 ;  /* 0x000350d301007387 */ /* 0x000fe40000100800 */
[----:B------:R-:W-:Y:S02]  /*10da0*/  MOV R11, R213 ;  /* 0x000000d5000b7202 */ /* 0x000fe40000000f00 */
[----:B--2---:R-:W-:Y:S01]  /*10db0*/  IADD3 R8, P4, R8, R2, RZ ;  /* 0x0000000208087210 */ /* 0x004fe20007f9e0ff */
[----:B------:R1:W-:Y:S04]  /*10dc0*/  STL [R1+0x34c], R213 ;  /* 0x00034cd501007387 */ /* 0x0003e80000100800 */
[----:B------:R-:W-:Y:S01]  /*10dd0*/  IMAD.X R9, R9, 0x1, R0, P4 ;  /* 0x0000000109097824 */ /* 0x000fe200020e0600 */
[----:B------:R-:W-:Y:S04]  /*10de0*/  STL [R1+0x358], R8 ;  /* 0x0003580801007387 */ /* 0x000fe80000100800 */
[----:B------:R2:W-:Y:S04]  /*10df0*/  LDGSTS.E [R6+0x18000], desc[UR16][R10.64], P2 ;  /* 0x180000000a067fae */ /* 0x0005e80009121850 */
[----:B------:R3:W-:Y:S04]  /*10e00*/  STL [R1+0x354], R9 ;  /* 0x0003540901007387 */ /* 0x0007e80000100800 */
[----:B-1----:R-:W4:Y:S01]  /*10e10*/  LDL.LU R213, [R1+0x36c] ;  /* 0x00036c0001d57983 */ /* 0x002f220000300800 */
[----:B--2---:R-:W-:-:S03]  /*10e20*/  IMAD.MOV.U32 R11, RZ, RZ, R9 ;  /* 0x000000ffff0b7224 */ /* 0x004fc600078e0009 */
[----:B---3--:R-:W2:Y:S01]  /*10e30*/  LDL.LU R9, [R1+0x370] ;  /* 0x0003700001097983 */ /* 0x008ea20000300800 */
[----:B------:R-:W-:Y:S01]  /*10e40*/  IMAD.MOV.U32 R10, RZ, RZ, R8 ;  /* 0x000000ffff0a7224 */ /* 0x000fe200078e0008 */
[----:B------:R-:W-:Y:S02]  /*10e50*/  ISETP.GT.AND P2, PT, R5, 0x32, PT ;  /* 0x000000320500780c */ /* 0x000fe40003f44270 */
[----:B------:R-:W3:Y:S04]  /*10e60*/  LDL.LU R211, [R1+0x378] ;  /* 0x0003780001d37983 */ /* 0x000ee80000300800 */
[----:B------:R1:W-:Y:S04]  /*10e70*/  LDGSTS.E [R6+0x10004], desc[UR16][R10.64], P1 ;  /* 0x100040000a067fae */ /* 0x0003e80008921850 */
[----:B------:R-:W3:Y:S01]  /*10e80*/  LDL.LU R8, [R1+0x380] ;  /* 0x0003800001087983 */ /* 0x000ee20000300800 */
[----:B-1----:R-:W-:-:S04]  /*10e90*/  SEL R10, RZ, 0x4, !P2 ;  /* 0x00000004ff0a7807 */ /* 0x002fc80005000000 */
[----:B------:R-:W-:-:S04]  /*10ea0*/  SEL R10, R10, RZ, !P0 ;  /* 0x000000ff0a0a7207 */ /* 0x000fc80004000000 */
[----:B------:R-:W-:Y:S02]  /*10eb0*/  ISETP.NE.U32.AND P2, PT, R10, RZ, PT ;  /* 0x000000ff0a00720c */ /* 0x000fe40003f45070 */
[----:B------:R-:W-:-:S04]  /*10ec0*/  IADD3 R12, P3, R12, R2, RZ ;  /* 0x000000020c0c7210 */ /* 0x000fc80007f7e0ff */
[----:B------:R-:W-:Y:S02]  /*10ed0*/  IADD3.X R212, R212, R0, RZ, P3, !PT ;  /* 0x00000000d4d47210 */ /* 0x000fe40001ffe4ff */
[----:B------:R-:W-:Y:S01]  /*10ee0*/  IADD3 R214, P4, R214, R2, RZ ;  /* 0x00000002d6d67210 */ /* 0x000fe20007f9e0ff */
[----:B------:R-:W-:Y:S01]  /*10ef0*/  STL [R1+0x360], R12 ;  /* 0x0003600c01007387 */ /* 0x000fe20000100800 */
[----:B------:R-:W-:-:S03]  /*10f00*/  MOV R11, R212 ;  /* 0x000000d4000b7202 */ /* 0x000fc60000000f00 */
[----:B------:R-:W-:Y:S01]  /*10f10*/  IMAD.X R215, R215, 0x1, R0, P4 ;  /* 0x00000001d7d77824 */ /* 0x000fe200020e0600 */
[----:B------:R1:W-:Y:S01]  /*10f20*/  STL [R1+0x35c], R212 ;  /* 0x00035cd401007387 */ /* 0x0003e20000100800 */
[----:B------:R-:W-:-:S03]  /*10f30*/  IMAD.MOV.U32 R10, RZ, RZ, R12 ;  /* 0x000000ffff0a7224 */ /* 0x000fc600078e000c */
[----:B------:R-:W-:Y:S04]  /*10f40*/  STL [R1+0x368], R214 ;  /* 0x000368d601007387 */ /* 0x000fe80000100800 */
[----:B------:R1:W-:Y:S04]  /*10f50*/  LDGSTS.E [R6+0x18004], desc[UR16][R10.64], P1 ;  /* 0x180040000a067fae */ /* 0x0003e80008921850 */
[----:B-1----:R-:W3:Y:S04]  /*10f60*/  LDL.LU R212, [R1+0x374] ;  /* 0x0003740001d47983 */ /* 0x002ee80000300800 */
[----:B------:R-:W-:Y:S04]  /*10f70*/  STL [R1+0x364], R215 ;  /* 0x000364d701007387 */ /* 0x000fe80000100800 */
[----:B------:R-:W3:Y:S01]  /*10f80*/  LDL.LU R12, [R1+0x37c] ;  /* 0x00037c00010c7983 */ /* 0x000ee20000300800 */
[----:B------:R-:W-:-:S02]  /*10f90*/  IMAD.MOV.U32 R10, RZ, RZ, R214 ;  /* 0x000000ffff0a7224 */ /* 0x000fc400078e00d6 */
[----:B------:R-:W-:Y:S01]  /*10fa0*/  IMAD.MOV.U32 R11, RZ, RZ, R215 ;  /* 0x000000ffff0b7224 */ /* 0x000fe200078e00d7 */
[----:B------:R-:W-:-:S04]  /*10fb0*/  ISETP.GT.AND P1, PT, R5, 0x33, PT ;  /* 0x000000330500780c */ /* 0x000fc80003f24270 */
[----:B------:R1:W-:Y:S02]  /*10fc0*/  LDGSTS.E [R6+0x10008], desc[UR16][R10.64], P2 ;  /* 0x100080000a067fae */ /* 0x0003e40009121850 */
[----:B-1----:R-:W-:-:S04]  /*10fd0*/  SEL R10, RZ, 0x4, !P1 ;  /* 0x00000004ff0a7807 */ /* 0x002fc80004800000 */
[----:B------:R-:W-:-:S04]  /*10fe0*/  SEL R10, R10, RZ, !P0 ;  /* 0x000000ff0a0a7207 */ /* 0x000fc80004000000 */
[----:B------:R-:W-:Y:S02]  /*10ff0*/  ISETP.NE.U32.AND P1, PT, R10, RZ, PT ;  /* 0x000000ff0a00720c */ /* 0x000fe40003f25070 */
[----:B--2---:R-:W-:-:S04]  /*11000*/  IADD3 R9, P3, R9, R2, RZ ;  /* 0x0000000209097210 */ /* 0x004fc80007f7e0ff */
[----:B----4-:R-:W-:Y:S01]  /*11010*/  IADD3.X R213, R213, R0, RZ, P3, !PT ;  /* 0x00000000d5d57210 */ /* 0x010fe20001ffe4ff */
[----:B------:R-:W-:Y:S01]  /*11020*/  STL [R1+0x370], R9 ;  /* 0x0003700901007387 */ /* 0x000fe20000100800 */
[----:B------:R-:W-:-:S03]  /*11030*/  IMAD.MOV.U32 R10, RZ, RZ, R9 ;  /* 0x000000ffff0a7224 */ /* 0x000fc600078e0009 */
[----:B------:R1:W-:Y:S01]  /*11040*/  STL [R1+0x36c], R213 ;  /* 0x00036cd501007387 */ /* 0x0003e20000100800 */
[----:B------:R-:W-:Y:S01]  /*11050*/  IMAD.MOV.U32 R11, RZ, RZ, R213 ;  /* 0x000000ffff0b7224 */ /* 0x000fe200078e00d5 */
[----:B---3--:R-:W-:-:S04]  /*11060*/  IADD3 R8, P3, R8, R2, RZ ;  /* 0x0000000208087210 */ /* 0x008fc80007f7e0ff */
[----:B------:R2:W-:Y:S04]  /*11070*/  LDGSTS.E [R6+0x18008], desc[UR16][R10.64], P2 ;  /* 0x180080000a067fae */ /* 0x0005e80009121850 */
[----:B-1----:R-:W3:Y:S04]  /*11080*/  LDL.LU R213, [R1+0x184] ;  /* 0x0001840001d57983 */ /* 0x002ee80000300800 */
[----:B------:R-:W4:Y:S01]  /*11090*/  LDL.LU R9, [R1+0x188] ;  /* 0x0001880001097983 */ /* 0x000f220000300800 */
[----:B------:R-:W-:-:S05]  /*110a0*/  IADD3 R211, P2, R211, R2, RZ ;  /* 0x00000002d3d37210 */ /* 0x000fca0007f5e0ff */
[----:B------:R-:W-:Y:S01]  /*110b0*/  STL [R1+0x378], R211 ;  /* 0x000378d301007387 */ /* 0x000fe20000100800 */
[----:B--2---:R-:W-:Y:S01]  /*110c0*/  IMAD.MOV.U32 R10, RZ, RZ, R211 ;  /* 0x000000ffff0a7224 */ /* 0x004fe200078e00d3 */
[----:B------:R-:W-:-:S04]  /*110d0*/  IADD3.X R212, R212, R0, RZ, P2, !PT ;  /* 0x00000000d4d47210 */ /* 0x000fc800017fe4ff */
[----:B------:R-:W-:Y:S01]  /*110e0*/  MOV R11, R212 ;  /* 0x000000d4000b7202 */ /* 0x000fe20000000f00 */
[----:B------:R1:W-:Y:S01]  /*110f0*/  STL [R1+0x374], R212 ;  /* 0x000374d401007387 */ /* 0x0003e20000100800 */
[----:B------:R-:W-:-:S03]  /*11100*/  IMAD.X R12, R12, 0x1, R0, P3 ;  /* 0x000000010c0c7824 */ /* 0x000fc600018e0600 */
[----:B------:R-:W-:Y:S04]  /*11110*/  STL [R1+0x380], R8 ;  /* 0x0003800801007387 */ /* 0x000fe80000100800 */
[----:B------:R2:W-:Y:S04]  /*11120*/  STL [R1+0x37c], R12 ;  /* 0x00037c0c01007387 */ /* 0x0005e80000100800 */
[----:B-1----:R-:W3:Y:S04]  /*11130*/  LDL.LU R212, [R1+0x18c] ;  /* 0x00018c0001d47983 */ /* 0x002ee80000300800 */
[----:B------:R1:W-:Y:S04]  /*11140*/  LDGSTS.E [R6+0x1000c], desc[UR16][R10.64], P1 ;  /* 0x1000c0000a067fae */ /* 0x0003e80008921850 */
[----:B------:R-:W3:Y:S01]  /*11150*/  LDL.LU R211, [R1+0x190] ;  /* 0x0001900001d37983 */ /* 0x000ee20000300800 */
[----:B-1----:R-:W-:-:S02]  /*11160*/  IMAD.MOV.U32 R11, RZ, RZ, R12 ;  /* 0x000000ffff0b7224 */ /* 0x002fc400078e000c */
[----:B------:R-:W-:Y:S01]  /*11170*/  IMAD.MOV.U32 R10, RZ, RZ, R8 ;  /* 0x000000ffff0a7224 */ /* 0x000fe200078e0008 */
[----:B--2---:R-:W2:Y:S04]  /*11180*/  LDL.LU R12, [R1+0x194] ;  /* 0x00019400010c7983 */ /* 0x004ea80000300800 */
[----:B------:R-:W2:Y:S04]  /*11190*/  LDL.LU R8, [R1+0x198] ;  /* 0x0001980001087983 */ /* 0x000ea80000300800 */
[----:B------:R1:W-:Y:S01]  /*111a0*/  LDGSTS.E [R6+0x1800c], desc[UR16][R10.64], P1 ;  /* 0x1800c0000a067fae */ /* 0x0003e20008921850 */
[----:B------:R-:W-:-:S04]  /*111b0*/  ISETP.GT.AND P1, PT, R5, 0x14, PT ;  /* 0x000000140500780c */ /* 0x000fc80003f24270 */
[----:B-1----:R-:W-:Y:S02]  /*111c0*/  SEL R6, RZ, 0x4, !P1 ;  /* 0x00000004ff067807 */ /* 0x002fe40004800000 */
[----:B----4-:R-:W-:-:S04]  /*111d0*/  IADD3 R9, P1, R9, R2, RZ ;  /* 0x0000000209097210 */ /* 0x010fc80007f3e0ff */
[----:B---3--:R-:W-:Y:S01]  /*111e0*/  IADD3.X R213, R213, R0, RZ, P1, !PT ;  /* 0x00000000d5d57210 */ /* 0x008fe20000ffe4ff */
[----:B------:R-:W-:Y:S01]  /*111f0*/  STL [R1+0x188], R9 ;  /* 0x0001880901007387 */ /* 0x000fe20000100800 */
[----:B------:R-:W-:-:S03]  /*11200*/  IMAD.MOV.U32 R10, RZ, RZ, R9 ;  /* 0x000000ffff0a7224 */ /* 0x000fc600078e0009 */
[----:B------:R1:W-:Y:S01]  /*11210*/  STL [R1+0x184], R213 ;  /* 0x000184d501007387 */ /* 0x0003e20000100800 */
[----:B------:R-:W-:-:S03]  /*11220*/  MOV R11, R213 ;  /* 0x000000d5000b7202 */ /* 0x000fc60000000f00 */
[----:B------:R-:W3:Y:S04]  /*11230*/  LDL.LU R215, [R1+0x19c] ;  /* 0x00019c0001d77983 */ /* 0x000ee80000300800 */
[----:B------:R-:W4:Y:S04]  /*11240*/  LDL.LU R214, [R1+0x1a0] ;  /* 0x0001a00001d67983 */ /* 0x000f280000300800 */
[----:B-1----:R-:W3:Y:S04]  /*11250*/  LDL.LU R213, [R1+0x1a4] ;  /* 0x0001a40001d57983 */ /* 0x002ee80000300800 */
[----:B------:R-:W3:Y:S01]  /*11260*/  LDL.LU R9, [R1+0x1a8] ;  /* 0x0001a80001097983 */ /* 0x000ee20000300800 */
        /* <DEDUP_REMOVED lines=9> */
[----:B------:R-:W-:-:S05]  /*11300*/  IADD3 R211, P3, R211, R2, RZ ;  /* 0x00000002d3d37210 */ /* 0x000fca0007f7e0ff */
[----:B------:R-:W-:Y:S01]  /*11310*/  IMAD.X R212, R212, 0x1, R0, P3 ;  /* 0x00000001d4d47824 */ /* 0x000fe200018e0600 */
[----:B------:R-:W-:Y:S01]  /*11320*/  MOV R10, R211 ;  /* 0x000000d3000a7202 */ /* 0x000fe20000000f00 */
[----:B------:R-:W-:Y:S02]  /*11330*/  STL [R1+0x190], R211 ;  /* 0x000190d301007387 */ /* 0x000fe40000100800 */
[----:B------:R-:W-:Y:S01]  /*11340*/  IMAD.MOV.U32 R11, RZ, RZ, R212 ;  /* 0x000000ffff0b7224 */ /* 0x000fe200078e00d4 */
[----:B--2---:R-:W-:Y:S01]  /*11350*/  IADD3 R8, P4, R8, R2, RZ ;  /* 0x0000000208087210 */ /* 0x004fe20007f9e0ff */
[----:B------:R1:W-:Y:S04]  /*11360*/  STL [R1+0x18c], R212 ;  /* 0x00018cd401007387 */ /* 0x0003e80000100800 */
[----:B------:R-:W-:Y:S01]  /*11370*/  IMAD.X R12, R12, 0x1, R0, P4 ;  /* 0x000000010c0c7824 */ /* 0x000fe200020e0600 */
[----:B------:R-:W-:Y:S04]  /*11380*/  STL [R1+0x198], R8 ;  /* 0x0001980801007387 */ /* 0x000fe80000100800 */
[----:B------:R2:W-:Y:S04]  /*11390*/  STL [R1+0x194], R12 ;  /* 0x0001940c01007387 */ /* 0x0005e80000100800 */
[----:B------:R2:W-:Y:S04]  /*113a0*/  LDGSTS.E [R6+0x8000], desc[UR16][R10.64], P2 ;  /* 0x080000000a067fae */ /* 0x0005e80009121850 */
[----:B-1----:R-:W3:Y:S04]  /*113b0*/  LDL.LU R212, [R1+0x1ac] ;  /* 0x0001ac0001d47983 */ /* 0x002ee80000300800 */
[----:B------:R-:W3:Y:S01]  /*113c0*/  LDL.LU R211, [R1+0x1b0] ;  /* 0x0001b00001d37983 */ /* 0x000ee20000300800 */
[----:B--2---:R-:W-:Y:S01]  /*113d0*/  MOV R11, R12 ;  /* 0x0000000c000b7202 */ /* 0x004fe20000000f00 */
[----:B------:R-:W-:-:S02]  /*113e0*/  IMAD.MOV.U32 R10, RZ, RZ, R8 ;  /* 0x000000ffff0a7224 */ /* 0x000fc400078e0008 */
[----:B------:R-:W2:Y:S04]  /*113f0*/  LDL.LU R12, [R1+0x1b4] ;  /* 0x0001b400010c7983 */ /* 0x000ea80000300800 */
[----:B------:R-:W2:Y:S01]  /*11400*/  LDL.LU R8, [R1+0x1b8] ;  /* 0x0001b80001087983 */ /* 0x000ea20000300800 */
[----:B------:R-:W-:-:S03]  /*11410*/  ISETP.GT.AND P2, PT, R5, 0x16, PT ;  /* 0x000000160500780c */ /* 0x000fc60003f44270 */
[----:B------:R1:W-:Y:S02]  /*11420*/  LDGSTS.E [R6+0x4], desc[UR16][R10.64], P1 ;  /* 0x000040000a067fae */ /* 0x0003e40008921850 */
[----:B-1----:R-:W-:Y:S02]  /*11430*/  SEL R10, RZ, 0x4, !P2 ;  /* 0x00000004ff0a7807 */ /* 0x002fe40005000000 */
[----:B----4-:R-:W-:Y:S02]  /*11440*/  IADD3 R214, P3, R214, R2, RZ ;  /* 0x00000002d6d67210 */ /* 0x010fe40007f7e0ff */
[----:B------:R-:W-:-:S03]  /*11450*/  SEL R10, R10, RZ, !P0 ;  /* 0x000000ff0a0a7207 */ /* 0x000fc60004000000 */
[----:B---3--:R-:W-:Y:S01]  /*11460*/  IMAD.X R215, R215, 0x1, R0, P3 ;  /* 0x00000001d7d77824 */ /* 0x008fe200018e0600 */
[----:B------:R-:W-:Y:S01]  /*11470*/  IADD3 R9, P4, R9, R2, RZ ;  /* 0x0000000209097210 */ /* 0x000fe20007f9e0ff */
[----:B------:R-:W-:Y:S01]  /*11480*/  STL [R1+0x1a0], R214 ;  /* 0x0001a0d601007387 */ /* 0x000fe20000100800 */
[----:B------:R-:W-:-:S03]  /*11490*/  ISETP.NE.U32.AND P2, PT, R10, RZ, PT ;  /* 0x000000ff0a00720c */ /* 0x000fc60003f45070 */
[----:B------:R-:W-:Y:S01]  /*114a0*/  IMAD.X R213, R213, 0x1, R0, P4 ;  /* 0x00000001d5d57824 */ /* 0x000fe200020e0600 */
[----:B------:R1:W-:Y:S01]  /*114b0*/  STL [R1+0x19c], R215 ;  /* 0x00019cd701007387 */ /* 0x0003e20000100800 */
[----:B------:R-:W-:Y:S01]  /*114c0*/  MOV R10, R214 ;  /* 0x000000d6000a7202 */ /* 0x000fe20000000f00 */
[----:B------:R-:W-:Y:S02]  /*114d0*/  IMAD.MOV.U32 R11, RZ, RZ, R215 ;  /* 0x000000ffff0b7224 */ /* 0x000fe400078e00d7 */
[----:B------:R-:W-:Y:S04]  /*114e0*/  STL [R1+0x1a8], R9 ;  /* 0x0001a80901007387 */ /* 0x000fe80000100800 */
[----:B------:R3:W-:Y:S04]  /*114f0*/  STL [R1+0x1a4], R213 ;  /* 0x0001a4d501007387 */ /* 0x0007e80000100800 */
[----:B-1----:R-:W4:Y:S04]  /*11500*/  LDL.LU R215, [R1+0x1bc] ;  /* 0x0001bc0001d77983 */ /* 0x002f280000300800 */
[----:B------:R-:W4:Y:S04]  /*11510*/  LDL.LU R214, [R1+0x1c0] ;  /* 0x0001c00001d67983 */ /* 0x000f280000300800 */
[----:B------:R1:W-:Y:S02]  /*11520*/  LDGSTS.E [R6+0x8004], desc[UR16][R10.64], P1 ;  /* 0x080040000a067fae */ /* 0x0003e40008921850 */
[----:B-1----:R-:W-:Y:S01]  /*11530*/  MOV R11, R213 ;  /* 0x000000d5000b7202 */ /* 0x002fe20000000f00 */
[----:B------:R-:W-:Y:S01]  /*11540*/  IMAD.MOV.U32 R10, RZ, RZ, R9 ;  /* 0x000000ffff0a7224 */ /* 0x000fe200078e0009 */
[----:B---3--:R-:W3:Y:S04]  /*11550*/  LDL.LU R213, [R1+0x384] ;  /* 0x0003840001d57983 */ /* 0x008ee80000300800 */
[----:B------:R-:W3:Y:S01]  /*11560*/  LDL.LU R9, [R1+0x388] ;  /* 0x0003880001097983 */ /* 0x000ee20000300800 */
[----:B------:R-:W-:-:S03]  /*11570*/  ISETP.GT.AND P1, PT, R5, 0x17, PT ;  /* 0x000000170500780c */ /* 0x000fc60003f24270 */
[----:B------:R1:W-:Y:S02]  /*11580*/  LDGSTS.E [R6+0x8], desc[UR16][R10.64], P2 ;  /* 0x000080000a067fae */ /* 0x0003e40009121850 */
[----:B-1----:R-:W-:-:S04]  /*11590*/  SEL R10, RZ, 0x4, !P1 ;  /* 0x00000004ff0a7807 */ /* 0x002fc80004800000 */
[----:B------:R-:W-:-:S04]  /*115a0*/  SEL R10, R10, RZ, !P0 ;  /* 0x000000ff0a0a7207 */ /* 0x000fc80004000000 */
[----:B------:R-:W-:Y:S02]  /*115b0*/  ISETP.NE.U32.AND P1, PT, R10, RZ, PT ;  /* 0x000000ff0a00720c */ /* 0x000fe40003f25070 */
[----:B------:R-:W-:-:S05]  /*115c0*/  IADD3 R211, P3, R211, R2, RZ ;  /* 0x00000002d3d37210 */ /* 0x000fca0007f7e0ff */
[----:B------:R-:W-:Y:S01]  /*115d0*/  IMAD.X R212, R212, 0x1, R0, P3 ;  /* 0x00000001d4d47824 */ /* 0x000fe200018e0600 */
[----:B--2---:R-:W-:Y:S01]  /*115e0*/  IADD3 R8, P4, R8, R2, RZ ;  /* 0x0000000208087210 */ /* 0x004fe20007f9e0ff */
[----:B------:R-:W-:Y:S01]  /*115f0*/  STL [R1+0x1b0], R211 ;  /* 0x0001b0d301007387 */ /* 0x000fe20000100800 */
[----:B------:R-:W-:-:S03]  /*11600*/  MOV R10, R211 ;  /* 0x000000d3000a7202 */ /* 0x000fc60000000f00 */
[----:B------:R-:W-:Y:S01]  /*11610*/  IMAD.X R12, R12, 0x1, R0, P4 ;  /* 0x000000010c0c7824 */ /* 0x000fe200020e0600 */
[----:B------:R1:W-:Y:S01]  /*11620*/  STL [R1+0x1ac], R212 ;  /* 0x0001acd401007387 */ /* 0x0003e20000100800 */
[----:B------:R-:W-:-:S03]  /*11630*/  IMAD.MOV.U32 R11, RZ, RZ, R212 ;  /* 0x000000ffff0b7224 */ /* 0x000fc600078e00d4 */
[----:B------:R-:W-:Y:S04]  /*11640*/  STL [R1+0x1b8], R8 ;  /* 0x0001b80801007387 */ /* 0x000fe80000100800 */
[----:B------:R2:W-:Y:S04]  /*11650*/  STL [R1+0x1b4], R12 ;  /* 0x0001b40c01007387 */ /* 0x0005e80000100800 */
[----:B-1----:R-:W3:Y:S04]  /*11660*/  LDL.LU R212, [R1+0x38c] ;  /* 0x00038c0001d47983 */ /* 0x002ee80000300800 */
[----:B------:R-:W3:Y:S04]  /*11670*/  LDL.LU R211, [R1+0x390] ;  /* 0x0003900001d37983 */ /* 0x000ee80000300800 */
[----:B------:R1:W-:Y:S01]  /*11680*/  LDGSTS.E [R6+0x8008], desc[UR16][R10.64], P2 ;  /* 0x080080000a067fae */ /* 0x0003e20009121850 */
[----:B------:R-:W-:-:S02]  /*11690*/  ISETP.GT.AND P2, PT, R5, 0x34, PT ;  /* 0x000000340500780c */ /* 0x000fc40003f44270 */
[----:B-1----:R-:W-:Y:S01]  /*116a0*/  MOV R11, R12 ;  /* 0x0000000c000b7202 */ /* 0x002fe20000000f00 */
[----:B------:R-:W-:Y:S01]  /*116b0*/  IMAD.MOV.U32 R10, RZ, RZ, R8 ;  /* 0x000000ffff0a7224 */ /* 0x000fe200078e0008 */
[----:B--2---:R-:W2:Y:S04]  /*116c0*/  LDL.LU R12, [R1+0x394] ;  /* 0x00039400010c7983 */ /* 0x004ea80000300800 */
[----:B------:R-:W2:Y:S04]  /*116d0*/  LDL.LU R8, [R1+0x398] ;  /* 0x0003980001087983 */ /* 0x000ea80000300800 */
[----:B------:R1:W-:Y:S01]  /*116e0*/  LDGSTS.E [R6+0xc], desc[UR16][R10.64], P1 ;  /* 0x0000c0000a067fae */ /* 0x0003e20008921850 */
[----:B----4-:R-:W-:-:S02]  /*116f0*/  IADD3 R214, P3, R214, R2, RZ ;  /* 0x00000002d6d67210 */ /* 0x010fc40007f7e0ff */
[----:B-1----:R-:W-:-:S03]  /*11700*/  SEL R10, RZ, 0x4, !P2 ;  /* 0x00000004ff0a7807 */ /* 0x002fc60005000000 */
[----:B------:R-:W-:Y:S01]  /*11710*/  IMAD.X R215, R215, 0x1, R0, P3 ;  /* 0x00000001d7d77824 */ /* 0x000fe200018e0600 */
[----:B------:R-:W-:-:S03]  /*11720*/  SEL R10, R10, RZ, !P0 ;  /* 0x000000ff0a0a7207 */ /* 0x000fc60004000000 */
[----:B------:R-:W-:Y:S01]  /*11730*/  IMAD.MOV.U32 R11, RZ, RZ, R215 ;  /* 0x000000ffff0b7224 */ /* 0x000fe200078e00d7 */
[----:B------:R-:W-:Y:S02]  /*11740*/  ISETP.NE.U32.AND P2, PT, R10, RZ, PT ;  /* 0x000000ff0a00720c */ /* 0x000fe40003f45070 */
[----:B------:R-:W-:Y:S02]  /*11750*/  MOV R10, R214 ;  /* 0x000000d6000a7202 */ /* 0x000fe40000000f00 */
[----:B---3--:R-:W-:Y:S01]  /*11760*/  IADD3 R9, P4, R9, R2, RZ ;  /* 0x0000000209097210 */ /* 0x008fe20007f9e0ff */
[----:B------:R-:W-:Y:S04]  /*11770*/  STL [R1+0x1c0], R214 ;  /* 0x0001c0d601007387 */ /* 0x000fe80000100800 */
[----:B------:R-:W-:Y:S01]  /*11780*/  IMAD.X R213, R213, 0x1, R0, P4 ;  /* 0x00000001d5d57824 */ /* 0x000fe200020e0600 */
[----:B------:R-:W-:Y:S04]  /*11790*/  STL [R1+0x1bc], R215 ;  /* 0x0001bcd701007387 */ /* 0x000fe80000100800 */
[----:B------:R-:W-:Y:S04]  /*117a0*/  STL [R1+0x388], R9 ;  /* 0x0003880901007387 */ /* 0x000fe80000100800 */
[----:B------:R1:W-:Y:S04]  /*117b0*/  LDGSTS.E [R6+0x800c], desc[UR16][R10.64], P1 ;  /* 0x0800c0000a067fae */ /* 0x0003e80008921850 */
[----:B------:R3:W-:Y:S01]  /*117c0*/  STL [R1+0x384], R213 ;  /* 0x000384d501007387 */ /* 0x0007e20000100800 */
[----:B-1----:R-:W-:Y:S01]  /*117d0*/  MOV R11, R213 ;  /* 0x000000d5000b7202 */ /* 0x002fe20000000f00 */
[----:B------:R-:W-:-:S02]  /*117e0*/  IMAD.MOV.U32 R10, RZ, RZ, R9 ;  /* 0x000000ffff0a7224 */ /* 0x000fc400078e0009 */
[----:B---3--:R-:W3:Y:S04]  /*117f0*/  LDL.LU R213, [R1+0x39c] ;  /* 0x00039c0001d57983 */ /* 0x008ee80000300800 */
[----:B------:R-:W4:Y:S04]  /*11800*/  LDL.LU R9, [R1+0x3a0] ;  /* 0x0003a00001097983 */ /* 0x000f280000300800 */
[----:B------:R-:W3:Y:S04]  /*11810*/  LDL.LU R215, [R1+0x3a4] ;  /* 0x0003a40001d77983 */ /* 0x000ee80000300800 */
        /* <DEDUP_REMOVED lines=8> */
[----:B------:R-:W-:Y:S01]  /*118a0*/  MOV R10, R211 ;  /* 0x000000d3000a7202 */ /* 0x000fe20000000f00 */
[----:B------:R-:W-:Y:S02]  /*118b0*/  STL [R1+0x390], R211 ;  /* 0x000390d301007387 */ /* 0x000fe40000100800 */
[----:B------:R-:W-:Y:S02]  /*118c0*/  IMAD.MOV.U32 R11, RZ, RZ, R212 ;  /* 0x000000ffff0b7224 */ /* 0x000fe400078e00d4 */
[----:B------:R1:W-:Y:S04]  /*118d0*/  STL [R1+0x38c], R212 ;  /* 0x00038cd401007387 */ /* 0x0003e80000100800 */
[----:B------:R1:W-:Y:S01]  /*118e0*/  LDGSTS.E [R6+0x18000], desc[UR16][R10.64], P2 ;  /* 0x180000000a067fae */ /* 0x0003e20009121850 */
[----:B--2---:R-:W-:-:S05]  /*118f0*/  IADD3 R8, P4, R8, R2, RZ ;  /* 0x0000000208087210 */ /* 0x004fca0007f9e0ff */
[----:B------:R-:W-:Y:S01]  /*11900*/  IMAD.X R12, R12, 0x1, R0, P4 ;  /* 0x000000010c0c7824 */ /* 0x000fe200020e0600 */
[----:B------:R-:W-:Y:S04]  /*11910*/  STL [R1+0x398], R8 ;  /* 0x0003980801007387 */ /* 0x000fe80000100800 */
[----:B------:R2:W-:Y:S01]  /*11920*/  STL [R1+0x394], R12 ;  /* 0x0003940c01007387 */ /* 0x0005e20000100800 */
[----:B-1----:R-:W-:-:S03]  /*11930*/  MOV R11, R12 ;  /* 0x0000000c000b7202 */ /* 0x002fc60000000f00 */
[----:B------:R-:W3:Y:S04]  /*11940*/  LDL.LU R212, [R1+0x3ac] ;  /* 0x0003ac0001d47983 */ /* 0x000ee80000300800 */
[----:B--2---:R-:W2:Y:S01]  /*11950*/  LDL.LU R12, [R1+0x3b0] ;  /* 0x0003b000010c7983 */ /* 0x004ea20000300800 */
[----:B------:R-:W-:Y:S01]  /*11960*/  IMAD.MOV.U32 R10, RZ, RZ, R8 ;  /* 0x000000ffff0a7224 */ /* 0x000fe200078e0008 */
[----:B------:R-:W-:Y:S02]  /*11970*/  ISETP.GT.AND P2, PT, R5, 0x36, PT ;  /* 0x000000360500780c */ /* 0x000fe40003f44270 */
[----:B------:R-:W2:Y:S04]  /*11980*/  LDL.LU R211, [R1+0x3b8] ;  /* 0x0003b80001d37983 */ /* 0x000ea80000300800 */
[----:B------:R1:W-:Y:S04]  /*11990*/  LDGSTS.E [R6+0x10004], desc[UR16][R10.64], P1 ;  /* 0x100040000a067fae */ /* 0x0003e80008921850 */
[----:B------:R-:W2:Y:S01]  /*119a0*/  LDL.LU R8, [R1+0x3c0] ;  /* 0x0003c00001087983 */ /* 0x000ea20000300800 */
[----:B-1----:R-:W-:-:S04]  /*119b0*/  SEL R10, RZ, 0x4, !P2 ;  /* 0x00000004ff0a7807 */ /* 0x002fc80005000000 */
[----:B------:R-:W-:-:S04]  /*119c0*/  SEL R10, R10, RZ, !P0 ;  /* 0x000000ff0a0a7207 */ /* 0x000fc80004000000 */
[----:B------:R-:W-:Y:S02]  /*119d0*/  ISETP.NE.U32.AND P2, PT, R10, RZ, PT ;  /* 0x000000ff0a00720c */ /* 0x000fe40003f45070 */
[----:B----4-:R-:W-:-:S05]  /*119e0*/  IADD3 R9, P3, R9, R2, RZ ;  /* 0x0000000209097210 */ /* 0x010fca0007f7e0ff */
[--C-:B---3--:R-:W-:Y:S01]  /*119f0*/  IMAD.X R213, R213, 0x1, R0.reuse, P3 ;  /* 0x00000001d5d57824 */ /* 0x108fe200018e0600 */
[----:B------:R-:W-:Y:S01]  /*11a00*/  IADD3 R214, P4, R214, R2, RZ ;  /* 0x00000002d6d67210 */ /* 0x000fe20007f9e0ff */
[----:B------:R-:W-:Y:S02]  /*11a10*/  STL [R1+0x3a0], R9 ;  /* 0x0003a00901007387 */ /* 0x000fe40000100800 */
[----:B------:R-:W-:Y:S02]  /*11a20*/  IMAD.MOV.U32 R11, RZ, RZ, R213 ;  /* 0x000000ffff0b7224 */ /* 0x000fe400078e00d5 */
[----:B------:R-:W-:Y:S01]  /*11a30*/  IMAD.X R215, R215, 0x1, R0, P4 ;  /* 0x00000001d7d77824 */ /* 0x000fe200020e0600 */
[----:B------:R1:W-:Y:S01]  /*11a40*/  STL [R1+0x39c], R213 ;  /* 0x00039cd501007387 */ /* 0x0003e20000100800 */
[----:B------:R-:W-:-:S03]  /*11a50*/  MOV R10, R9 ;  /* 0x00000009000a7202 */ /* 0x000fc60000000f00 */
[----:B------:R-:W-:Y:S04]  /*11a60*/  STL [R1+0x3a8], R214 ;  /* 0x0003a8d601007387 */ /* 0x000fe80000100800 */
[----:B------:R3:W-:Y:S04]  /*11a70*/  LDGSTS.E [R6+0x18004], desc[UR16][R10.64], P1 ;  /* 0x180040000a067fae */ /* 0x0007e80008921850 */
[----:B-1----:R-:W4:Y:S04]  /*11a80*/  LDL.LU R213, [R1+0x3b4] ;  /* 0x0003b40001d57983 */ /* 0x002f280000300800 */
[----:B------:R-:W-:Y:S04]  /*11a90*/  STL [R1+0x3a4], R215 ;  /* 0x0003a4d701007387 */ /* 0x000fe80000100800 */
[----:B------:R-:W4:Y:S01]  /*11aa0*/  LDL.LU R9, [R1+0x3bc] ;  /* 0x0003bc0001097983 */ /* 0x000f220000300800 */
[----:B---3--:R-:W-:Y:S01]  /*11ab0*/  IMAD.MOV.U32 R10, RZ, RZ, R214 ;  /* 0x000000ffff0a7224 */ /* 0x008fe200078e00d6 */
[----:B------:R-:W-:-:S02]  /*11ac0*/  MOV R11, R215 ;  /* 0x000000d7000b7202 */ /* 0x000fc40000000f00 */
[----:B------:R-:W-:-:S03]  /*11ad0*/  ISETP.GT.AND P1, PT, R5, 0x37, PT ;  /* 0x000000370500780c */ /* 0x000fc60003f24270 */
[----:B------:R1:W-:Y:S02]  /*11ae0*/  LDGSTS.E [R6+0x10008], desc[UR16][R10.64], P2 ;  /* 0x100080000a067fae */ /* 0x0003e40009121850 */
[----:B-1----:R-:W-:-:S04]  /*11af0*/  SEL R10, RZ, 0x4, !P1 ;  /* 0x00000004ff0a7807 */ /* 0x002fc80004800000 */
[----:B------:R-:W-:-:S04]  /*11b00*/  SEL R10, R10, RZ, !P0 ;  /* 0x000000ff0a0a7207 */ /* 0x000fc80004000000 */
[----:B------:R-:W-:Y:S02]  /*11b10*/  ISETP.NE.U32.AND P1, PT, R10, RZ, PT ;  /* 0x000000ff0a00720c */ /* 0x000fe40003f25070 */
[----:B--2---:R-:W-:-:S05]  /*11b20*/  IADD3 R12, P3, R12, R2, RZ ;  /* 0x000000020c0c7210 */ /* 0x004fca0007f7e0ff */
[----:B------:R-:W-:Y:S01]  /*11b30*/  IMAD.X R212, R212, 0x1, R0, P3 ;  /* 0x00000001d4d47824 */ /* 0x000fe200018e0600 */
[----:B------:R-:W-:Y:S01]  /*11b40*/  STL [R1+0x3b0], R12 ;  /* 0x0003b00c01007387 */ /* 0x000fe20000100800 */
[----:B------:R-:W-:-:S03]  /*11b50*/  IMAD.MOV.U32 R10, RZ, RZ, R12 ;  /* 0x000000ffff0a7224 */ /* 0x000fc600078e000c */
[----:B------:R1:W-:Y:S01]  /*11b60*/  STL [R1+0x3ac], R212 ;  /* 0x0003acd401007387 */ /* 0x0003e20000100800 */
[----:B------:R-:W-:Y:S02]  /*11b70*/  MOV R11, R212 ;  /* 0x000000d4000b7202 */ /* 0x000fe40000000f00 */
[----:B------:R-:W-:-:S03]  /*11b80*/  IADD3 R8, P3, R8, R2, RZ ;  /* 0x0000000208087210 */ /* 0x000fc60007f7e0ff */
[----:B------:R2:W-:Y:S04]  /*11b90*/  LDGSTS.E [R6+0x18008], desc[UR16][R10.64], P2 ;  /* 0x180080000a067fae */ /* 0x0005e80009121850 */
[----:B-1----:R-:W3:Y:S04]  /*11ba0*/  LDL.LU R212, [R1+0x1c4] ;  /* 0x0001c40001d47983 */ /* 0x002ee80000300800 */
[----:B------:R-:W3:Y:S01]  /*11bb0*/  LDL.LU R12, [R1+0x1c8] ;  /* 0x0001c800010c7983 */ /* 0x000ee20000300800 */
[----:B------:R-:W-:-:S04]  /*11bc0*/  IADD3 R211, P2, R211, R2, RZ ;  /* 0x00000002d3d37210 */ /* 0x000fc80007f5e0ff */
[----:B--2---:R-:W-:Y:S01]  /*11bd0*/  MOV R10, R211 ;  /* 0x000000d3000a7202 */ /* 0x004fe20000000f00 */
[----:B------:R-:W-:Y:S01]  /*11be0*/  STL [R1+0x3b8], R211 ;  /* 0x0003b8d301007387 */ /* 0x000fe20000100800 */
[----:B----4-:R-:W-:-:S04]  /*11bf0*/  IMAD.X R213, R213, 0x1, R0, P2 ;  /* 0x00000001d5d57824 */ /* 0x010fc800010e0600 */
[----:B------:R-:W-:Y:S01]  /*11c00*/  IMAD.MOV.U32 R11, RZ, RZ, R213 ;  /* 0x000000ffff0b7224 */ /* 0x000fe200078e00d5 */
[----:B------:R1:W-:Y:S01]  /*11c10*/  STL [R1+0x3b4], R213 ;  /* 0x0003b4d501007387 */ /* 0x0003e20000100800 */
[----:B------:R-:W-:-:S03]  /*11c20*/  IMAD.X R9, R9, 0x1, R0, P3 ;  /* 0x0000000109097824 */ /* 0x000fc600018e0600 */
[----:B------:R-:W-:Y:S04]  /*11c30*/  STL [R1+0x3c0], R8 ;  /* 0x0003c00801007387 */ /* 0x000fe80000100800 */
[----:B------:R2:W-:Y:S04]  /*11c40*/  STL [R1+0x3bc], R9 ;  /* 0x0003bc0901007387 */ /* 0x0005e80000100800 */
[----:B-1----:R-:W4:Y:S04]  /*11c50*/  LDL.LU R213, [R1+0x1cc] ;  /* 0x0001cc0001d57983 */ /* 0x002f280000300800 */
        /* <DEDUP_REMOVED lines=8> */
[----:B-1----:R-:W-:-:S04]  /*11ce0*/  SEL R6, RZ, 0x4, !P1 ;  /* 0x00000004ff067807 */ /* 0x002fc80004800000 */
[----:B------:R-:W-:-:S04]  /*11cf0*/  SEL R6, R6, RZ, !P0 ;  /* 0x000000ff06067207 */ /* 0x000fc80004000000 */
[----:B------:R-:W-:Y:S02]  /*11d00*/  ISETP.NE.U32.AND P2, PT, R6, RZ, PT ;  /* 0x000000ff0600720c */ /* 0x000fe40003f45070 */
[----:B------:R-:W-:-:S05]  /*11d10*/  LOP3.LUT R6, R7, 0x60, RZ, 0x3c, !PT ;  /* 0x0000006007067812 */ /* 0x000fca00078e3cff */
[----:B------:R-:W-:Y:S01]  /*11d20*/  VIADD R6, R6, UR4 ;  /* 0x0000000406067c36 */ /* 0x000fe20008000000 */
[----:B---3--:R-:W-:-:S05]  /*11d30*/  IADD3 R12, P1, R12, R2, RZ ;  /* 0x000000020c0c7210 */ /* 0x008fca0007f3e0ff */
[----:B------:R-:W-:Y:S01]  /*11d40*/  IMAD.X R212, R212, 0x1, R0, P1 ;  /* 0x00000001d4d47824 */ /* 0x000fe200008e0600 */
[----:B------:R-:W-:Y:S04]  /*11d50*/  STL [R1+0x1c8], R12 ;  /* 0x0001c80c01007387 */ /* 0x000fe80000100800 */
[----:B------:R1:W-:Y:S01]  /*11d60*/  STL [R1+0x1c4], R212 ;  /* 0x0001c4d401007387 */ /* 0x0003e20000100800 */
[----:B------:R-:W-:-:S03]  /*11d70*/  IMAD.MOV.U32 R11, RZ, RZ, R212 ;  /* 0x000000ffff0b7224 */ /* 0x000fc600078e00d4 */
[----:B------:R-:W3:Y:S01]  /*11d80*/  LDL.LU R215, [R1+0x1dc] ;  /* 0x0001dc0001d77983 */ /* 0x000ee20000300800 */
[----:B------:R-:W-:-:S03]  /*11d90*/  MOV R10, R12 ;  /* 0x0000000c000a7202 */ /* 0x000fc60000000f00 */
[----:B------:R-:W3:Y:S01]  /*11da0*/  LDL.LU R214, [R1+0x1e0] ;  /* 0x0001e00001d67983 */ /* 0x000ee20000300800 */
[----:B------:R-:W-:-:S03]  /*11db0*/  ISETP.GT.AND P1, PT, R5, 0x19, PT ;  /* 0x000000190500780c */ /* 0x000fc60003f24270 */
[----:B-1----:R-:W3:Y:S04]  /*11dc0*/  LDL.LU R212, [R1+0x1e4] ;  /* 0x0001e40001d47983 */ /* 0x002ee80000300800 */
[----:B------:R-:W3:Y:S04]  /*11dd0*/  LDL.LU R12, [R1+0x1e8] ;  /* 0x0001e800010c7983 */ /* 0x000ee80000300800 */
[----:B------:R1:W-:Y:S02]  /*11de0*/  LDGSTS.E [R6], desc[UR16][R10.64], P2 ;  /* 0x000000000a067fae */ /* 0x0003e40009121850 */
[----:B-1----:R-:W-:-:S04]  /*11df0*/  SEL R10, RZ, 0x4, !P1 ;  /* 0x00000004ff0a7807 */ /* 0x002fc80004800000 */
[----:B------:R-:W-:-:S04]  /*11e00*/  SEL R10, R10, RZ, !P0 ;  /* 0x000000ff0a0a7207 */ /* 0x000fc80004000000 */
[----:B------:R-:W-:Y:S02]  /*11e10*/  ISETP.NE.U32.AND P1, PT, R10, RZ, PT ;  /* 0x000000ff0a00720c */ /* 0x000fe40003f25070 */
[----:B----4-:R-:W-:-:S05]  /*11e20*/  IADD3 R211, P3, R211, R2, RZ ;  /* 0x00000002d3d37210 */ /* 0x010fca0007f7e0ff */
[----:B------:R-:W-:Y:S01]  /*11e30*/  IMAD.X R213, R213, 0x1, R0, P3 ;  /* 0x00000001d5d57824 */ /* 0x000fe200018e0600 */
        /* <DEDUP_REMOVED lines=8> */
[----:B-1----:R-:W4:Y:S04]  /*11ec0*/  LDL.LU R213, [R1+0x1ec] ;  /* 0x0001ec0001d57983 */ /* 0x002f280000300800 */
[----:B------:R1:W-:Y:S04]  /*11ed0*/  LDGSTS.E [R6+0x8000], desc[UR16][R10.64], P2 ;  /* 0x080000000a067fae */ /* 0x0003e80009121850 */
[----:B------:R-:W4:Y:S01]  /*11ee0*/  LDL.LU R211, [R1+0x1f0] ;  /* 0x0001f00001d37983 */ /* 0x000f220000300800 */
[----:B-1----:R-:W-:Y:S01]  /*11ef0*/  IMAD.MOV.U32 R11, RZ, RZ, R9 ;  /* 0x000000ffff0b7224 */ /* 0x002fe200078e0009 */
[----:B------:R-:W-:-:S02]  /*11f00*/  MOV R10, R8 ;  /* 0x00000008000a7202 */ /* 0x000fc40000000f00 */
[----:B--2---:R-:W2:Y:S04]  /*11f10*/  LDL.LU R9, [R1+0x1f4] ;  /* 0x0001f40001097983 */ /* 0x004ea80000300800 */
[----:B------:R-:W2:Y:S01]  /*11f20*/  LDL.LU R8, [R1+0x1f8] ;  /* 0x0001f80001087983 */ /* 0x000ea20000300800 */
[----:B------:R-:W-:-:S03]  /*11f30*/  ISETP.GT.AND P2, PT, R5, 0x1a, PT ;  /* 0x0000001a0500780c */ /* 0x000fc60003f44270 */
[----:B------:R1:W-:Y:S02]  /*11f40*/  LDGSTS.E [R6+0x4], desc[UR16][R10.64], P1 ;  /* 0x000040000a067fae */ /* 0x0003e40008921850 */
[----:B-1----:R-:W-:-:S04]  /*11f50*/  SEL R10, RZ, 0x4, !P2 ;  /* 0x00000004ff0a7807 */ /* 0x002fc80005000000 */
[----:B------:R-:W-:-:S04]  /*11f60*/  SEL R10, R10, RZ, !P0 ;  /* 0x000000ff0a0a7207 */ /* 0x000fc80004000000 */
[----:B------:R-:W-:Y:S02]  /*11f70*/  ISETP.NE.U32.AND P2, PT, R10, RZ, PT ;  /* 0x000000ff0a00720c */ /* 0x000fe40003f45070 */
[----:B---3--:R-:W-:-:S05]  /*11f80*/  IADD3 R214, P3, R214, R2, RZ ;  /* 0x00000002d6d67210 */ /* 0x008fca0007f7e0ff */
[----:B------:R-:W-:Y:S01]  /*11f90*/  IMAD.X R215, R215, 0x1, R0, P3 ;  /* 0x00000001d7d77824 */ /* 0x000fe200018e0600 */
[----:B------:R-:W-:Y:S01]  /*11fa0*/  IADD3 R12, P4, R12, R2, RZ ;  /* 0x000000020c0c7210 */ /* 0x000fe20007f9e0ff */
[----:B------:R-:W-:Y:S03]  /*11fb0*/  STL [R1+0x1e0], R214 ;  /* 0x0001e0d601007387 */ /* 0x000fe60000100800 */
[----:B------:R-:W-:Y:S01]  /*11fc0*/  IADD3.X R212, R212, R0, RZ, P4, !PT ;  /* 0x00000000d4d47210 */ /* 0x000fe200027fe4ff */
[----:B------:R1:W-:Y:S01]  /*11fd0*/  STL [R1+0x1dc], R215 ;  /* 0x0001dcd701007387 */ /* 0x0003e20000100800 */
[----:B------:R-:W-:Y:S02]  /*11fe0*/  IMAD.MOV.U32 R10, RZ, RZ, R214 ;  /* 0x000000ffff0a7224 */ /* 0x000fe400078e00d6 */
[----:B------:R-:W-:Y:S01]  /*11ff0*/  IMAD.MOV.U32 R11, RZ, RZ, R215 ;  /* 0x000000ffff0b7224 */ /* 0x000fe200078e00d7 */
[----:B------:R-:W-:Y:S04]  /*12000*/  STL [R1+0x1e8], R12 ;  /* 0x0001e80c01007387 */ /* 0x000fe80000100800 */
[----:B------:R3:W-:Y:S04]  /*12010*/  STL [R1+0x1e4], R212 ;  /* 0x0001e4d401007387 */ /* 0x0007e80000100800 */
[----:B-1----:R-:W2:Y:S04]  /*12020*/  LDL.LU R215, [R1+0x1fc] ;  /* 0x0001fc0001d77983 */ /* 0x002ea80000300800 */
[----:B------:R-:W2:Y:S04]  /*12030*/  LDL.LU R214, [R1+0x200] ;  /* 0x0002000001d67983 */ /* 0x000ea80000300800 */
[----:B------:R1:W-:Y:S01]  /*12040*/  LDGSTS.E [R6+0x8004], desc[UR16][R10.64], P1 ;  /* 0x080040000a067fae */ /* 0x0003e20008921850 */
[----:B------:R-:W-:-:S02]  /*12050*/  ISETP.GT.AND P1, PT, R5, 0x1b, PT ;  /* 0x0000001b0500780c */ /* 0x000fc40003f24270 */
[----:B-1----:R-:W-:Y:S01]  /*12060*/  MOV R10, R12 ;  /* 0x0000000c000a7202 */ /* 0x002fe20000000f00 */
[----:B------:R-:W-:Y:S02]  /*12070*/  IMAD.MOV.U32 R11, RZ, RZ, R212 ;  /* 0x000000ffff0b7224 */ /* 0x000fe400078e00d4 */
[----:B---3--:R-:W3:Y:S04]  /*12080*/  LDL.LU R212, [R1+0x3c4] ;  /* 0x0003c40001d47983 */ /* 0x008ee80000300800 */
[----:B------:R-:W3:Y:S04]  /*12090*/  LDL.LU R12, [R1+0x3c8] ;  /* 0x0003c800010c7983 */ /* 0x000ee80000300800 */
[----:B------:R1:W-:Y:S02]  /*120a0*/  LDGSTS.E [R6+0x8], desc[UR16][R10.64], P2 ;  /* 0x000080000a067fae */ /* 0x0003e40009121850 */
[----:B-1----:R-:W-:-:S04]  /*120b0*/  SEL R10, RZ, 0x4, !P1 ;  /* 0x00000004ff0a7807 */ /* 0x002fc80004800000 */
[----:B------:R-:W-:-:S04]  /*120c0*/  SEL R10, R10, RZ, !P0 ;  /* 0x000000ff0a0a7207 */ /* 0x000fc80004000000 */
[----:B------:R-:W-:Y:S02]  /*120d0*/  ISETP.NE.U32.AND P1, PT, R10, RZ, PT ;  /* 0x000000ff0a00720c */ /* 0x000fe40003f25070 */
[----:B----4-:R-:W-:-:S05]  /*120e0*/  IADD3 R211, P3, R211, R2, RZ ;  /* 0x00000002d3d37210 */ /* 0x010fca0007f7e0ff */
[----:B------:R-:W-:Y:S01]  /*120f0*/  IMAD.X R213, R213, 0x1, R0, P3 ;  /* 0x00000001d5d57824 */ /* 0x000fe200018e0600 */
        /* <DEDUP_REMOVED lines=8> */
[----:B-1----:R-:W4:Y:S04]  /*12180*/  LDL.LU R213, [R1+0x3cc] ;  /* 0x0003cc0001d57983 */ /* 0x002f280000300800 */
[----:B------:R-:W4:Y:S04]  /*12190*/  LDL.LU R211, [R1+0x3d0] ;  /* 0x0003d00001d37983 */ /* 0x000f280000300800 */
[----:B------:R1:W-:Y:S02]  /*121a0*/  LDGSTS.E [R6+0x8008], desc[UR16][R10.64], P2 ;  /* 0x080080000a067fae */ /* 0x0003e40009121850 */
[----:B-1----:R-:W-:Y:S01]  /*121b0*/  IMAD.MOV.U32 R11, RZ, RZ, R9 ;  /* 0x000000ffff0b7224 */ /* 0x002fe200078e0009 */
[----:B------:R-:W-:Y:S01]  /*121c0*/  MOV R10, R8 ;  /* 0x00000008000a7202 */ /* 0x000fe20000000f00 */
[----:B--2---:R-:W2:Y:S04]  /*121d0*/  LDL.LU R9, [R1+0x3d4] ;  /* 0x0003d40001097983 */ /* 0x004ea80000300800 */
[----:B------:R-:W2:Y:S01]  /*121e0*/  LDL.LU R8, [R1+0x3d8] ;  /* 0x0003d80001087983 */ /* 0x000ea20000300800 */
[----:B------:R-:W-:-:S03]  /*121f0*/  ISETP.GT.AND P2, PT, R5, 0x38, PT ;  /* 0x000000380500780c */ /* 0x000fc60003f44270 */
[----:B------:R1:W-:Y:S02]  /*12200*/  LDGSTS.E [R6+0xc], desc[UR16][R10.64], P1 ;  /* 0x0000c0000a067fae */ /* 0x0003e40008921850 */
[----:B-1----:R-:W-:-:S04]  /*12210*/  SEL R10, RZ, 0x4, !P2 ;  /* 0x00000004ff0a7807 */ /* 0x002fc80005000000 */
[----:B------:R-:W-:-:S04]  /*12220*/  SEL R10, R10, RZ, !P0 ;  /* 0x000000ff0a0a7207 */ /* 0x000fc80004000000 */
[----:B------:R-:W-:Y:S02]  /*12230*/  ISETP.NE.U32.AND P2, PT, R10, RZ, PT ;  /* 0x000000ff0a00720c */ /* 0x000fe40003f45070 */
[----:B------:R-:W-:-:S05]  /*12240*/  IADD3 R214, P3, R214, R2, RZ ;  /* 0x00000002d6d67210 */ /* 0x000fca0007f7e0ff */
[----:B------:R-:W-:Y:S02]  /*12250*/  IMAD.X R215, R215, 0x1, R0, P3 ;  /* 0x00000001d7d77824 */ /* 0x000fe400018e0600 */
[----:B------:R-:W-:Y:S02]  /*12260*/  IMAD.MOV.U32 R10, RZ, RZ, R214 ;  /* 0x000000ffff0a7224 */ /* 0x000fe400078e00d6 */
[----:B------:R-:W-:Y:S01]  /*12270*/  IMAD.MOV.U32 R11, RZ, RZ, R215 ;  /* 0x000000ffff0b7224 */ /* 0x000fe200078e00d7 */
[----:B------:R-:W-:Y:S04]  /*12280*/  STL [R1+0x200], R214 ;  /* 0x000200d601007387 */ /* 0x000fe80000100800 */
[----:B------:R-:W-:Y:S04]  /*12290*/  STL [R1+0x1fc], R215 ;  /* 0x0001fcd701007387 */ /* 0x000fe80000100800 */
[----:B------:R1:W-:Y:S01]  /*122a0*/  LDGSTS.E [R6+0x800c], desc[UR16][R10.64], P1 ;  /* 0x0800c0000a067fae */ /* 0x0003e20008921850 */
[----:B---3--:R-:W-:-:S04]  /*122b0*/  IADD3 R12, P4, R12, R2, RZ ;  /* 0x000000020c0c7210 */ /* 0x008fc80007f9e0ff */
[----:B------:R-:W-:Y:S01]  /*122c0*/  IADD3.X R212, R212, R0, RZ, P4, !PT ;  /* 0x00000000d4d47210 */ /* 0x000fe200027fe4ff */
[----:B------:R-:W-:Y:S01]  /*122d0*/  STL [R1+0x3c8], R12 ;  /* 0x0003c80c01007387 */ /* 0x000fe20000100800 */
[----:B-1----:R-:W-:-:S03]  /*122e0*/  MOV R10, R12 ;  /* 0x0000000c000a7202 */ /* 0x002fc60000000f00 */
[----:B------:R1:W-:Y:S01]  /*122f0*/  STL [R1+0x3c4], R212 ;  /* 0x0003c4d401007387 */ /* 0x0003e20000100800 */
[----:B------:R-:W-:Y:S01]  /*12300*/  IMAD.MOV.U32 R11, RZ, RZ, R212 ;  /* 0x000000ffff0b7224 */ /* 0x000fe200078e00d4 */
[----:B------:R-:W-:-:S04]  /*12310*/  ISETP.GT.AND P1, PT, R5, 0x39, PT ;  /* 0x000000390500780c */ /* 0x000fc80003f24270 */
[----:B------:R3:W-:Y:S04]  /*12320*/  LDGSTS.E [R6+0x10000], desc[UR16][R10.64], P2 ;  /* 0x100000000a067fae */ /* 0x0007e80009121850 */
[----:B-1----:R-:W2:Y:S04]  /*12330*/  LDL.LU R212, [R1+0x3dc] ;  /* 0x0003dc0001d47983 */ /* 0x002ea80000300800 */
[----:B------:R-:W2:Y:S04]  /*12340*/  LDL.LU R12, [R1+0x3e0] ;  /* 0x0003e000010c7983 */ /* 0x000ea80000300800 */
[----:B------:R-:W2:Y:S01]  /*12350*/  LDL.LU R215, [R1+0x3e4] ;  /* 0x0003e40001d77983 */ /* 0x000ea20000300800 */
[----:B---3--:R-:W-:-:S03]  /*12360*/  SEL R10, RZ, 0x4, !P1 ;  /* 0x00000004ff0a7807 */ /* 0x008fc60004800000 */
[----:B------:R-:W3:Y:S01]  /*12370*/  LDL.LU R214, [R1+0x3e8] ;  /* 0x0003e80001d67983 */ /* 0x000ee20000300800 */
[----:B------:R-:W-:-:S04]  /*12380*/  SEL R10, R10, RZ, !P0 ;  /* 0x000000ff0a0a7207 */ /* 0x000fc80004000000 */
[----:B------:R-:W-:Y:S02]  /*12390*/  ISETP.NE.U32.AND P1, PT, R10, RZ, PT ;  /* 0x000000ff0a00720c */ /* 0x000fe40003f25070 */
[----:B----4-:R-:W-:-:S05]  /*123a0*/  IADD3 R211, P3, R211, R2, RZ ;  /* 0x00000002d3d37210 */ /* 0x010fca0007f7e0ff */
[----:B------:R-:W-:Y:S02]  /*123b0*/  IMAD.X R213, R213, 0x1, R0, P3 ;  /* 0x00000001d5d57824 */ /* 0x000fe400018e0600 */
        /* <DEDUP_REMOVED lines=9> */
[----:B----4-:R-:W-:-:S03]  /*12450*/  IMAD.MOV.U32 R11, RZ, RZ, R9 ;  /* 0x000000ffff0b7224 */ /* 0x010fc600078e0009 */
[----:B-1----:R-:W4:Y:S04]  /*12460*/  LDL.LU R213, [R1+0x3ec] ;  /* 0x0003ec0001d57983 */ /* 0x002f280000300800 */
[----:B--2---:R-:W2:Y:S01]  /*12470*/  LDL.LU R9, [R1+0x3f0] ;  /* 0x0003f00001097983 */ /* 0x004ea20000300800 */
[----:B------:R-:W-:Y:S02]  /*12480*/  MOV R10, R8 ;  /* 0x00000008000a7202 */ /* 0x000fe40000000f00 */
[----:B------:R-:W-:Y:S01]  /*12490*/  ISETP.GT.AND P2, PT, R5, 0x3a, PT ;  /* 0x0000003a0500780c */ /* 0x000fe20003f44270 */
[----:B------:R-:W4:Y:S04]  /*124a0*/  LDL.LU R211, [R1+0x3f8] ;  /* 0x0003f80001d37983 */ /* 0x000f280000300800 */
[----:B------:R1:W-:Y:S04]  /*124b0*/  LDGSTS.E [R6+0x10004], desc[UR16][R10.64], P1 ;  /* 0x100040000a067fae */ /* 0x0003e80008921850 */
[----:B------:R-:W4:Y:S01]  /*124c0*/  LDL.LU R8, [R1+0x400] ;  /* 0x0004000001087983 */ /* 0x000f220000300800 */
[----:B-1----:R-:W-:-:S04]  /*124d0*/  SEL R10, RZ, 0x4, !P2 ;  /* 0x00000004ff0a7807 */ /* 0x002fc80005000000 */
[----:B------:R-:W-:-:S04]  /*124e0*/  SEL R10, R10, RZ, !P0 ;  /* 0x000000ff0a0a7207 */ /* 0x000fc80004000000 */
[----:B------:R-:W-:Y:S02]  /*124f0*/  ISETP.NE.U32.AND P2, PT, R10, RZ, PT ;  /* 0x000000ff0a00720c */ /* 0x000fe40003f45070 */
[----:B------:R-:W-:-:S05]  /*12500*/  IADD3 R12, P3, R12, R2, RZ ;  /* 0x000000020c0c7210 */ /* 0x000fca0007f7e0ff */
[----:B------:R-:W-:Y:S01]  /*12510*/  IMAD.X R212, R212, 0x1, R0, P3 ;  /* 0x00000001d4d47824 */ /* 0x000fe200018e0600 */
[----:B---3--:R-:W-:Y:S01]  /*12520*/  IADD3 R214, P4, R214, R2, RZ ;  /* 0x00000002d6d67210 */ /* 0x008fe20007f9e0ff */
[----:B------:R-:W-:Y:S01]  /*12530*/  STL [R1+0x3e0], R12 ;  /* 0x0003e00c01007387 */ /* 0x000fe20000100800 */
[----:B------:R-:W-:Y:S02]  /*12540*/  IMAD.MOV.U32 R10, RZ, RZ, R12 ;  /* 0x000000ffff0a7224 */ /* 0x000fe400078e000c */
[----:B------:R-:W-:Y:S01]  /*12550*/  IADD3.X R215, R215, R0, RZ, P4, !PT ;  /* 0x00000000d7d77210 */ /* 0x000fe200027fe4ff */
[----:B------:R1:W-:Y:S01]  /*12560*/  STL [R1+0x3dc], R212 ;  /* 0x0003dcd401007387 */ /* 0x0003e20000100800 */
[----:B------:R-:W-:-:S03]  /*12570*/  IMAD.MOV.U32 R11, RZ, RZ, R212 ;  /* 0x000000ffff0b7224 */ /* 0x000fc600078e00d4 */
[----:B------:R-:W-:Y:S04]  /*12580*/  STL [R1+0x3e8], R214 ;  /* 0x0003e8d601007387 */ /* 0x000fe80000100800 */
[----:B------:R3:W-:Y:S04]  /*12590*/  LDGSTS.E [R6+0x18004], desc[UR16][R10.64], P1 ;  /* 0x180040000a067fae */ /* 0x0007e80008921850 */
[----:B-1----:R-:W4:Y:S01]  /*125a0*/  LDL.LU R212, [R1+0x3f4] ;  /* 0x0003f40001d47983 */ /* 0x002f220000300800 */
[----:B------:R-:W-:-:S03]  /*125b0*/  ISETP.GT.AND P1, PT, R5, 0x3b, PT ;  /* 0x0000003b0500780c */ /* 0x000fc60003f24270 */
[----:B------:R-:W-:Y:S04]  /*125c0*/  STL [R1+0x3e4], R215 ;  /* 0x0003e4d701007387 */ /* 0x000fe80000100800 */
[----:B------:R-:W4:Y:S01]  /*125d0*/  LDL.LU R12, [R1+0x3fc] ;  /* 0x0003fc00010c7983 */ /* 0x000f220000300800 */
[----:B---3--:R-:W-:Y:S01]  /*125e0*/  MOV R10, R214 ;  /* 0x000000d6000a7202 */ /* 0x008fe20000000f00 */
[----:B------:R-:W-:-:S05]  /*125f0*/  IMAD.MOV.U32 R11, RZ, RZ, R215 ;  /* 0x000000ffff0b7224 */ /* 0x000fca00078e00d7 */
[----:B------:R1:W-:Y:S02]  /*12600*/  LDGSTS.E [R6+0x10008], desc[UR16][R10.64], P2 ;  /* 0x100080000a067fae */ /* 0x0003e40009121850 */
[----:B-1----:R-:W-:-:S04]  /*12610*/  SEL R10, RZ, 0x4, !P1 ;  /* 0x00000004ff0a7807 */ /* 0x002fc80004800000 */
[----:B------:R-:W-:-:S04]  /*12620*/  SEL R10, R10, RZ, !P0 ;  /* 0x000000ff0a0a7207 */ /* 0x000fc80004000000 */
[----:B------:R-:W-:Y:S02]  /*12630*/  ISETP.NE.U32.AND P1, PT, R10, RZ, PT ;  /* 0x000000ff0a00720c */ /* 0x000fe40003f25070 */
[----:B--2---:R-:W-:-:S05]  /*12640*/  IADD3 R9, P3, R9, R2, RZ ;  /* 0x0000000209097210 */ /* 0x004fca0007f7e0ff */
[----:B----4-:R-:W-:Y:S01]  /*12650*/  IMAD.X R213, R213, 0x1, R0, P3 ;  /* 0x00000001d5d57824 */ /* 0x010fe200018e0600 */
[----:B------:R-:W-:Y:S01]  /*12660*/  STL [R1+0x3f0], R9 ;  /* 0x0003f00901007387 */ /* 0x000fe20000100800 */
[----:B------:R-:W-:Y:S02]  /*12670*/  MOV R10, R9 ;  /* 0x00000009000a7202 */ /* 0x000fe40000000f00 */
[----:B------:R-:W-:Y:S01]  /*12680*/  IMAD.MOV.U32 R11, RZ, RZ, R213 ;  /* 0x000000ffff0b7224 */ /* 0x000fe200078e00d5 */
[----:B------:R1:W-:Y:S04]  /*12690*/  STL [R1+0x3ec], R213 ;  /* 0x0003ecd501007387 */ /* 0x0003e80000100800 */
[----:B------:R2:W-:Y:S04]  /*126a0*/  LDGSTS.E [R6+0x18008], desc[UR16][R10.64], P2 ;  /* 0x180080000a067fae */ /* 0x0005e80009121850 */
[----:B-1----:R-:W3:Y:S04]  /*126b0*/  LDL.LU R213, [R1+0x204] ;  /* 0x0002040001d57983 */ /* 0x002ee80000300800 */
[----:B------:R-:W4:Y:S01]  /*126c0*/  LDL.LU R9, [R1+0x208] ;  /* 0x0002080001097983 */ /* 0x000f220000300800 */
[----:B------:R-:W-:-:S02]  /*126d0*/  IADD3 R211, P2, R211, R2, RZ ;  /* 0x00000002d3d37210 */ /* 0x000fc40007f5e0ff */
        /* <DEDUP_REMOVED lines=8> */
[----:B------:R2:W-:Y:S04]  /*12760*/  LDGSTS.E [R6+0x1000c], desc[UR16][R10.64], P1 ;  /* 0x1000c0000a067fae */ /* 0x0005e80008921850 */
[----:B------:R2:W-:Y:S04]  /*12770*/  STL [R1+0x3fc], R12 ;  /* 0x0003fc0c01007387 */ /* 0x0005e80000100800 */
[----:B-1----:R-:W3:Y:S01]  /*12780*/  LDL.LU R212, [R1+0x20c] ;  /* 0x00020c0001d47983 */ /* 0x002ee20000300800 */
[----:B--2---:R-:W-:Y:S01]  /*12790*/  MOV R10, R8 ;  /* 0x00000008000a7202 */ /* 0x004fe20000000f00 */
[----:B------:R-:W-:-:S02]  /*127a0*/  IMAD.MOV.U32 R11, RZ, RZ, R12 ;  /* 0x000000ffff0b7224 */ /* 0x000fc400078e000c */
[----:B------:R-:W2:Y:S04]  /*127b0*/  LDL.LU R211, [R1+0x210] ;  /* 0x0002100001d37983 */ /* 0x000ea80000300800 */
[----:B------:R-:W2:Y:S04]  /*127c0*/  LDL.LU R12, [R1+0x214] ;  /* 0x00021400010c7983 */ /* 0x000ea80000300800 */
[----:B------:R-:W2:Y:S04]  /*127d0*/  LDL.LU R8, [R1+0x218] ;  /* 0x0002180001087983 */ /* 0x000ea80000300800 */
[----:B------:R1:W-:Y:S01]  /*127e0*/  LDGSTS.E [R6+0x1800c], desc[UR16][R10.64], P1 ;  /* 0x1800c0000a067fae */ /* 0x0003e20008921850 */
[----:B------:R-:W-:-:S04]  /*127f0*/  ISETP.GT.AND P1, PT, R5, 0x1c, PT ;  /* 0x0000001c0500780c */ /* 0x000fc80003f24270 */
[----:B-1----:R-:W-:Y:S02]  /*12800*/  SEL R6, RZ, 0x4, !P1 ;  /* 0x00000004ff067807 */ /* 0x002fe40004800000 */
[----:B----4-:R-:W-:-:S05]  /*12810*/  IADD3 R9, P1, R9, R2, RZ ;  /* 0x0000000209097210 */ /* 0x010fca0007f3e0ff */
[----:B---3--:R-:W-:Y:S01]  /*12820*/  IMAD.X R213, R213, 0x1, R0, P1 ;  /* 0x00000001d5d57824 */ /* 0x008fe200008e0600 */
[----:B------:R-:W-:Y:S04]  /*12830*/  STL [R1+0x208], R9 ;  /* 0x0002080901007387 */ /* 0x000fe80000100800 */
[----:B------:R1:W-:Y:S01]  /*12840*/  STL [R1+0x204], R213 ;  /* 0x000204d501007387 */ /* 0x0003e20000100800 */
[----:B------:R-:W-:-:S03]  /*12850*/  IMAD.MOV.U32 R11, RZ, RZ, R213 ;  /* 0x000000ffff0b7224 */ /* 0x000fc600078e00d5 */
[----:B------:R-:W3:Y:S01]  /*12860*/  LDL.LU R215, [R1+0x21c] ;  /* 0x00021c0001d77983 */ /* 0x000ee20000300800 */
[----:B------:R-:W-:-:S03]  /*12870*/  IMAD.MOV.U32 R10, RZ, RZ, R9 ;  /* 0x000000ffff0a7224 */ /* 0x000fc600078e0009 */
[----:B------:R-:W4:Y:S04]  /*12880*/  LDL.LU R214, [R1+0x220] ;  /* 0x0002200001d67983 */ /* 0x000f280000300800 */
[----:B-1----:R-:W3:Y:S04]  /*12890*/  LDL.LU R213, [R1+0x224] ;  /* 0x0002240001d57983 */ /* 0x002ee80000300800 */
[----:B------:R-:W3:Y:S01]  /*128a0*/  LDL.LU R9, [R1+0x228] ;  /* 0x0002280001097983 */ /* 0x000ee20000300800 */
[----:B------:R-:W-:-:S04]  /*128b0*/  SEL R6, R6, RZ, !P0 ;  /* 0x000000ff06067207 */ /* 0x000fc80004000000 */
[----:B------:R-:W-:Y:S02]  /*128c0*/  ISETP.NE.U32.AND P2, PT, R6, RZ, PT ;  /* 0x000000ff0600720c */ /* 0x000fe40003f45070 */
[----:B------:R-:W-:Y:S02]  /*128d0*/  LOP3.LUT R6, R7, 0x70, RZ, 0x3c, !PT ;  /* 0x0000007007067812 */ /* 0x000fe400078e3cff */
[----:B------:R-:W-:Y:S02]  /*128e0*/  ISETP.GT.AND P1, PT, R5, 0x1d, PT ;  /* 0x0000001d0500780c */ /* 0x000fe40003f24270 */
[----:B------:R-:W-:-:S07]  /*128f0*/  IADD3 R6, R6, UR4, RZ ;  /* 0x0000000406067c10 */ /* 0x000fce000fffe0ff */
[----:B------:R1:W-:Y:S02]  /*12900*/  LDGSTS.E [R6], desc[UR16][R10.64], P2 ;  /* 0x000000000a067fae */ /* 0x0003e40009121850 */
[----:B-1----:R-:W-:-:S04]  /*12910*/  SEL R10, RZ, 0x4, !P1 ;  /* 0x00000004ff0a7807 */ /* 0x002fc80004800000 */
[----:B------:R-:W-:-:S04]  /*12920*/  SEL R10, R10, RZ, !P0 ;  /* 0x000000ff0a0a7207 */ /* 0x000fc80004000000 */
[----:B------:R-:W-:Y:S02]  /*12930*/  ISETP.NE.U32.AND P1, PT, R10, RZ, PT ;  /* 0x000000ff0a00720c */ /* 0x000fe40003f25070 */
[----:B--2---:R-:W-:-:S04]  /*12940*/  IADD3 R211, P3, R211, R2, RZ ;  /* 0x00000002d3d37210 */ /* 0x004fc80007f7e0ff */
[----:B------:R-:W-:Y:S02]  /*12950*/  IADD3.X R212, R212, R0, RZ, P3, !PT ;  /* 0x00000000d4d47210 */ /* 0x000fe40001ffe4ff */
[----:B------:R-:W-:Y:S01]  /*12960*/  IADD3 R8, P4, R8, R2, RZ ;  /* 0x0000000208087210 */ /* 0x000fe20007f9e0ff */
[----:B------:R-:W-:Y:S01]  /*12970*/  IMAD.MOV.U32 R10, RZ, RZ, R211 ;  /* 0x000000ffff0a7224 */ /* 0x000fe200078e00d3 */
[----:B------:R-:W-:Y:S01]  /*12980*/  MOV R11, R212 ;  /* 0x000000d4000b7202 */ /* 0x000fe20000000f00 */
[----:B------:R-:W-:Y:S02]  /*12990*/  STL [R1+0x210], R211 ;  /* 0x000210d301007387 */ /* 0x000fe40000100800 */
[----:B------:R-:W-:Y:S02]  /*129a0*/  IMAD.X R12, R12, 0x1, R0, P4 ;  /* 0x000000010c0c7824 */ /* 0x000fe400020e0600 */
[----:B------:R1:W-:Y:S04]  /*129b0*/  STL [R1+0x20c], R212 ;  /* 0x00020cd401007387 */ /* 0x0003e80000100800 */
[----:B------:R-:W-:Y:S04]  /*129c0*/  STL [R1+0x218], R8 ;  /* 0x0002180801007387 */ /* 0x000fe80000100800 */
[----:B------:R2:W-:Y:S01]  /*129d0*/  LDGSTS.E [R6+0x8000], desc[UR16][R10.64], P2 ;  /* 0x080000000a067fae */ /* 0x0005e20009121850 */
[----:B------:R-:W-:-:S03]  /*129e0*/  ISETP.GT.AND P2, PT, R5, 0x1e, PT ;  /* 0x0000001e0500780c */ /* 0x000fc60003f44270 */
[----:B------:R2:W-:Y:S04]  /*129f0*/  STL [R1+0x214], R12 ;  /* 0x0002140c01007387 */ /* 0x0005e80000100800 */
[----:B-1----:R-:W3:Y:S01]  /*12a00*/  LDL.LU R212, [R1+0x22c] ;  /* 0x00022c0001d47983 */ /* 0x002ee20000300800 */
[----:B--2---:R-:W-:-:S03]  /*12a10*/  IMAD.MOV.U32 R10, RZ, RZ, R8 ;  /* 0x000000ffff0a7224 */ /* 0x004fc600078e0008 */
[----:B------:R-:W2:Y:S01]  /*12a20*/  LDL.LU R211, [R1+0x230] ;  /* 0x0002300001d37983 */ /* 0x000ea20000300800 */
[----:B------:R-:W-:-:S03]  /*12a30*/  IMAD.MOV.U32 R11, RZ, RZ, R12 ;  /* 0x000000ffff0b7224 */ /* 0x000fc600078e000c */
[----:B------:R-:W2:Y:S04]  /*12a40*/  LDL.LU R12, [R1+0x234] ;  /* 0x00023400010c7983 */ /* 0x000ea80000300800 */
[----:B------:R-:W2:Y:S04]  /*12a50*/  LDL.LU R8, [R1+0x238] ;  /* 0x0002380001087983 */ /* 0x000ea80000300800 */
[----:B------:R1:W-:Y:S02]  /*12a60*/  LDGSTS.E [R6+0x4], desc[UR16][R10.64], P1 ;  /* 0x000040000a067fae */ /* 0x0003e40008921850 */
[----:B-1----:R-:W-:-:S04]  /*12a70*/  SEL R10, RZ, 0x4, !P2 ;  /* 0x00000004ff0a7807 */ /* 0x002fc80005000000 */
[----:B------:R-:W-:-:S04]  /*12a80*/  SEL R10, R10, RZ, !P0 ;  /* 0x000000ff0a0a7207 */ /* 0x000fc80004000000 */
[----:B------:R-:W-:Y:S02]  /*12a90*/  ISETP.NE.U32.AND P2, PT, R10, RZ, PT ;  /* 0x000000ff0a00720c */ /* 0x000fe40003f45070 */
[----:B----4-:R-:W-:-:S04]  /*12aa0*/  IADD3 R214, P3, R214, R2, RZ ;  /* 0x00000002d6d67210 */ /* 0x010fc80007f7e0ff */
[----:B---3--:R-:W-:Y:S02]  /*12ab0*/  IADD3.X R215, R215, R0, RZ, P3, !PT ;  /* 0x00000000d7d77210 */ /* 0x008fe40001ffe4ff */
[----:B------:R-:W-:Y:S01]  /*12ac0*/  IADD3 R9, P4, R9, R2, RZ ;  /* 0x0000000209097210 */ /* 0x000fe20007f9e0ff */
[----:B------:R-:W-:Y:S01]  /*12ad0*/  IMAD.MOV.U32 R10, RZ, RZ, R214 ;  /* 0x000000ffff0a7224 */ /* 0x000fe200078e00d6 */
[----:B------:R-:W-:Y:S01]  /*12ae0*/  MOV R11, R215 ;  /* 0x000000d7000b7202 */ /* 0x000fe20000000f00 */
[----:B------:R-:W-:Y:S02]  /*12af0*/  STL [R1+0x220], R214 ;  /* 0x000220d601007387 */ /* 0x000fe40000100800 */
[----:B------:R-:W-:Y:S02]  /*12b00*/  IMAD.X R213, R213, 0x1, R0, P4 ;  /* 0x00000001d5d57824 */ /* 0x000fe400020e0600 */
[----:B------:R-:W-:Y:S04]  /*12b10*/  STL [R1+0x21c], R215 ;  /* 0x00021cd701007387 */ /* 0x000fe80000100800 */
[----:B------:R-:W-:Y:S04]  /*12b20*/  STL [R1+0x228], R9 ;  /* 0x0002280901007387 */ /* 0x000fe80000100800 */
[----:B------:R1:W-:Y:S04]  /*12b30*/  LDGSTS.E [R6+0x8004], desc[UR16][R10.64], P1 ;  /* 0x080040000a067fae */ /* 0x0003e80008921850 */
[----:B------:R3:W-:Y:S01]  /*12b40*/  STL [R1+0x224], R213 ;  /* 0x000224d501007387 */ /* 0x0007e20000100800 */
[----:B-1----:R-:W-:-:S02]  /*12b50*/  IMAD.MOV.U32 R11, RZ, RZ, R213 ;  /* 0x000000ffff0b7224 */ /* 0x002fc400078e00d5 */
[----:B------:R-:W-:Y:S01]  /*12b60*/  IMAD.MOV.U32 R10, RZ, RZ, R9 ;  /* 0x000000ffff0a7224 */ /* 0x000fe200078e0009 */
        /* <DEDUP_REMOVED lines=9> */
[----:B--2---:R-:W-:-:S04]  /*12c00*/  IADD3 R211, P3, R211, R2, RZ ;  /* 0x00000002d3d37210 */ /* 0x004fc80007f7e0ff */
[----:B------:R-:W-:Y:S02]  /*12c10*/  IADD3.X R212, R212, R0, RZ, P3, !PT ;  /* 0x00000000d4d47210 */ /* 0x000fe40001ffe4ff */
[----:B------:R-:W-:Y:S01]  /*12c20*/  IADD3 R8, P4, R8, R2, RZ ;  /* 0x0000000208087210 */ /* 0x000fe20007f9e0ff */
[----:B------:R-:W-:Y:S04]  /*12c30*/  STL [R1+0x230], R211 ;  /* 0x000230d301007387 */ /* 0x000fe80000100800 */
[----:B------:R-:W-:Y:S01]  /*12c40*/  IMAD.X R12, R12, 0x1, R0, P4 ;  /* 0x000000010c0c7824 */ /* 0x000fe200020e0600 */
[----:B------:R1:W-:Y:S01]  /*12c50*/  STL [R1+0x22c], R212 ;  /* 0x00022cd401007387 */ /* 0x0003e20000100800 */
[----:B------:R-:W-:Y:S01]  /*12c60*/  MOV R11, R212 ;  /* 0x000000d4000b7202 */ /* 0x000fe20000000f00 */
[----:B------:R-:W-:-:S02]  /*12c70*/  IMAD.MOV.U32 R10, RZ, RZ, R211 ;  /* 0x000000ffff0a7224 */ /* 0x000fc400078e00d3 */
[----:B------:R-:W-:Y:S04]  /*12c80*/  STL [R1+0x238], R8 ;  /* 0x0002380801007387 */ /* 0x000fe80000100800 */
[----:B------:R2:W-:Y:S04]  /*12c90*/  STL [R1+0x234], R12 ;  /* 0x0002340c01007387 */ /* 0x0005e80000100800 */
[----:B-1----:R-:W3:Y:S04]  /*12ca0*/  LDL.LU R212, [R1+0x40c] ;  /* 0x00040c0001d47983 */ /* 0x002ee80000300800 */
[----:B------:R-:W3:Y:S04]  /*12cb0*/  LDL.LU R211, [R1+0x410] ;  /* 0x0004100001d37983 */ /* 0x000ee80000300800 */
[----:B------:R1:W-:Y:S01]  /*12cc0*/  LDGSTS.E [R6+0x8008], desc[UR16][R10.64], P2 ;  /* 0x080080000a067fae */ /* 0x0003e20009121850 */
[----:B------:R-:W-:Y:S01]  /*12cd0*/  ISETP.GT.AND P2, PT, R5, 0x3c, PT ;  /* 0x0000003c0500780c */ /* 0x000fe20003f44270 */
[----:B-1----:R-:W-:-:S02]  /*12ce0*/  IMAD.MOV.U32 R10, RZ, RZ, R8 ;  /* 0x000000ffff0a7224 */ /* 0x002fc400078e0008 */
[----:B------:R-:W-:Y:S02]  /*12cf0*/  IMAD.MOV.U32 R11, RZ, RZ, R12 ;  /* 0x000000ffff0b7224 */ /* 0x000fe400078e000c */
[----:B--2---:R-:W2:Y:S04]  /*12d00*/  LDL.LU R12, [R1+0x418] ;  /* 0x00041800010c7983 */ /* 0x004ea80000300800 */
[----:B------:R1:W-:Y:S04]  /*12d10*/  LDGSTS.E [R6+0xc], desc[UR16][R10.64], P1 ;  /* 0x0000c0000a067fae */ /* 0x0003e80008921850 */
[----:B------:R-:W2:Y:S01]  /*12d20*/  LDL.LU R8, [R1+0x420] ;  /* 0x0004200001087983 */ /* 0x000ea20000300800 */
[----:B-1----:R-:W-:-:S04]  /*12d30*/  SEL R10, RZ, 0x4, !P2 ;  /* 0x00000004ff0a7807 */ /* 0x002fc80005000000 */
[----:B------:R-:W-:Y:S02]  /*12d40*/  SEL R10, R10, RZ, !P0 ;  /* 0x000000ff0a0a7207 */ /* 0x000fe40004000000 */
[----:B----4-:R-:W-:-:S04]  /*12d50*/  IADD3 R9, P3, R9, R2, RZ ;  /* 0x0000000209097210 */ /* 0x010fc80007f7e0ff */
[----:B---3--:R-:W-:Y:S02]  /*12d60*/  IADD3.X R213, R213, R0, RZ, P3, !PT ;  /* 0x00000000d5d57210 */ /* 0x008fe40001ffe4ff */
[----:B------:R-:W-:Y:S01]  /*12d70*/  IADD3 R214, P4, R214, R2, RZ ;  /* 0x00000002d6d67210 */ /* 0x000fe20007f9e0ff */
[----:B------:R-:W-:Y:S01]  /*12d80*/  STL [R1+0x240], R9 ;  /* 0x0002400901007387 */ /* 0x000fe20000100800 */
[----:B------:R-:W-:-:S03]  /*12d90*/  MOV R11, R213 ;  /* 0x000000d5000b7202 */ /* 0x000fc60000000f00 */
[----:B------:R-:W-:Y:S01]  /*12da0*/  IMAD.X R215, R215, 0x1, R0, P4 ;  /* 0x00000001d7d77824 */ /* 0x000fe200020e0600 */
[----:B------:R1:W-:Y:S01]  /*12db0*/  STL [R1+0x23c], R213 ;  /* 0x00023cd501007387 */ /* 0x0003e20000100800 */
[----:B------:R-:W-:-:S03]  /*12dc0*/  ISETP.NE.U32.AND P2, PT, R10, RZ, PT ;  /* 0x000000ff0a00720c */ /* 0x000fc60003f45070 */
[----:B------:R-:W-:Y:S01]  /*12dd0*/  STL [R1+0x408], R214 ;  /* 0x000408d601007387 */ /* 0x000fe20000100800 */
[----:B------:R-:W-:-:S03]  /*12de0*/  IMAD.MOV.U32 R10, RZ, RZ, R9 ;  /* 0x000000ffff0a7224 */ /* 0x000fc600078e0009 */
[----:B-1----:R-:W3:Y:S04]  /*12df0*/  LDL.LU R213, [R1+0x414] ;  /* 0x0004140001d57983 */ /* 0x002ee80000300800 */
[----:B------:R-:W-:Y:S04]  /*12e00*/  STL [R1+0x404], R215 ;  /* 0x000404d701007387 */ /* 0x000fe80000100800 */
[----:B------:R-:W4:Y:S04]  /*12e10*/  LDL.LU R9, [R1+0x41c] ;  /* 0x00041c0001097983 */ /* 0x000f280000300800 */
[----:B------:R1:W-:Y:S01]  /*12e20*/  LDGSTS.E [R6+0x800c], desc[UR16][R10.64], P1 ;  /* 0x0800c0000a067fae */ /* 0x0003e20008921850 */
[----:B------:R-:W-:Y:S01]  /*12e30*/  ISETP.GT.AND P1, PT, R5, 0x3d, PT ;  /* 0x0000003d0500780c */ /* 0x000fe20003f24270 */
[----:B-1----:R-:W-:-:S02]  /*12e40*/  IMAD.MOV.U32 R10, RZ, RZ, R214 ;  /* 0x000000ffff0a7224 */ /* 0x002fc400078e00d6 */
[----:B------:R-:W-:-:S05]  /*12e50*/  IMAD.MOV.U32 R11, RZ, RZ, R215 ;  /* 0x000000ffff0b7224 */ /* 0x000fca00078e00d7 */
[----:B------:R1:W-:Y:S02]  /*12e60*/  LDGSTS.E [R6+0x10000], desc[UR16][R10.64], P2 ;  /* 0x100000000a067fae */ /* 0x0003e40009121850 */
[----:B-1----:R-:W-:-:S04]  /*12e70*/  SEL R10, RZ, 0x4, !P1 ;  /* 0x00000004ff0a7807 */ /* 0x002fc80004800000 */
[----:B------:R-:W-:-:S04]  /*12e80*/  SEL R10, R10, RZ, !P0 ;  /* 0x000000ff0a0a7207 */ /* 0x000fc80004000000 */
[----:B------:R-:W-:Y:S02]  /*12e90*/  ISETP.NE.U32.AND P1, PT, R10, RZ, PT ;  /* 0x000000ff0a00720c */ /* 0x000fe40003f25070 */
[----:B------:R-:W-:-:S04]  /*12ea0*/  IADD3 R211, P3, R211, R2, RZ ;  /* 0x00000002d3d37210 */ /* 0x000fc80007f7e0ff */
[----:B------:R-:W-:Y:S01]  /*12eb0*/  IADD3.X R212, R212, R0, RZ, P3, !PT ;  /* 0x00000000d4d47210 */ /* 0x000fe20001ffe4ff */
[----:B------:R-:W-:-:S04]  /*12ec0*/  IMAD.MOV.U32 R10, RZ, RZ, R211 ;  /* 0x000000ffff0a7224 */ /* 0x000fc800078e00d3 */
[----:B------:R-:W-:-:S05]  /*12ed0*/  IMAD.MOV.U32 R11, RZ, RZ, R212 ;  /* 0x000000ffff0b7224 */ /* 0x000fca00078e00d4 */
[----:B------:R1:W-:Y:S01]  /*12ee0*/  LDGSTS.E [R6+0x18000], desc[UR16][R10.64], P2 ;  /* 0x180000000a067fae */ /* 0x0003e20009121850 */
[----:B--2---:R-:W-:-:S03]  /*12ef0*/  IADD3 R12, P2, R12, R2, RZ ;  /* 0x000000020c0c7210 */ /* 0x004fc60007f5e0ff */
[----:B------:R-:W-:Y:S01]  /*12f00*/  STL [R1+0x410], R211 ;  /* 0x000410d301007387 */ /* 0x000fe20000100800 */
[----:B------:R-:W-:-:S03]  /*12f10*/  IADD3 R8, P3, R8, R2, RZ ;  /* 0x0000000208087210 */ /* 0x000fc60007f7e0ff */
[----:B------:R2:W-:Y:S01]  /*12f20*/  STL [R1+0x40c], R212 ;  /* 0x00040cd401007387 */ /* 0x0005e20000100800 */
[----:B-1----:R-:W-:-:S03]  /*12f30*/  IMAD.MOV.U32 R10, RZ, RZ, R12 ;  /* 0x000000ffff0a7224 */ /* 0x002fc600078e000c */
[----:B--2---:R-:W2:Y:S04]  /*12f40*/  LDL.LU R212, [R1+0x424] ;  /* 0x0004240001d47983 */ /* 0x004ea80000300800 */
[----:B------:R-:W2:Y:S04]  /*12f50*/  LDL.LU R211, [R1+0x428] ;  /* 0x0004280001d37983 */ /* 0x000ea80000300800 */
[----:B------:R1:W-:Y:S01]  /*12f60*/  STL [R1+0x418], R12 ;  /* 0x0004180c01007387 */ /* 0x0003e20000100800 */
[----:B---3--:R-:W-:-:S04]  /*12f70*/  IADD3.X R213, R213, R0, RZ, P2, !PT ;  /* 0x00000000d5d57210 */ /* 0x008fc800017fe4ff */
[----:B------:R-:W-:Y:S01]  /*12f80*/  MOV R11, R213 ;  /* 0x000000d5000b7202 */ /* 0x000fe20000000f00 */
[----:B------:R-:W-:Y:S01]  /*12f90*/  STL [R1+0x414], R213 ;  /* 0x000414d501007387 */ /* 0x000fe20000100800 */
[----:B----4-:R-:W-:-:S03]  /*12fa0*/  IMAD.X R9, R9, 0x1, R0, P3 ;  /* 0x0000000109097824 */ /* 0x010fc600018e0600 */
[----:B------:R3:W-:Y:S04]  /*12fb0*/  STL [R1+0x420], R8 ;  /* 0x0004200801007387 */ /* 0x0007e80000100800 */
[----:B------:R4:W-:Y:S04]  /*12fc0*/  LDGSTS.E [R6+0x10004], desc[UR16][R10.64], P1 ;  /* 0x100040000a067fae */ /* 0x0009e80008921850 */
[----:B------:R3:W-:Y:S04]  /*12fd0*/  STL [R1+0x41c], R9 ;  /* 0x00041c0901007387 */ /* 0x0007e80000100800 */
[----:B-1----:R-:W2:Y:S01]  /*12fe0*/  LDL.LU R12, [R1+0x42c] ;  /* 0x00042c00010c7983 */ /* 0x002ea20000300800 */
[----:B----4-:R-:W-:-:S03]  /*12ff0*/  IMAD.MOV.U32 R10, RZ, RZ, R8 ;  /* 0x000000ffff0a7224 */ /* 0x010fc600078e0008 */
[----:B---3--:R-:W3:Y:S01]  /*13000*/  LDL.LU R8, [R1+0x430] ;  /* 0x0004300001087983 */ /* 0x008ee20000300800 */
[----:B------:R-:W-:Y:S02]  /*13010*/  IMAD.MOV.U32 R11, RZ, RZ, R9 ;  /* 0x000000ffff0b7224 */ /* 0x000fe400078e0009 */
[----:B------:R-:W1:Y:S03]  /*13020*/  S2R R9, SR_TID.X ;  /* 0x0000000000097919 */ /* 0x000e660000002100 */
[----:B------:R4:W-:Y:S01]  /*13030*/  LDGSTS.E [R6+0x18004], desc[UR16][R10.64], P1 ;  /* 0x180040000a067fae */ /* 0x0009e20008921850 */
[C---:B------:R-:W-:Y:S02]  /*13040*/  ISETP.GT.AND P1, PT, R5.reuse, 0x3e, PT ;  /* 0x0000003e0500780c */ /* 0x040fe40003f24270 */
[----:B------:R-:W-:Y:S01]  /*13050*/  ISETP.GT.AND P2, PT, R5, 0x3f, PT ;  /* 0x0000003f0500780c */ /* 0x000fe20003f44270 */
[----:B------:R-:W3:Y:S01]  /*13060*/  LDL.LU R214, [R1+0x438] ;  /* 0x0004380001d67983 */ /* 0x000ee20000300800 */
[----:B----4-:R-:W-:-:S04]  /*13070*/  SEL R10, RZ, 0x4, !P1 ;  /* 0x00000004ff0a7807 */ /* 0x010fc80004800000 */
[----:B------:R-:W-:-:S04]  /*13080*/  SEL R10, R10, RZ, !P0 ;  /* 0x000000ff0a0a7207 */ /* 0x000fc80004000000 */
[----:B------:R-:W-:Y:S02]  /*13090*/  ISETP.NE.U32.AND P3, PT, R10, RZ, PT ;  /* 0x000000ff0a00720c */ /* 0x000fe40003f65070 */
[----:B-1----:R-:W-:Y:S02]  /*130a0*/  LOP3.LUT R10, R9, 0x3f, RZ, 0xc0, !PT ;  /* 0x0000003f090a7812 */ /* 0x002fe400078ec0ff */
[----:B--2---:R-:W-:-:S04]  /*130b0*/  IADD3 R211, P1, R211, R2, RZ ;  /* 0x00000002d3d37210 */ /* 0x004fc80007f3e0ff */
[----:B------:R-:W-:Y:S02]  /*130c0*/  IADD3.X R212, R212, R0, RZ, P1, !PT ;  /* 0x00000000d4d47210 */ /* 0x000fe40000ffe4ff */
[----:B------:R-:W-:Y:S02]  /*130d0*/  ISETP.GE.AND P1, PT, R10, R5, PT ;  /* 0x000000050a00720c */ /* 0x000fe40003f26270 */
[----:B------:R-:W-:Y:S01]  /*130e0*/  SEL R5, RZ, 0x4, !P2 ;  /* 0x00000004ff057807 */ /* 0x000fe20005000000 */
[----:B------:R-:W-:Y:S03]  /*130f0*/  STL [R1+0x428], R211 ;  /* 0x000428d301007387 */ /* 0x000fe60000100800 */
[----:B------:R-:W-:Y:S01]  /*13100*/  SEL R5, R5, RZ, !P0 ;  /* 0x000000ff05057207 */ /* 0x000fe20004000000 */
[----:B------:R1:W-:Y:S04]  /*13110*/  STL [R1+0x424], R212 ;  /* 0x000424d401007387 */ /* 0x0003e80000100800 */
[----:B------:R-:W2:Y:S01]  /*13120*/  LDL.LU R9, [R1+0x440] ;  /* 0x0004400001097983 */ /* 0x000ea20000300800 */
[----:B------:R-:W-:-:S03]  /*13130*/  ISETP.NE.U32.AND P2, PT, R5, RZ, PT ;  /* 0x000000ff0500720c */ /* 0x000fc60003f45070 */
[----:B------:R-:W4:Y:S01]  /*13140*/  LDL.LU R213, [R1+0x43c] ;  /* 0x00043c0001d57983 */ /* 0x000f220000300800 */
[----:B---3--:R-:W-:-:S04]  /*13150*/  IADD3 R8, P4, R8, R2, RZ ;  /* 0x0000000208087210 */ /* 0x008fc80007f9e0ff */
[----:B------:R-:W-:Y:S01]  /*13160*/  IADD3.X R12, R12, R0, RZ, P4, !PT ;  /* 0x000000000c0c7210 */ /* 0x000fe200027fe4ff */
[----:B------:R3:W-:Y:S04]  /*13170*/  STL [R1+0x430], R8 ;  /* 0x0004300801007387 */ /* 0x0007e80000100800 */
[----:B------:R3:W-:Y:S04]  /*13180*/  STL [R1+0x42c], R12 ;  /* 0x00042c0c01007387 */ /* 0x0007e80000100800 */
[----:B------:R-:W4:Y:S01]  /*13190*/  LDL.LU R5, [R1+0x434] ;  /* 0x0004340001057983 */ /* 0x000f220000300800 */
[----:B------:R-:W-:-:S02]  /*131a0*/  IMAD.MOV.U32 R10, RZ, RZ, R211 ;  /* 0x000000ffff0a7224 */ /* 0x000fc400078e00d3 */
[----:B------:R-:W-:Y:S02]  /*131b0*/  IMAD.MOV.U32 R11, RZ, RZ, R212 ;  /* 0x000000ffff0b7224 */ /* 0x000fe400078e00d4 */
[----:B-1----:R-:W4:Y:S04]  /*131c0*/  LDL.LU R212, [R1+0x444] ;  /* 0x0004440001d47983 */ /* 0x002f280000300800 */
[----:B------:R1:W-:Y:S02]  /*131d0*/  LDGSTS.E [R6+0x10008], desc[UR16][R10.64], P3 ;  /* 0x100080000a067fae */ /* 0x0003e40009921850 */
[----:B-1----:R-:W-:Y:S02]  /*131e0*/  IMAD.MOV.U32 R10, RZ, RZ, R8 ;  /* 0x000000ffff0a7224 */ /* 0x002fe400078e0008 */
[----:B------:R-:W-:Y:S01]  /*131f0*/  IMAD.MOV.U32 R11, RZ, RZ, R12 ;  /* 0x000000ffff0b7224 */ /* 0x000fe200078e000c */
[----:B---3--:R-:W3:Y:S04]  /*13200*/  LDL.LU R8, [R1+0x448] ;  /* 0x0004480001087983 */ /* 0x008ee80000300800 */
[----:B------:R1:W-:Y:S01]  /*13210*/  LDGSTS.E [R6+0x18008], desc[UR16][R10.64], P3 ;  /* 0x180080000a067fae */ /* 0x0003e20009921850 */
[----:B------:R-:W-:-:S03]  /*13220*/  IADD3 R214, P3, R214, R2, RZ ;  /* 0x00000002d6d67210 */ /* 0x000fc60007f7e0ff */
[----:B------:R-:W3:Y:S04]  /*13230*/  LDL.LU R215, [R1+0x454] ;  /* 0x0004540001d77983 */ /* 0x000ee80000300800 */
[----:B------:R-:W3:Y:S01]  /*13240*/  LDL.LU R12, [R1+0x458] ;  /* 0x00045800010c7983 */ /* 0x000ee20000300800 */
[----:B-1----:R-:W-:-:S03]  /*13250*/  IMAD.MOV.U32 R10, RZ, RZ, R214 ;  /* 0x000000ffff0a7224 */ /* 0x002fc600078e00d6 */
[----:B------:R-:W3:Y:S04]  /*13260*/  LDL R211, [R1+0x544] ;  /* 0x0005440001d37983 */ /* 0x000ee80000100800 */
[----:B------:R-:W-:Y:S01]  /*13270*/  STL [R1+0x438], R214 ;  /* 0x000438d601007387 */ /* 0x000fe20000100800 */
[----:B--2---:R-:W-:-:S05]  /*13280*/  IADD3 R9, P4, R9, R2, RZ ;  /* 0x0000000209097210 */ /* 0x004fca0007f9e0ff */
[----:B----4-:R-:W-:Y:S01]  /*13290*/  IMAD.X R213, R213, 0x1, R0, P4 ;  /* 0x00000001d5d57824 */ /* 0x010fe200020e0600 */
[----:B------:R-:W-:-:S04]  /*132a0*/  IADD3.X R5, R5, R0, RZ, P3, !PT ;  /* 0x0000000005057210 */ /* 0x000fc80001ffe4ff */
[----:B------:R-:W-:Y:S01]  /*132b0*/  MOV R11, R5 ;  /* 0x00000005000b7202 */ /* 0x000fe20000000f00 */
[----:B------:R-:W-:Y:S04]  /*132c0*/  STL [R1+0x434], R5 ;  /* 0x0004340501007387 */ /* 0x000fe80000100800 */
[----:B------:R-:W-:Y:S04]  /*132d0*/  STL [R1+0x440], R9 ;  /* 0x0004400901007387 */ /* 0x000fe80000100800 */
[----:B------:R1:W-:Y:S04]  /*132e0*/  LDGSTS.E [R6+0x1000c], desc[UR16][R10.64], P2 ;  /* 0x1000c0000a067fae */ /* 0x0003e80009121850 */
[----:B------:R2:W-:Y:S01]  /*132f0*/  STL [R1+0x43c], R213 ;  /* 0x00043cd501007387 */ /* 0x0005e20000100800 */
[----:B-1----:R-:W-:-:S02]  /*13300*/  IMAD.MOV.U32 R10, RZ, RZ, R9 ;  /* 0x000000ffff0a7224 */ /* 0x002fc400078e0009 */
[----:B------:R-:W-:Y:S02]  /*13310*/  IMAD.MOV.U32 R11, RZ, RZ, R213 ;  /* 0x000000ffff0b7224 */ /* 0x000fe400078e00d5 */
[----:B--2---:R-:W2:Y:S04]  /*13320*/  LDL.LU R213, [R1+0x468] ;  /* 0x0004680001d57983 */ /* 0x004ea80000300800 */
[----:B------:R-:W4:Y:S04]  /*13330*/  LDL.LU R214, [R1+0x474] ;  /* 0x0004740001d67983 */ /* 0x000f280000300800 */
[----:B------:R-:W4:Y:S04]  /*13340*/  LDL.LU R9, [R1+0x478] ;  /* 0x0004780001097983 */ /* 0x000f280000300800 */
[----:B------:R1:W-:Y:S04]  /*13350*/  LDGSTS.E [R6+0x1800c], desc[UR16][R10.64], P2 ;  /* 0x1800c0000a067fae */ /* 0x0003e80009121850 */
[----:B------:R-:W4:Y:S01]  /*13360*/  LDL.LU R6, [R1+0x464] ;  /* 0x0004640001067983 */ /* 0x000f220000300800 */
[----:B------:R-:W-:-:S02]  /*13370*/  SEL R5, RZ, 0x4, P1 ;  /* 0x00000004ff057807 */ /* 0x000fc40000800000 */
[-C--:B---3--:R-:W-:Y:S01]  /*13380*/  IADD3 R8, P1, R8, R4.reuse, RZ ;  /* 0x0000000408087210 */ /* 0x088fe20007f3e0ff */
[----:B------:R-:W-:Y:S01]  /*13390*/  ULEA UR4, UR14, UR12, 0xf ;  /* 0x0000000c0e047291 */ /* 0x000fe2000f8e783f */
[----:B------:R-:W-:Y:S01]  /*133a0*/  SEL R5, R5, RZ, !P0 ;  /* 0x000000ff05057207 */ /* 0x000fe20004000000 */
[----:B------:R-:W0:Y:S01]  /*133b0*/  LDGDEPBAR ;  /* 0x00000000000079af */ /* 0x000e220000000000 */
[----:B------:R-:W-:Y:S02]  /*133c0*/  IADD3 R12, P2, R12, R4, RZ ;  /* 0x000000040c0c7210 */ /* 0x000fe40007f5e0ff */
[----:B------:R-:W-:Y:S02]  /*133d0*/  ISETP.NE.U32.AND P0, PT, R5, RZ, PT ;  /* 0x000000ff0500720c */ /* 0x000fe40003f05070 */
[----:B------:R-:W-:Y:S01]  /*133e0*/  IADD3.X R212, R212, R3, RZ, P1, !PT ;  /* 0x00000003d4d47210 */ /* 0x000fe20000ffe4ff */
[----:B------:R-:W-:Y:S01]  /*133f0*/  IMAD.X R215, R215, 0x1, R3, P2 ;  /* 0x00000001d7d77824 */ /* 0x000fe200010e0603 */
[----:B------:R3:W-:Y:S01]  /*13400*/  STL [R1+0x448], R8 ;  /* 0x0004480801007387 */ /* 0x0007e20000100800 */
[----:B------:R-:W-:Y:S01]  /*13410*/  VIADD R5, R211, UR4 ;  /* 0x00000004d3057c36 */ /* 0x000fe20008000000 */
[----:B-1----:R-:W-:Y:S01]  /*13420*/  MOV R10, R8 ;  /* 0x00000008000a7202 */ /* 0x002fe20000000f00 */
[----:B------:R-:W-:Y:S01]  /*13430*/  IMAD.MOV.U32 R11, RZ, RZ, R212 ;  /* 0x000000ffff0b7224 */ /* 0x000fe200078e00d4 */
[----:B------:R1:W-:Y:S04]  /*13440*/  STL [R1+0x444], R212 ;  /* 0x000444d401007387 */ /* 0x0003e80000100800 */
[----:B------:R1:W-:Y:S04]  /*13450*/  STL [R1+0x458], R12 ;  /* 0x0004580c01007387 */ /* 0x0003e80000100800 */
[----:B------:R1:W-:Y:S04]  /*13460*/  STL [R1+0x454], R215 ;  /* 0x000454d701007387 */ /* 0x0003e80000100800 */
[----:B---3--:R-:W3:Y:S04]  /*13470*/  LDL.LU R8, [R1+0x488] ;  /* 0x0004880001087983 */ /* 0x008ee80000300800 */
[----:B------:R1:W-:Y:S04]  /*13480*/  LDGSTS.E [R5+0x60000], desc[UR16][R10.64], P0 ;  /* 0x600000000a057fae */ /* 0x0003e80008121850 */
[----:B-1----:R-:W3:Y:S01]  /*13490*/  LDL.LU R212, [R1+0x498] ;  /* 0x0004980001d47983 */ /* 0x002ee20000300800 */
[----:B------:R-:W-:Y:S01]  /*134a0*/  IMAD.MOV.U32 R10, RZ, RZ, R12 ;  /* 0x000000ffff0a7224 */ /* 0x000fe200078e000c */
[----:B------:R-:W-:-:S02]  /*134b0*/  MOV R11, R215 ;  /* 0x000000d7000b7202 */ /* 0x000fc40000000f00 */
[----:B------:R-:W3:Y:S04]  /*134c0*/  LDL.LU R12, [R1+0x484] ;  /* 0x00048400010c7983 */ /* 0x000ee80000300800 */
[----:B------:R-:W3:Y:S04]  /*134d0*/  LDL.LU R215, [R1+0x494] ;  /* 0x0004940001d77983 */ /* 0x000ee80000300800 */
[----:B------:R1:W-:Y:S01]  /*134e0*/  LDGSTS.E [R5+0x60400], desc[UR16][R10.64], P0 ;  /* 0x604000000a057fae */ /* 0x0003e20008121850 */
[-C--:B--2---:R-:W-:Y:S02]  /*134f0*/  IADD3 R213, P1, R213, R4.reuse, RZ ;  /* 0x00000004d5d57210 */ /* 0x084fe40007f3e0ff */
[----:B----4-:R-:W-:-:S03]  /*13500*/  IADD3 R9, P2, R9, R4, RZ ;  /* 0x0000000409097210 */ /* 0x010fc60007f5e0ff */
[----:B------:R-:W-:Y:S01]  /*13510*/  STL [R1+0x468], R213 ;  /* 0x000468d501007387 */ /* 0x000fe20000100800 */
[----:B-1----:R-:W-:Y:S01]  /*13520*/  MOV R10, R213 ;  /* 0x000000d5000a7202 */ /* 0x002fe20000000f00 */
[--C-:B------:R-:W-:Y:S02]  /*13530*/  IMAD.X R214, R214, 0x1, R3.reuse, P2 ;  /* 0x00000001d6d67824 */ /* 0x100fe400010e0603 */
[----:B------:R-:W-:-:S04]  /*13540*/  IMAD.X R6, R6, 0x1, R3, P1 ;  /* 0x0000000106067824 */ /* 0x000fc800008e0603 */
[----:B------:R-:W-:Y:S01]  /*13550*/  IMAD.MOV.U32 R11, RZ, RZ, R6 ;  /* 0x000000ffff0b7224 */ /* 0x000fe200078e0006 */
[----:B------:R1:W-:Y:S04]  /*13560*/  STL [R1+0x464], R6 ;  /* 0x0004640601007387 */ /* 0x0003e80000100800 */
[----:B------:R2:W-:Y:S04]  /*13570*/  STL [R1+0x478], R9 ;  /* 0x0004780901007387 */ /* 0x0005e80000100800 */
[----:B------:R4:W-:Y:S04]  /*13580*/  LDGSTS.E [R5+0x60800], desc[UR16][R10.64], P0 ;  /* 0x608000000a057fae */ /* 0x0009e80008121850 */
[----:B-1----:R-:W3:Y:S04]  /*13590*/  LDL.LU R6, [R1+0x4a8] ;  /* 0x0004a80001067983 */ /* 0x002ee80000300800 */
[----:B------:R1:W-:Y:S04]  /*135a0*/  STL [R1+0x474], R214 ;  /* 0x000474d601007387 */ /* 0x0003e80000100800 */
[----:B------:R-:W3:Y:S01]  /*135b0*/  LDL.LU R213, [R1+0x4b8] ;  /* 0x0004b80001d57983 */ /* 0x000ee20000300800 */
[----:B----4-:R-:W-:-:S03]  /*135c0*/  IMAD.MOV.U32 R10, RZ, RZ, R9 ;  /* 0x000000ffff0a7224 */ /* 0x010fc600078e0009 */
[----:B--2---:R-:W2:Y:S01]  /*135d0*/  LDL.LU R9, [R1+0x4a4] ;  /* 0x0004a40001097983 */ /* 0x004ea20000300800 */
[----:B------:R-:W-:-:S03]  /*135e0*/  MOV R11, R214 ;  /* 0x000000d6000b7202 */ /* 0x000fc60000000f00 */
[----:B-1----:R-:W4:Y:S01]  /*135f0*/  LDL.LU R214, [R1+0x4b4] ;  /* 0x0004b40001d67983 */ /* 0x002f220000300800 */
[-C--:B---3--:R-:W-:Y:S02]  /*13600*/  IADD3 R8, P1, R8, R4.reuse, RZ ;  /* 0x0000000408087210 */ /* 0x088fe40007f3e0ff */
[----:B------:R-:W-:Y:S01]  /*13610*/  IADD3 R212, P2, R212, R4, RZ ;  /* 0x00000004d4d47210 */ /* 0x000fe20007f5e0ff */
[----:B------:R1:W-:Y:S04]  /*13620*/  LDGSTS.E [R5+0x60c00], desc[UR16][R10.64], P0 ;  /* 0x60c000000a057fae */ /* 0x0003e80008121850 */
[----:B------:R3:W-:Y:S01]  /*13630*/  STL [R1+0x488], R8 ;  /* 0x0004880801007387 */ /* 0x0007e20000100800 */
[--C-:B------:R-:W-:Y:S01]  /*13640*/  IMAD.X R12, R12, 0x1, R3.reuse, P1 ;  /* 0x000000010c0c7824 */ /* 0x100fe200008e0603 */
[----:B-1----:R-:W-:Y:S01]  /*13650*/  MOV R10, R8 ;  /* 0x00000008000a7202 */ /* 0x002fe20000000f00 */
[----:B------:R-:W-:-:S03]  /*13660*/  IMAD.X R215, R215, 0x1, R3, P2 ;  /* 0x00000001d7d77824 */ /* 0x000fc600010e0603 */
[----:B------:R1:W-:Y:S01]  /*13670*/  STL [R1+0x484], R12 ;  /* 0x0004840c01007387 */ /* 0x0003e20000100800 */
[----:B------:R-:W-:-:S03]  /*13680*/  IMAD.MOV.U32 R11, RZ, RZ, R12 ;  /* 0x000000ffff0b7224 */ /* 0x000fc600078e000c */
[----:B------:R1:W-:Y:S04]  /*13690*/  STL [R1+0x498], R212 ;  /* 0x000498d401007387 */ /* 0x0003e80000100800 */
[----:B---3--:R-:W3:Y:S04]  /*136a0*/  LDL.LU R8, [R1+0x4c8] ;  /* 0x0004c80001087983 */ /* 0x008ee80000300800 */
[----:B------:R1:W-:Y:S04]  /*136b0*/  STL [R1+0x494], R215 ;  /* 0x000494d701007387 */ /* 0x0003e80000100800 */
[----:B------:R1:W-:Y:S04]  /*136c0*/  LDGSTS.E [R5+0x61000], desc[UR16][R10.64], P0 ;  /* 0x610000000a057fae */ /* 0x0003e80008121850 */
[----:B-1----:R-:W3:Y:S01]  /*136d0*/  LDL.LU R12, [R1+0x4d8] ;  /* 0x0004d800010c7983 */ /* 0x002ee20000300800 */
[----:B------:R-:W-:Y:S01]  /*136e0*/  IMAD.MOV.U32 R10, RZ, RZ, R212 ;  /* 0x000000ffff0a7224 */ /* 0x000fe200078e00d4 */
[----:B------:R-:W-:-:S02]  /*136f0*/  MOV R11, R215 ;  /* 0x000000d7000b7202 */ /* 0x000fc40000000f00 */
[----:B------:R-:W3:Y:S04]  /*13700*/  LDL.LU R212, [R1+0x4c4] ;  /* 0x0004c40001d47983 */ /* 0x000ee80000300800 */
[----:B------:R-:W3:Y:S04]  /*13710*/  LDL.LU R215, [R1+0x4d4] ;  /* 0x0004d40001d77983 */ /* 0x000ee80000300800 */
[----:B------:R1:W-:Y:S01]  /*13720*/  LDGSTS.E [R5+0x61400], desc[UR16][R10.64], P0 ;  /* 0x614000000a057fae */ /* 0x0003e20008121850 */
[-C--:B------:R-:W-:Y:S02]  /*13730*/  IADD3 R6, P1, R6, R4.reuse, RZ ;  /* 0x0000000406067210 */ /* 0x080fe40007f3e0ff */
[----:B------:R-:W-:-:S03]  /*13740*/  IADD3 R213, P2, R213, R4, RZ ;  /* 0x00000004d5d57210 */ /* 0x000fc60007f5e0ff */
[--C-:B--2---:R-:W-:Y:S01]  /*13750*/  IMAD.X R9, R9, 0x1, R3.reuse, P1 ;  /* 0x0000000109097824 */ /* 0x104fe200008e0603 */
[----:B------:R2:W-:Y:S01]  /*13760*/  STL [R1+0x4a8], R6 ;  /* 0x0004a80601007387 */ /* 0x0005e20000100800 */
[----:B-1----:R-:W-:Y:S01]  /*13770*/  MOV R10, R6 ;  /* 0x00000006000a7202 */ /* 0x002fe20000000f00 */
[----:B----4-:R-:W-:Y:S02]  /*13780*/  IMAD.X R214, R214, 0x1, R3, P2 ;  /* 0x00000001d6d67824 */ /* 0x010fe400010e0603 */
[----:B------:R1:W-:Y:S01]  /*13790*/  STL [R1+0x4a4], R9 ;  /* 0x0004a40901007387 */ /* 0x0003e20000100800 */
[----:B------:R-:W-:-:S03]  /*137a0*/  IMAD.MOV.U32 R11, RZ, RZ, R9 ;  /* 0x000000ffff0b7224 */ /* 0x000fc600078e0009 */
[----:B------:R4:W-:Y:S04]  /*137b0*/  STL [R1+0x4b8], R213 ;  /* 0x0004b8d501007387 */ /* 0x0009e80000100800 */
[----:B--2---:R-:W2:Y:S04]  /*137c0*/  LDL.LU R6, [R1+0x4e8] ;  /* 0x0004e80001067983 */ /* 0x004ea80000300800 */
[----:B------:R4:W-:Y:S04]  /*137d0*/  STL [R1+0x4b4], R214 ;  /* 0x0004b4d601007387 */ /* 0x0009e80000100800 */
[----:B------:R4:W-:Y:S04]  /*137e0*/  LDGSTS.E [R5+0x61800], desc[UR16][R10.64], P0 ;  /* 0x618000000a057fae */ /* 0x0009e80008121850 */
[----:B-1----:R-:W2:Y:S01]  /*137f0*/  LDL.LU R9, [R1+0x4f8] ;  /* 0x0004f80001097983 */ /* 0x002ea20000300800 */
[----:B----4-:R-:W-:-:S03]  /*13800*/  IMAD.MOV.U32 R10, RZ, RZ, R213 ;  /* 0x000000ffff0a7224 */ /* 0x010fc600078e00d5 */
[----:B------:R-:W4:Y:S01]  /*13810*/  LDL.LU R213, [R1+0x4e4] ;  /* 0x0004e40001d57983 */ /* 0x000f220000300800 */
[----:B------:R-:W-:-:S03]  /*13820*/  MOV R11, R214 ;  /* 0x000000d6000b7202 */ /* 0x000fc60000000f00 */
[----:B------:R-:W4:Y:S01]  /*13830*/  LDL.LU R214, [R1+0x4f4] ;  /* 0x0004f40001d67983 */ /* 0x000f220000300800 */
        /* <DEDUP_REMOVED lines=19> */
[----:B--2---:R-:W-:-:S04]  /*13970*/  IADD3 R6, P1, R6, R4, RZ ;  /* 0x0000000406067210 */ /* 0x004fc80007f3e0ff */
[----:B-1----:R-:W-:Y:S01]  /*13980*/  MOV R10, R6 ;  /* 0x00000006000a7202 */ /* 0x002fe20000000f00 */
[----:B------:R-:W-:Y:S01]  /*13990*/  STL [R1+0x4e8], R6 ;  /* 0x0004e80601007387 */ /* 0x000fe20000100800 */
[----:B------:R-:W-:Y:S01]  /*139a0*/  IADD3 R9, P2, R9, R4, RZ ;  /* 0x0000000409097210 */ /* 0x000fe20007f5e0ff */
[----:B----4-:R-:W-:-:S04]  /*139b0*/  IMAD.X R213, R213, 0x1, R3, P1 ;  /* 0x00000001d5d57824 */ /* 0x010fc800008e0603 */
[----:B------:R-:W-:Y:S01]  /*139c0*/  IMAD.X R214, R214, 0x1, R3, P2 ;  /* 0x00000001d6d67824 */ /* 0x000fe200010e0603 */
[----:B------:R1:W-:Y:S01]  /*139d0*/  STL [R1+0x4e4], R213 ;  /* 0x0004e4d501007387 */ /* 0x0003e20000100800 */
[----:B------:R-:W-:-:S03]  /*139e0*/  IMAD.MOV.U32 R11, RZ, RZ, R213 ;  /* 0x000000ffff0b7224 */ /* 0x000fc600078e00d5 */
[----:B------:R-:W-:Y:S04]  /*139f0*/  STL [R1+0x4f8], R9 ;  /* 0x0004f80901007387 */ /* 0x000fe80000100800 */
[----:B------:R2:W-:Y:S04]  /*13a00*/  LDGSTS.E [R5+0x62800], desc[UR16][R10.64], P0 ;  /* 0x628000000a057fae */ /* 0x0005e80008121850 */
[----:B-1----:R-:W4:Y:S04]  /*13a10*/  LDL.LU R213, [R1+0x528] ;  /* 0x0005280001d57983 */ /* 0x002f280000300800 */
[----:B------:R1:W-:Y:S04]  /*13a20*/  STL [R1+0x4f4], R214 ;  /* 0x0004f4d601007387 */ /* 0x0003e80000100800 */
[----:B------:R-:W4:Y:S01]  /*13a30*/  LDL.LU R6, [R1+0x538] ;  /* 0x0005380001067983 */ /* 0x000f220000300800 */
[----:B--2---:R-:W-:Y:S01]  /*13a40*/  MOV R11, R214 ;  /* 0x000000d6000b7202 */ /* 0x004fe20000000f00 */
[----:B------:R-:W-:-:S02]  /*13a50*/  IMAD.MOV.U32 R10, RZ, RZ, R9 ;  /* 0x000000ffff0a7224 */ /* 0x000fc400078e0009 */
[----:B-1----:R-:W2:Y:S04]  /*13a60*/  LDL.LU R214, [R1+0x524] ;  /* 0x0005240001d67983 */ /* 0x002ea80000300800 */
[----:B------:R-:W2:Y:S01]  /*13a70*/  LDL.LU R9, [R1+0x534] ;  /* 0x0005340001097983 */ /* 0x000ea20000300800 */
[----:B---3--:R-:W-:-:S03]  /*13a80*/  IADD3 R8, P1, R8, R4, RZ ;  /* 0x0000000408087210 */ /* 0x008fc60007f3e0ff */
[----:B------:R1:W-:Y:S01]  /*13a90*/  LDGSTS.E [R5+0x62c00], desc[UR16][R10.64], P0 ;  /* 0x62c000000a057fae */ /* 0x0003e20008121850 */
[----:B------:R-:W-:-:S03]  /*13aa0*/  IADD3 R212, P2, R212, R4, RZ ;  /* 0x00000004d4d47210 */ /* 0x000fc60007f5e0ff */
[----:B------:R3:W-:Y:S01]  /*13ab0*/  STL [R1+0x508], R8 ;  /* 0x0005080801007387 */ /* 0x0007e20000100800 */
[----:B------:R-:W-:Y:S01]  /*13ac0*/  IMAD.X R12, R12, 0x1, R3, P1 ;  /* 0x000000010c0c7824 */ /* 0x000fe200008e0603 */
[----:B-1----:R-:W-:-:S03]  /*13ad0*/  MOV R10, R8 ;  /* 0x00000008000a7202 */ /* 0x002fc60000000f00 */
[----:B------:R-:W-:Y:S02]  /*13ae0*/  IMAD.MOV.U32 R11, RZ, RZ, R12 ;  /* 0x000000ffff0b7224 */ /* 0x000fe400078e000c */
[----:B------:R-:W-:Y:S01]  /*13af0*/  IMAD.X R215, R215, 0x1, R3, P2 ;  /* 0x00000001d7d77824 */ /* 0x000fe200010e0603 */
[----:B------:R1:W-:Y:S04]  /*13b00*/  STL [R1+0x504], R12 ;  /* 0x0005040c01007387 */ /* 0x0003e80000100800 */
[----:B------:R-:W-:Y:S04]  /*13b10*/  STL [R1+0x518], R212 ;  /* 0x000518d401007387 */ /* 0x000fe80000100800 */
[----:B---3--:R-:W3:Y:S04]  /*13b20*/  LDL.LU R8, [R1+0x450] ;  /* 0x0004500001087983 */ /* 0x008ee80000300800 */
[----:B------:R1:W-:Y:S04]  /*13b30*/  LDGSTS.E [R5+0x63000], desc[UR16][R10.64], P0 ;  /* 0x630000000a057fae */ /* 0x0003e80008121850 */
[----:B------:R1:W-:Y:S04]  /*13b40*/  STL [R1+0x514], R215 ;  /* 0x000514d701007387 */ /* 0x0003e80000100800 */
[----:B-1----:R-:W3:Y:S01]  /*13b50*/  LDL.LU R12, [R1+0x460] ;  /* 0x00046000010c7983 */ /* 0x002ee20000300800 */
[----:B------:R-:W-:Y:S01]  /*13b60*/  IMAD.MOV.U32 R10, RZ, RZ, R212 ;  /* 0x000000ffff0a7224 */ /* 0x000fe200078e00d4 */
[----:B------:R-:W-:-:S02]  /*13b70*/  MOV R11, R215 ;  /* 0x000000d7000b7202 */ /* 0x000fc40000000f00 */
[----:B------:R-:W3:Y:S04]  /*13b80*/  LDL.LU R215, [R1+0x44c] ;  /* 0x00044c0001d77983 */ /* 0x000ee80000300800 */
[----:B------:R1:W-:Y:S04]  /*13b90*/  LDGSTS.E [R5+0x63400], desc[UR16][R10.64], P0 ;  /* 0x634000000a057fae */ /* 0x0003e80008121850 */
[----:B------:R-:W3:Y:S01]  /*13ba0*/  LDL.LU R212, [R1+0x45c] ;  /* 0x00045c0001d47983 */ /* 0x000ee20000300800 */
[-C--:B----4-:R-:W-:Y:S02]  /*13bb0*/  IADD3 R213, P1, R213, R4.reuse, RZ ;  /* 0x00000004d5d57210 */ /* 0x090fe40007f3e0ff */
[----:B------:R-:W-:-:S02]  /*13bc0*/  IADD3 R6, P2, R6, R4, RZ ;  /* 0x0000000406067210 */ /* 0x000fc40007f5e0ff */
[----:B-1----:R-:W-:Y:S01]  /*13bd0*/  MOV R10, R213 ;  /* 0x000000d5000a7202 */ /* 0x002fe20000000f00 */
[--C-:B--2---:R-:W-:Y:S01]  /*13be0*/  IMAD.X R214, R214, 0x1, R3.reuse, P1 ;  /* 0x00000001d6d67824 */ /* 0x104fe200008e0603 */
[----:B------:R-:W-:Y:S01]  /*13bf0*/  STL [R1+0x528], R213 ;  /* 0x000528d501007387 */ /* 0x000fe20000100800 */
[----:B------:R-:W-:Y:S02]  /*13c00*/  IMAD.X R9, R9, 0x1, R3, P2 ;  /* 0x0000000109097824 */ /* 0x000fe400010e0603 */
[----:B------:R-:W-:Y:S01]  /*13c10*/  IMAD.MOV.U32 R11, RZ, RZ, R214 ;  /* 0x000000ffff0b7224 */ /* 0x000fe200078e00d6 */
[----:B------:R1:W-:Y:S04]  /*13c20*/  STL [R1+0x524], R214 ;  /* 0x000524d601007387 */ /* 0x0003e80000100800 */
[----:B------:R2:W-:Y:S04]  /*13c30*/  STL [R1+0x538], R6 ;  /* 0x0005380601007387 */ /* 0x0005e80000100800 */
[----:B------:R4:W-:Y:S04]  /*13c40*/  LDGSTS.E [R5+0x63800], desc[UR16][R10.64], P0 ;  /* 0x638000000a057fae */ /* 0x0009e80008121850 */
[----:B------:R2:W-:Y:S04]  /*13c50*/  STL [R1+0x534], R9 ;  /* 0x0005340901007387 */ /* 0x0005e80000100800 */
[----:B-1----:R-:W3:Y:S01]  /*13c60*/  LDL.LU R214, [R1+0x46c] ;  /* 0x00046c0001d67983 */ /* 0x002ee20000300800 */
[----:B----4-:R-:W-:-:S03]  /*13c70*/  IMAD.MOV.U32 R10, RZ, RZ, R6 ;  /* 0x000000ffff0a7224 */ /* 0x010fc600078e0006 */
[----:B--2---:R-:W2:Y:S01]  /*13c80*/  LDL.LU R6, [R1+0x470] ;  /* 0x0004700001067983 */ /* 0x004ea20000300800 */
[----:B------:R-:W-:-:S03]  /*13c90*/  MOV R11, R9 ;  /* 0x00000009000b7202 */ /* 0x000fc60000000f00 */
[----:B------:R-:W4:Y:S04]  /*13ca0*/  LDL.LU R213, [R1+0x47c] ;  /* 0x00047c0001d57983 */ /* 0x000f280000300800 */
[----:B------:R-:W4:Y:S01]  /*13cb0*/  LDL.LU R9, [R1+0x480] ;  /* 0x0004800001097983 */ /* 0x000f220000300800 */
[----:B---3--:R-:W-:-:S03]  /*13cc0*/  IADD3 R8, P1, R8, R4, RZ ;  /* 0x0000000408087210 */ /* 0x008fc60007f3e0ff */
[----:B------:R1:W-:Y:S02]  /*13cd0*/  LDGSTS.E [R5+0x63c00], desc[UR16][R10.64], P0 ;  /* 0x63c000000a057fae */ /* 0x0003e40008121850 */
[----:B-1----:R-:W-:Y:S01]  /*13ce0*/  IMAD.MOV.U32 R11, RZ, RZ, R211 ;  /* 0x000000ffff0b7224 */ /* 0x002fe200078e00d3 */
[----:B------:R-:W-:Y:S01]  /*13cf0*/  IADD3 R12, P2, R12, R4, RZ ;  /* 0x000000040c0c7210 */ /* 0x000fe20007f5e0ff */
[----:B------:R-:W5:Y:S01]  /*13d00*/  LDL.LU R211, [R1+0x624] ;  /* 0x0006240001d37983 */ /* 0x000f620000300800 */
[----:B------:R-:W-:Y:S02]  /*13d10*/  IMAD.X R215, R215, 0x1, R3, P1 ;  /* 0x00000001d7d77824 */ /* 0x000fe400008e0603 */
[----:B------:R-:W-:Y:S01]  /*13d20*/  LOP3.LUT R5, R11, 0x40, RZ, 0x3c, !PT ;  /* 0x000000400b057812 */ /* 0x000fe200078e3cff */
[----:B------:R1:W-:Y:S01]  /*13d30*/  STL [R1+0x450], R8 ;  /* 0x0004500801007387 */ /* 0x0003e20000100800 */
[----:B------:R-:W-:Y:S01]  /*13d40*/  IMAD.MOV.U32 R10, RZ, RZ, R8 ;  /* 0x000000ffff0a7224 */ /* 0x000fe200078e0008 */
[----:B------:R-:W-:-:S02]  /*13d50*/  MOV R11, R215 ;  /* 0x000000d7000b7202 */ /* 0x000fc40000000f00 */
[----:B------:R-:W-:Y:S01]  /*13d60*/  IADD3 R5, R5, UR4, RZ ;  /* 0x0000000405057c10 */ /* 0x000fe2000fffe0ff */
[----:B------:R-:W-:Y:S01]  /*13d70*/  STL [R1+0x460], R12 ;  /* 0x0004600c01007387 */ /* 0x000fe20000100800 */
[----:B------:R-:W-:-:S03]  /*13d80*/  IMAD.X R212, R212, 0x1, R3, P2 ;  /* 0x00000001d4d47824 */ /* 0x000fc600010e0603 */
[----:B------:R3:W-:Y:S04]  /*13d90*/  STL [R1+0x44c], R215 ;  /* 0x00044cd701007387 */ /* 0x0007e80000100800 */
[----:B-1----:R-:W4:Y:S04]  /*13da0*/  LDL.LU R8, [R1+0x490] ;  /* 0x0004900001087983 */ /* 0x002f280000300800 */
[----:B------:R1:W-:Y:S04]  /*13db0*/  LDGSTS.E [R5+0x60200], desc[UR16][R10.64], P0 ;  /* 0x602000000a057fae */ /* 0x0003e80008121850 */
[----:B---3--:R-:W3:Y:S04]  /*13dc0*/  LDL.LU R215, [R1+0x4a0] ;  /* 0x0004a00001d77983 */ /* 0x008ee80000300800 */
[----:B------:R1:W-:Y:S02]  /*13dd0*/  STL [R1+0x45c], R212 ;  /* 0x00045cd401007387 */ /* 0x0003e40000100800 */
[----:B-1----:R-:W-:-:S02]  /*13de0*/  IMAD.MOV.U32 R10, RZ, RZ, R12 ;  /* 0x000000ffff0a7224 */ /* 0x002fc400078e000c */
[----:B------:R-:W-:Y:S01]  /*13df0*/  IMAD.MOV.U32 R11, RZ, RZ, R212 ;  /* 0x000000ffff0b7224 */ /* 0x000fe200078e00d4 */
[----:B------:R-:W3:Y:S04]  /*13e00*/  LDL.LU R12, [R1+0x48c] ;  /* 0x00048c00010c7983 */ /* 0x000ee80000300800 */
[----:B------:R-:W3:Y:S04]  /*13e10*/  LDL.LU R212, [R1+0x49c] ;  /* 0x00049c0001d47983 */ /* 0x000ee80000300800 */
[----:B------:R1:W-:Y:S01]  /*13e20*/  LDGSTS.E [R5+0x60600], desc[UR16][R10.64], P0 ;  /* 0x606000000a057fae */ /* 0x0003e20008121850 */
[----:B--2---:R-:W-:-:S04]  /*13e30*/  IADD3 R6, P1, R6, R4, RZ ;  /* 0x0000000406067210 */ /* 0x004fc80007f3e0ff */
[----:B------:R-:W-:Y:S02]  /*13e40*/  IADD3.X R214, R214, R3, RZ, P1, !PT ;  /* 0x00000003d6d67210 */ /* 0x000fe40000ffe4ff */
[----:B----4-:R-:W-:Y:S01]  /*13e50*/  IADD3 R9, P2, R9, R4, RZ ;  /* 0x0000000409097210 */ /* 0x010fe20007f5e0ff */
[----:B------:R2:W-:Y:S01]  /*13e60*/  STL [R1+0x470], R6 ;  /* 0x0004700601007387 */ /* 0x0005e20000100800 */
[----:B-1----:R-:W-:Y:S01]  /*13e70*/  IMAD.MOV.U32 R10, RZ, RZ, R6 ;  /* 0x000000ffff0a7224 */ /* 0x002fe200078e0006 */
[----:B------:R-:W-:Y:S02]  /*13e80*/  MOV R11, R214 ;  /* 0x000000d6000b7202 */ /* 0x000fe40000000f00 */
[----:B------:R-:W-:Y:S01]  /*13e90*/  IMAD.X R213, R213, 0x1, R3, P2 ;  /* 0x00000001d5d57824 */ /* 0x000fe200010e0603 */
[----:B------:R1:W-:Y:S04]  /*13ea0*/  STL [R1+0x46c], R214 ;  /* 0x00046cd601007387 */ /* 0x0003e80000100800 */
[----:B------:R4:W-:Y:S04]  /*13eb0*/  STL [R1+0x480], R9 ;  /* 0x0004800901007387 */ /* 0x0009e80000100800 */
[----:B--2---:R-:W2:Y:S04]  /*13ec0*/  LDL.LU R6, [R1+0x4b0] ;  /* 0x0004b00001067983 */ /* 0x004ea80000300800 */
[----:B------:R4:W-:Y:S04]  /*13ed0*/  STL [R1+0x47c], R213 ;  /* 0x00047cd501007387 */ /* 0x0009e80000100800 */
[----:B------:R4:W-:Y:S04]  /*13ee0*/  LDGSTS.E [R5+0x60a00], desc[UR16][R10.64], P0 ;  /* 0x60a000000a057fae */ /* 0x0009e80008121850 */
[----:B-1----:R-:W2:Y:S01]  /*13ef0*/  LDL.LU R214, [R1+0x4c0] ;  /* 0x0004c00001d67983 */ /* 0x002ea20000300800 */
[----:B----4-:R-:W-:-:S03]  /*13f00*/  IMAD.MOV.U32 R10, RZ, RZ, R9 ;  /* 0x000000ffff0a7224 */ /* 0x010fc600078e0009 */
[----:B------:R-:W4:Y:S01]  /*13f10*/  LDL.LU R9, [R1+0x4ac] ;  /* 0x0004ac0001097983 */ /* 0x000f220000300800 */
[----:B------:R-:W-:-:S03]  /*13f20*/  IMAD.MOV.U32 R11, RZ, RZ, R213 ;  /* 0x000000ffff0b7224 */ /* 0x000fc600078e00d5 */
[----:B------:R-:W4:Y:S01]  /*13f30*/  LDL.LU R213, [R1+0x4bc] ;  /* 0x0004bc0001d57983 */ /* 0x000f220000300800 */
[-C--:B------:R-:W-:Y:S02]  /*13f40*/  IADD3 R8, P1, R8, R4.reuse, RZ ;  /* 0x0000000408087210 */ /* 0x080fe40007f3e0ff */
[----:B---3--:R-:W-:Y:S01]  /*13f50*/  IADD3 R215, P2, R215, R4, RZ ;  /* 0x00000004d7d77210 */ /* 0x008fe20007f5e0ff */
[----:B------:R1:W-:Y:S01]  /*13f60*/  LDGSTS.E [R5+0x60e00], desc[UR16][R10.64], P0 ;  /* 0x60e000000a057fae */ /* 0x0003e20008121850 */
[----:B------:R-:W-:Y:S01]  /*13f70*/  IADD3.X R12, R12, R3, RZ, P1, !PT ;  /* 0x000000030c0c7210 */ /* 0x000fe20000ffe4ff */
[----:B-1----:R-:W-:-:S03]  /*13f80*/  IMAD.MOV.U32 R10, RZ, RZ, R8 ;  /* 0x000000ffff0a7224 */ /* 0x002fc600078e0008 */
[----:B------:R-:W-:Y:S01]  /*13f90*/  MOV R11, R12 ;  /* 0x0000000c000b7202 */ /* 0x000fe20000000f00 */
[----:B------:R-:W-:Y:S01]  /*13fa0*/  IMAD.X R212, R212, 0x1, R3, P2 ;  /* 0x00000001d4d47824 */ /* 0x000fe200010e0603 */
[----:B------:R-:W-:Y:S04]  /*13fb0*/  STL [R1+0x490], R8 ;  /* 0x0004900801007387 */ /* 0x000fe80000100800 */
[----:B------:R1:W-:Y:S04]  /*13fc0*/  LDGSTS.E [R5+0x61200], desc[UR16][R10.64], P0 ;  /* 0x612000000a057fae */ /* 0x0003e80008121850 */
[----:B------:R3:W-:Y:S04]  /*13fd0*/  STL [R1+0x48c], R12 ;  /* 0x00048c0c01007387 */ /* 0x0007e80000100800 */
[----:B------:R-:W-:Y:S01]  /*13fe0*/  STL [R1+0x4a0], R215 ;  /* 0x0004a0d701007387 */ /* 0x000fe20000100800 */
[----:B-1----:R-:W-:-:S02]  /*13ff0*/  IMAD.MOV.U32 R10, RZ, RZ, R215 ;  /* 0x000000ffff0a7224 */ /* 0x002fc400078e00d7 */
[----:B------:R-:W-:Y:S01]  /*14000*/  IMAD.MOV.U32 R11, RZ, RZ, R212 ;  /* 0x000000ffff0b7224 */ /* 0x000fe200078e00d4 */
[----:B---3--:R-:W3:Y:S04]  /*14010*/  LDL.LU R12, [R1+0x4d0] ;  /* 0x0004d000010c7983 */ /* 0x008ee80000300800 */
[----:B------:R1:W-:Y:S04]  /*14020*/  LDGSTS.E [R5+0x61600], desc[UR16][R10.64], P0 ;  /* 0x616000000a057fae */ /* 0x0003e80008121850 */
[----:B------:R1:W-:Y:S04]  /*14030*/  STL [R1+0x49c], R212 ;  /* 0x00049cd401007387 */ /* 0x0003e80000100800 */
[----:B------:R-:W3:Y:S04]  /*14040*/  LDL.LU R8, [R1+0x4e0] ;  /* 0x0004e00001087983 */ /* 0x000ee80000300800 */
[----:B-1----:R-:W5:Y:S04]  /*14050*/  LDL.LU R212, [R1+0x620] ;  /* 0x0006200001d47983 */ /* 0x002f680000300800 */
[----:B------:R-:W3:Y:S01]  /*14060*/  LDL.LU R215, [R1+0x4dc] ;  /* 0x0004dc0001d77983 */ /* 0x000ee20000300800 */
[----:B--2---:R-:W-:-:S05]  /*14070*/  IADD3 R6, P1, R6, R4, RZ ;  /* 0x0000000406067210 */ /* 0x004fca0007f3e0ff */
[----:B------:R-:W-:Y:S01]  /*14080*/  IMAD.MOV.U32 R10, RZ, RZ, R6 ;  /* 0x000000ffff0a7224 */ /* 0x000fe200078e0006 */
[----:B------:R-:W-:Y:S01]  /*14090*/  IADD3 R214, P2, R214, R4, RZ ;  /* 0x00000004d6d67210 */ /* 0x000fe20007f5e0ff */
[----:B------:R-:W-:Y:S01]  /*140a0*/  STL [R1+0x4b0], R6 ;  /* 0x0004b00601007387 */ /* 0x000fe20000100800 */
[----:B----4-:R-:W-:-:S04]  /*140b0*/  IADD3.X R9, R9, R3, RZ, P1, !PT ;  /* 0x0000000309097210 */ /* 0x010fc80000ffe4ff */
[----:B------:R-:W-:Y:S01]  /*140c0*/  MOV R11, R9 ;  /* 0x00000009000b7202 */ /* 0x000fe20000000f00 */
[----:B------:R-:W-:Y:S01]  /*140d0*/  IMAD.X R213, R213, 0x1, R3, P2 ;  /* 0x00000001d5d57824 */ /* 0x000fe200010e0603 */
[----:B------:R1:W-:Y:S04]  /*140e0*/  STL [R1+0x4ac], R9 ;  /* 0x0004ac0901007387 */ /* 0x0003e80000100800 */
[----:B------:R2:W-:Y:S04]  /*140f0*/  LDGSTS.E [R5+0x61a00], desc[UR16][R10.64], P0 ;  /* 0x61a000000a057fae */ /* 0x0005e80008121850 */
[----:B------:R-:W-:Y:S04]  /*14100*/  STL [R1+0x4c0], R214 ;  /* 0x0004c0d601007387 */ /* 0x000fe80000100800 */
[----:B-1----:R-:W4:Y:S01]  /*14110*/  LDL.LU R9, [R1+0x4f0] ;  /* 0x0004f00001097983 */ /* 0x002f220000300800 */
[----:B--2---:R-:W-:-:S02]  /*14120*/  IMAD.MOV.U32 R10, RZ, RZ, R214 ;  /* 0x000000ffff0a7224 */ /* 0x004fc400078e00d6 */
[----:B------:R-:W-:Y:S01]  /*14130*/  IMAD.MOV.U32 R11, RZ, RZ, R213 ;  /* 0x000000ffff0b7224 */ /* 0x000fe200078e00d5 */
[----:B------:R1:W-:Y:S04]  /*14140*/  STL [R1+0x4bc], R213 ;  /* 0x0004bcd501007387 */ /* 0x0003e80000100800 */
[----:B------:R-:W2:Y:S04]  /*14150*/  LDL.LU R6, [R1+0x500] ;  /* 0x0005000001067983 */ /* 0x000ea80000300800 */
[----:B------:R3:W-:Y:S04]  /*14160*/  LDGSTS.E [R5+0x61e00], desc[UR16][R10.64], P0 ;  /* 0x61e000000a057fae */ /* 0x0007e80008121850 */
[----:B-1----:R-:W5:Y:S04]  /*14170*/  LDL.LU R213, [R1+0x61c] ;  /* 0x00061c0001d57983 */ /* 0x002f680000300800 */
[----:B------:R-:W2:Y:S04]  /*14180*/  LDL.LU R214, [R1+0x4fc] ;  /* 0x0004fc0001d67983 */ /* 0x000ea80000300800 */
[----:B------:R-:W4:Y:S01]  /*14190*/  LDL.LU R11, [R1+0x4cc] ;  /* 0x0004cc00010b7983 */ /* 0x000f220000300800 */
[----:B---3--:R-:W-:-:S05]  /*141a0*/  IADD3 R12, P1, R12, R4, RZ ;  /* 0x000000040c0c7210 */ /* 0x008fca0007f3e0ff */
[----:B------:R-:W-:Y:S01]  /*141b0*/  IMAD.MOV.U32 R10, RZ, RZ, R12 ;  /* 0x000000ffff0a7224 */ /* 0x000fe200078e000c */
[----:B------:R-:W-:Y:S01]  /*141c0*/  IADD3 R8, P2, R8, R4, RZ ;  /* 0x0000000408087210 */ /* 0x000fe20007f5e0ff */
[----:B------:R1:W-:Y:S04]  /*141d0*/  STL [R1+0x4d0], R12 ;  /* 0x0004d00c01007387 */ /* 0x0003e80000100800 */
[----:B------:R-:W-:Y:S01]  /*141e0*/  IMAD.X R215, R215, 0x1, R3, P2 ;  /* 0x00000001d7d77824 */ /* 0x000fe200010e0603 */
[----:B----4-:R-:W-:-:S05]  /*141f0*/  IADD3.X R11, R11, R3, RZ, P1, !PT ;  /* 0x000000030b0b7210 */ /* 0x010fca0000ffe4ff */
[----:B------:R3:W-:Y:S04]  /*14200*/  STL [R1+0x4cc], R11 ;  /* 0x0004cc0b01007387 */ /* 0x0007e80000100800 */
[----:B------:R4:W-:Y:S04]  /*14210*/  LDGSTS.E [R5+0x62200], desc[UR16][R10.64], P0 ;  /* 0x622000000a057fae */ /* 0x0009e80008121850 */
[----:B------:R-:W-:Y:S04]  /*14220*/  STL [R1+0x4e0], R8 ;  /* 0x0004e00801007387 */ /* 0x000fe80000100800 */
[----:B-1----:R-:W2:Y:S01]  /*14230*/  LDL.LU R12, [R1+0x520] ;  /* 0x00052000010c7983 */ /* 0x002ea20000300800 */
[----:B----4-:R-:W-:Y:S01]  /*14240*/  MOV R10, R8 ;  /* 0x00000008000a7202 */ /* 0x010fe20000000f00 */
[----:B---3--:R-:W-:-:S02]  /*14250*/  IMAD.MOV.U32 R11, RZ, RZ, R215 ;  /* 0x000000ffff0b7224 */ /* 0x008fc400078e00d7 */
[----:B------:R1:W-:Y:S04]  /*14260*/  STL [R1+0x4dc], R215 ;  /* 0x0004dcd701007387 */ /* 0x0003e80000100800 */
[----:B------:R3:W-:Y:S04]  /*14270*/  LDGSTS.E [R5+0x62600], desc[UR16][R10.64], P0 ;  /* 0x626000000a057fae */ /* 0x0007e80008121850 */
[----:B-1----:R-:W4:Y:S04]  /*14280*/  LDL.LU R215, [R1+0x51c] ;  /* 0x00051c0001d77983 */ /* 0x002f280000300800 */
[----:B------:R-:W4:Y:S04]  /*14290*/  LDL.LU R8, [R1+0x540] ;  /* 0x0005400001087983 */ /* 0x000f280000300800 */
[----:B------:R-:W4:Y:S01]  /*142a0*/  LDL.LU R11, [R1+0x4ec] ;  /* 0x0004ec00010b7983 */ /* 0x000f220000300800 */
[----:B------:R-:W-:-:S02]  /*142b0*/  IADD3 R9, P1, R9, R4, RZ ;  /* 0x0000000409097210 */ /* 0x000fc40007f3e0ff */
[----:B--2---:R-:W-:-:S03]  /*142c0*/  IADD3 R6, P2, R6, R4, RZ ;  /* 0x0000000406067210 */ /* 0x004fc60007f5e0ff */
[----:B---3--:R-:W-:Y:S01]  /*142d0*/  IMAD.MOV.U32 R10, RZ, RZ, R9 ;  /* 0x000000ffff0a7224 */ /* 0x008fe200078e0009 */
[----:B------:R-:W-:Y:S01]  /*142e0*/  IADD3.X R214, R214, R3, RZ, P2, !PT ;  /* 0x00000003d6d67210 */ /* 0x000fe200017fe4ff */
[----:B------:R1:W-:Y:S01]  /*142f0*/  STL [R1+0x4f0], R9 ;  /* 0x0004f00901007387 */ /* 0x0003e20000100800 */
[----:B----4-:R-:W-:-:S05]  /*14300*/  IMAD.X R11, R11, 0x1, R3, P1 ;  /* 0x000000010b0b7824 */ /* 0x010fca00008e0603 */
[----:B------:R2:W-:Y:S04]  /*14310*/  STL [R1+0x4ec], R11 ;  /* 0x0004ec0b01007387 */ /* 0x0005e80000100800 */
[----:B------:R3:W-:Y:S04]  /*14320*/  LDGSTS.E [R5+0x62a00], desc[UR16][R10.64], P0 ;  /* 0x62a000000a057fae */ /* 0x0007e80008121850 */
[----:B------:R-:W-:Y:S04]  /*14330*/  STL [R1+0x500], R6 ;  /* 0x0005000601007387 */ /* 0x000fe80000100800 */
[----:B-1----:R-:W4:Y:S01]  /*14340*/  LDL.LU R9, [R1+0x53c] ;  /* 0x00053c0001097983 */ /* 0x002f220000300800 */
[----:B---3--:R-:W-:Y:S01]  /*14350*/  IMAD.MOV.U32 R10, RZ, RZ, R6 ;  /* 0x000000ffff0a7224 */ /* 0x008fe200078e0006 */
[----:B--2---:R-:W-:-:S02]  /*14360*/  MOV R11, R214 ;  /* 0x000000d6000b7202 */ /* 0x004fc40000000f00 */
[----:B------:R1:W-:Y:S04]  /*14370*/  STL [R1+0x4fc], R214 ;  /* 0x0004fcd601007387 */ /* 0x0003e80000100800 */
[----:B------:R2:W-:Y:S04]  /*14380*/  LDGSTS.E [R5+0x62e00], desc[UR16][R10.64], P0 ;  /* 0x62e000000a057fae */ /* 0x0005e80008121850 */
[----:B-1----:R-:W5:Y:S04]  /*14390*/  LDL.LU R214, [R1+0x618] ;  /* 0x0006180001d67983 */ /* 0x002f680000300800 */
[----:B------:R-:W3:Y:S04]  /*143a0*/  LDL R6, [R1+0x548] ;  /* 0x0005480001067983 */ /* 0x000ee80000100800 */
[----:B------:R-:W4:Y:S04]  /*143b0*/  LDL.LU R10, [R1+0x50c] ;  /* 0x00050c00010a7983 */ /* 0x000f280000300800 */
[----:B------:R-:W2:Y:S01]  /*143c0*/  LDL.LU R11, [R1+0x510] ;  /* 0x00051000010b7983 */ /* 0x000ea20000300800 */
[----:B------:R-:W-:-:S05]  /*143d0*/  IADD3 R12, P2, R12, R4, RZ ;  /* 0x000000040c0c7210 */ /* 0x000fca0007f5e0ff */
[----:B------:R-:W-:Y:S01]  /*143e0*/  IMAD.X R215, R215, 0x1, R3, P2 ;  /* 0x00000001d7d77824 */ /* 0x000fe200010e0603 */
[----:B--2---:R-:W-:-:S05]  /*143f0*/  IADD3 R11, P1, R11, R4, RZ ;  /* 0x000000040b0b7210 */ /* 0x004fca0007f3e0ff */
[----:B----4-:R-:W-:Y:S01]  /*14400*/  IMAD.X R10, R10, 0x1, R3, P1 ;  /* 0x000000010a0a7824 */ /* 0x010fe200008e0603 */
[----:B------:R1:W-:Y:S04]  /*14410*/  STL [R1+0x510], R11 ;  /* 0x0005100b01007387 */ /* 0x0003e80000100800 */
[----:B------:R2:W-:Y:S01]  /*14420*/  STL [R1+0x50c], R10 ;  /* 0x00050c0a01007387 */ /* 0x0005e20000100800 */
[----:B-1----:R-:W-:-:S04]  /*14430*/  LOP3.LUT R11, R11, R10, RZ, 0x3c, !PT ;  /* 0x0000000a0b0b7212 */ /* 0x002fc800078e3cff */
[----:B--2---:R-:W-:-:S04]  /*14440*/  LOP3.LUT R10, R11, R10, RZ, 0x3c, !PT ;  /* 0x0000000a0b0a7212 */ /* 0x004fc800078e3cff */
[----:B------:R-:W-:Y:S01]  /*14450*/  LOP3.LUT R11, R11, R10, RZ, 0x3c, !PT ;  /* 0x0000000a0b0b7212 */ /* 0x000fe200078e3cff */
[----:B------:R-:W-:Y:S04]  /*14460*/  STL [R1+0x520], R12 ;  /* 0x0005200c01007387 */ /* 0x000fe80000100800 */
[----:B------:R1:W-:Y:S04]  /*14470*/  LDGSTS.E [R5+0x63200], desc[UR16][R10.64], P0 ;  /* 0x632000000a057fae */ /* 0x0003e80008121850 */
[----:B------:R2:W-:Y:S01]  /*14480*/  STL [R1+0x51c], R215 ;  /* 0x00051cd701007387 */ /* 0x0005e20000100800 */
[----:B-1----:R-:W-:Y:S01]  /*14490*/  MOV R10, R12 ;  /* 0x0000000c000a7202 */ /* 0x002fe20000000f00 */
[----:B------:R-:W-:-:S02]  /*144a0*/  IMAD.MOV.U32 R11, RZ, RZ, R215 ;  /* 0x000000ffff0b7224 */ /* 0x000fc400078e00d7 */
[----:B--2---:R-:W5:Y:S04]  /*144b0*/  LDL.LU R215, [R1+0x614] ;  /* 0x0006140001d77983 */ /* 0x004f680000300800 */
[----:B------:R-:W5:Y:S04]  /*144c0*/  LDL.LU R12, [R1+0x610] ;  /* 0x00061000010c7983 */ /* 0x000f680000300800 */
[----:B------:R1:W-:Y:S04]  /*144d0*/  LDGSTS.E [R5+0x63600], desc[UR16][R10.64], P0 ;  /* 0x636000000a057fae */ /* 0x0003e80008121850 */
[----:B------:R-:W2:Y:S04]  /*144e0*/  LDL.LU R10, [R1+0x52c] ;  /* 0x00052c00010a7983 */ /* 0x000ea80000300800 */
[----:B------:R-:W1:Y:S01]  /*144f0*/  LDL.LU R11, [R1+0x530] ;  /* 0x00053000010b7983 */ /* 0x000e620000300800 */
[----:B------:R-:W-:-:S04]  /*14500*/  IADD3 R8, P2, R8, R4, RZ ;  /* 0x0000000408087210 */ /* 0x000fc80007f5e0ff */
[----:B------:R-:W-:Y:S02]  /*14510*/  IADD3.X R9, R9, R3, RZ, P2, !PT ;  /* 0x0000000309097210 */ /* 0x000fe400017fe4ff */
[----:B-1----:R-:W-:-:S05]  /*14520*/  IADD3 R11, P1, R11, R4, RZ ;  /* 0x000000040b0b7210 */ /* 0x002fca0007f3e0ff */
[----:B--2---:R-:W-:Y:S01]  /*14530*/  IMAD.X R10, R10, 0x1, R3, P1 ;  /* 0x000000010a0a7824 */ /* 0x004fe200008e0603 */
        /* <DEDUP_REMOVED lines=8> */
[----:B-1----:R-:W-:-:S02]  /*145c0*/  IMAD.MOV.U32 R11, RZ, RZ, R9 ;  /* 0x000000ffff0b7224 */ /* 0x002fc400078e0009 */
[----:B------:R-:W-:Y:S01]  /*145d0*/  IMAD.MOV.U32 R10, RZ, RZ, R8 ;  /* 0x000000ffff0a7224 */ /* 0x000fe200078e0008 */
[----:B--2---:R1:W5:Y:S04]  /*145e0*/  LDL.LU R9, [R1+0x60c] ;  /* 0x00060c0001097983 */ /* 0x0043680000300800 */
[----:B------:R1:W5:Y:S01]  /*145f0*/  LDL.LU R8, [R1+0x608] ;  /* 0x0006080001087983 */ /* 0x0003620000300800 */
[----:B------:R-:W-:-:S03]  /*14600*/  IADD3 R13, R13, 0x1, RZ ;  /* 0x000000010d0d7810 */ /* 0x000fc60007ffe0ff */
[----:B------:R1:W-:Y:S01]  /*14610*/  LDGSTS.E [R5+0x63e00], desc[UR16][R10.64], P0 ;  /* 0x63e000000a057fae */ /* 0x0003e20008121850 */
[----:B---3--:R-:W-:-:S03]  /*14620*/  ISETP.NE.U32.AND P0, PT, R13, R6, PT ;  /* 0x000000060d00720c */ /* 0x008fc60003f05070 */
[----:B------:R-:W0:Y:S10]  /*14630*/  LDGDEPBAR ;  /* 0x00000000000079af */ /* 0x000e340000000000 */
[----:B-1----:R-:W-:Y:S05]  /*14640*/  @P0 BRA `(.L_x_1) ;  /* 0xffffff8400700947 */ /* 0x002fea000383ffff */
.L_x_0:
[----:B------:R-:W1:Y:S01]  /*14650*/  S2R R5, SR_TID.X ;  /* 0x0000000000057919 */ /* 0x000e620000002100 */
[----:B------:R-:W-:-:S04]  /*14660*/  DEPBAR.LE SB0, 0x0 ;  /* 0x000080000000791a */ /* 0x000fc80000000000 */
[----:B------:R-:W2:Y:S01]  /*14670*/  LDL.LU R10, [R1+0x554] ;  /* 0x00055400010a7983 */ /* 0x000ea20000300800 */
[----:B------:R-:W-:Y:S01]  /*14680*/  IMAD.MOV.U32 R7, RZ, RZ, R154 ;  /* 0x000000ffff077224 */ /* 0x000fe200078e009a */
[----:B------:R-:W-:Y:S01]  /*14690*/  MOV R17, R90 ;  /* 0x0000005a00117202 */ /* 0x000fe20000000f00 */
[----:B------:R-:W-:Y:S01]  /*146a0*/  IMAD.MOV.U32 R16, RZ, RZ, R88 ;  /* 0x000000ffff107224 */ /* 0x000fe200078e0058 */
[----:B------:R-:W3:Y:S01]  /*146b0*/  LDL.LU R6, [R1+0x550] ;  /* 0x0005500001067983 */ /* 0x000ee20000300800 */
[----:B------:R-:W-:Y:S01]  /*146c0*/  IMAD.MOV.U32 R18, RZ, RZ, R24 ;  /* 0x000000ffff127224 */ /* 0x000fe200078e0018 */
[----:B------:R-:W-:Y:S01]  /*146d0*/  ULDC UR4, c[0x0][0x22c] ;  /* 0x00008b0000047ab9 */ /* 0x000fe20000000800 */
        /* <DEDUP_REMOVED lines=10> */
[----:B-----5:R-:W-:Y:S01]  /*14780*/  IMAD.MOV.U32 R235, RZ, RZ, R211 ;  /* 0x000000ffffeb7224 */ /* 0x020fe200078e00d3 */
[----:B------:R-:W-:Y:S01]  /*14790*/  MOV R245, R147 ;  /* 0x0000009300f57202 */ /* 0x000fe20000000f00 */
[----:B------:R-:W-:Y:S01]  /*147a0*/  IMAD.MOV.U32 R244, RZ, RZ, R145 ;  /* 0x000000fffff47224 */ /* 0x000fe200078e0091 */
[----:B------:R-:W-:Y:S01]  /*147b0*/  ULDC.64 UR28, c[0x0][0x228] ;  /* 0x00008a00001c7ab9 */ /* 0x000fe20000000a00 */
[----:B------:R-:W-:Y:S01]  /*147c0*/  IMAD.MOV.U32 R246, RZ, RZ, R81 ;  /* 0x000000fffff67224 */ /* 0x000fe200078e0051 */
[----:B------:R-:W-:Y:S01]  /*147d0*/  ULDC UR5, c[0x0][0x22c] ;  /* 0x00008b0000057ab9 */ /* 0x000fe20000000800 */
[----:B------:R-:W-:Y:S01]  /*147e0*/  IMAD.MOV.U32 R247, RZ, RZ, R83 ;  /* 0x000000fffff77224 */ /* 0x000fe200078e0053 */
[----:B------:R-:W-:Y:S01]  /*147f0*/  MOV R238, R212 ;  /* 0x000000d400ee7202 */ /* 0x000fe20000000f00 */
[----:B------:R-:W-:Y:S01]  /*14800*/  IMAD.MOV.U32 R239, RZ, RZ, R214 ;  /* 0x000000ffffef7224 */ /* 0x000fe200078e00d6 */
[----:B------:R-:W4:Y:S01]  /*14810*/  LDC R11, c[0x0][0x244] ;  /* 0x00009100ff0b7b82 */ /* 0x000f220000000800 */
[C---:B-1----:R-:W-:Y:S01]  /*14820*/  IMAD.SHL.U32 R2, R5.reuse, 0x10, RZ ;  /* 0x0000001005027824 */ /* 0x042fe200078e00ff */
[C---:B------:R-:W-:Y:S01]  /*14830*/  SHF.L.U32 R4, R5.reuse, 0x3, RZ ;  /* 0x0000000305047819 */ /* 0x040fe200000006ff */
[C---:B------:R-:W-:Y:S01]  /*14840*/  IMAD.SHL.U32 R0, R5.reuse, 0x80, RZ ;  /* 0x0000008005007824 */ /* 0x040fe200078e00ff */
[----:B------:R-:W-:Y:S01]  /*14850*/  LOP3.LUT R252, R5, 0xff, RZ, 0xc0, !PT ;  /* 0x000000ff05fc7812 */ /* 0x000fe200078ec0ff */
[----:B------:R-:W-:Y:S01]  /*14860*/  VIADD R3, R8, 0x1 ;  /* 0x0000000108037836 */ /* 0x000fe20000000000 */
[----:B------:R-:W-:Y:S01]  /*14870*/  LOP3.LUT R2, R2, 0xf0, RZ, 0xc0, !PT ;  /* 0x000000f002027812 */ /* 0x000fe200078ec0ff */
[----:B------:R-:W-:Y:S01]  /*14880*/  ULDC.64 UR30, c[0x0][0x228] ;  /* 0x00008a00001e7ab9 */ /* 0x000fe20000000a00 */
[----:B------:R-:W-:Y:S01]  /*14890*/  LOP3.LUT R0, R0, 0x800, RZ, 0xc0, !PT ;  /* 0x0000080000007812 */ /* 0x000fe200078ec0ff */
[----:B------:R-:W-:Y:S01]  /*148a0*/  ULDC UR26, c[0x0][0x248] ;  /* 0x00009200001a7ab9 */ /* 0x000fe20000000800 */
[----:B------:R-:W-:Y:S01]  /*148b0*/  LOP3.LUT R4, R4, 0x700, RZ, 0xc0, !PT ;  /* 0x0000070004047812 */ /* 0x000fe200078ec0ff */
[----:B------:R-:W-:Y:S01]  /*148c0*/  ULDC.64 UR6, c[0x0][0x228] ;  /* 0x00008a0000067ab9 */ /* 0x000fe20000000a00 */
[----:B------:R-:W-:Y:S01]  /*148d0*/  IADD3 R0, R0, UR12, R2 ;  /* 0x0000000c00007c10 */ /* 0x000fe2000fffe002 */
[----:B------:R-:W-:Y:S01]  /*148e0*/  VIADD R2, R8, 0x7f ;  /* 0x0000007f08027836 */ /* 0x000fe20000000000 */
[----:B------:R-:W-:Y:S01]  /*148f0*/  ULDC.64 UR14, c[0x0][0x228] ;  /* 0x00008a00000e7ab9 */ /* 0x000fe20000000a00 */
[----:B------:R-:W-:Y:S01]  /*14900*/  ULDC.64 UR10, c[0x0][0x228] ;  /* 0x00008a00000a7ab9 */ /* 0x000fe20000000a00 */
[----:B------:R-:W-:Y:S01]  /*14910*/  IADD3 R0, R4, R0, RZ ;  /* 0x0000000004007210 */ /* 0x000fe20007ffe0ff */
[----:B------:R-:W-:Y:S01]  /*14920*/  BAR.SYNC.DEFER_BLOCKING 0x0 ;  /* 0x0000000000007b1d */ /* 0x000fe20000010000 */
[----:B------:R-:W-:-:S02]  /*14930*/  LEA R252, R252, UR12, 0x4 ;  /* 0x0000000cfcfc7c11 */ /* 0x000fc4000f8e20ff */
[----:B------:R-:W-:Y:S02]  /*14940*/  MOV R154, R173 ;  /* 0x000000ad009a7202 */ /* 0x000fe40000000f00 */
[----:B------:R-:W-:Y:S01]  /*14950*/  ISETP.GE.AND P3, PT, R3, UR4, PT ;  /* 0x0000000403007c0c */ /* 0x000fe2000bf66270 */
[----:B------:R-:W-:Y:S01]  /*14960*/  VIADD R3, R8, 0x3 ;  /* 0x0000000308037836 */ /* 0x000fe20000000000 */
[----:B------:R-:W-:Y:S01]  /*14970*/  ISETP.GE.AND P0, PT, R2, UR29, PT ;  /* 0x0000001d02007c0c */ /* 0x000fe2000bf06270 */
[----:B------:R-:W4:Y:S01]  /*14980*/  LDL.LU R4, [R1] ;  /* 0x0000000001047983 */ /* 0x000f220000300800 */
[C---:B------:R-:W-:Y:S01]  /*14990*/  VIADD R2, R8.reuse, 0x2 ;  /* 0x0000000208027836 */ /* 0x040fe20000000000 */
[----:B------:R-:W-:Y:S01]  /*149a0*/  ULDC UR4, c[0x0][0x22c] ;  /* 0x00008b0000047ab9 */ /* 0x000fe20000000800 */
[----:B------:R-:W-:Y:S01]  /*149b0*/  ISETP.GE.AND P1, PT, R3, UR5, PT ;  /* 0x0000000503007c0c */ /* 0x000fe2000bf26270 */
[----:B------:R-:W4:Y:S01]  /*149c0*/  LDL.LU R5, [R1+0x8] ;  /* 0x0000080001057983 */ /* 0x000f220000300800 */
[----:B------:R-:W-:Y:S01]  /*149d0*/  ULDC.64 UR8, c[0x0][0x228] ;  /* 0x00008a0000087ab9 */ /* 0x000fe20000000a00 */
[----:B------:R-:W-:Y:S01]  /*149e0*/  ULDC.64 UR18, c[0x0][0x228] ;  /* 0x00008a0000127ab9 */ /* 0x000fe20000000a00 */
[----:B------:R-:W-:Y:S01]  /*149f0*/  ULDC.64 UR24, c[0x0][0x228] ;  /* 0x00008a0000187ab9 */ /* 0x000fe20000000a00 */
[----:B------:R-:W-:Y:S01]  /*14a00*/  ULDC.64 UR22, c[0x0][0x228] ;  /* 0x00008a0000167ab9 */ /* 0x000fe20000000a00 */
[----:B------:R-:W-:Y:S01]  /*14a10*/  ULDC.64 UR20, c[0x0][0x228] ;  /* 0x00008a0000147ab9 */ /* 0x000fe20000000a00 */
[----:B--2---:R-:W-:-:S02]  /*14a20*/  ISETP.GE.AND P5, PT, R8, R10, PT ;  /* 0x0000000a0800720c */ /* 0x004fc40003fa6270 */
[C---:B---3--:R-:W-:Y:S01]  /*14a30*/  ISETP.GE.AND P6, PT, R9.reuse, R6, PT ;  /* 0x000000060900720c */ /* 0x048fe20003fc6270 */
[----:B------:R-:W-:Y:S01]  /*14a40*/  ULDC.64 UR12, c[0x0][0x228] ;  /* 0x00008a00000c7ab9 */ /* 0x000fe20000000a00 */
[----:B------:R-:W-:Y:S02]  /*14a50*/  MOV R6, R152 ;  /* 0x0000009800067202 */ /* 0x000fe40000000f00 */
[----:B------:R-:W-:Y:S01]  /*14a60*/  ISETP.GE.AND P2, PT, R2, UR4, PT ;  /* 0x0000000402007c0c */ /* 0x000fe2000bf46270 */
[----:B----4-:R-:W-:Y:S01]  /*14a70*/  IMAD R3, R9, R11, RZ ;  /* 0x0000000b09037224 */ /* 0x010fe200078e02ff */
[----:B------:R-:W-:Y:S01]  /*14a80*/  ULDC.64 UR4, c[0x0][0x220] ;  /* 0x0000880000047ab9 */ /* 0x000fe20000000a00 */
[----:B------:R1:W-:Y:S01]  /*14a90*/  STSM.16.M88.4 [R0], R4 ;  /* 0x0000000400007844 */ /* 0x0003e20000000200 */
[----:B------:R-:W-:Y:S06]  /*14aa0*/  BAR.SYNC.DEFER_BLOCKING 0x0 ;  /* 0x0000000000007b1d */ /* 0x000fec0000010000 */
[----:B-1----:R-:W2:Y:S04]  /*14ab0*/  LDL.LU R4, [R1+0x4] ;  /* 0x0000040001047983 */ /* 0x002ea80000300800 */
[----:B------:R-:W2:Y:S04]  /*14ac0*/  LDL.LU R5, [R1+0xc] ;  /* 0x00000c0001057983 */ /* 0x000ea80000300800 */
[----:B------:R-:W1:Y:S01]  /*14ad0*/  LDS.128 R20, [R252] ;  /* 0x00000000fc147984 */ /* 0x000e620000000c00 */
[----:B------:R-:W-:Y:S06]  /*14ae0*/  BAR.SYNC.DEFER_BLOCKING 0x0 ;  /* 0x0000000000007b1d */ /* 0x000fec0000010000 */
[----:B------:R-:W-:Y:S02]  /*14af0*/  STSM.16.M88.4 [R0], R16 ;  /* 0x0000001000007844 */ /* 0x000fe40000000200 */
[----:B------:R-:W-:Y:S06]  /*14b00*/  BAR.SYNC.DEFER_BLOCKING 0x0 ;  /* 0x0000000000007b1d */ /* 0x000fec0000010000 */
[----:B------:R-:W3:Y:S01]  /*14b10*/  LDS.128 R16, [R252] ;  /* 0x00000000fc107984 */ /* 0x000ee20000000c00 */
[----:B------:R-:W-:Y:S01]  /*14b20*/  MOV R6, R153 ;  /* 0x0000009900067202 */ /* 0x000fe20000000f00 */
[----:B------:R-:W-:Y:S01]  /*14b30*/  IMAD.MOV.U32 R7, RZ, RZ, R155 ;  /* 0x000000ffff077224 */ /* 0x000fe200078e009b */
[----:B------:R-:W-:Y:S06]  /*14b40*/  BAR.SYNC.DEFER_BLOCKING 0x0 ;  /* 0x0000000000007b1d */ /* 0x000fec0000010000 */
[----:B-1----:R-:W-:Y:S04]  /*14b50*/  STL.64 [R1+0x130], R20 ;  /* 0x0001301401007387 */ /* 0x002fe80000100a00 */
[----:B------:R-:W-:Y:S04]  /*14b60*/  STL.64 [R1+0x138], R22 ;  /* 0x0001381601007387 */ /* 0x000fe80000100a00 */
[----:B---3--:R-:W-:Y:S04]  /*14b70*/  STL.64 [R1+0x120], R16 ;  /* 0x0001201001007387 */ /* 0x008fe80000100a00 */
[----:B------:R-:W-:Y:S04]  /*14b80*/  STL.64 [R1+0x128], R18 ;  /* 0x0001281201007387 */ /* 0x000fe80000100a00 */
[----:B--2---:R1:W-:Y:S01]  /*14b90*/  STSM.16.M88.4 [R0], R4 ;  /* 0x0000000400007844 */ /* 0x0043e20000000200 */
[----:B------:R-:W-:Y:S06]  /*14ba0*/  BAR.SYNC.DEFER_BLOCKING 0x0 ;  /* 0x0000000000007b1d */ /* 0x000fec0000010000 */
[----:B-1----:R-:W2:Y:S04]  /*14bb0*/  LDL.LU R4, [R1+0x10] ;  /* 0x0000100001047983 */ /* 0x002ea80000300800 */
[----:B------:R-:W2:Y:S04]  /*14bc0*/  LDL.LU R5, [R1+0x18] ;  /* 0x0000180001057983 */ /* 0x000ea80000300800 */
[----:B------:R-:W1:Y:S01]  /*14bd0*/  LDS.128 R20, [R252] ;  /* 0x00000000fc147984 */ /* 0x000e620000000c00 */
[----:B------:R-:W-:Y:S01]  /*14be0*/  IMAD.MOV.U32 R16, RZ, RZ, R89 ;  /* 0x000000ffff107224 */ /* 0x000fe200078e0059 */
[----:B------:R-:W-:Y:S01]  /*14bf0*/  MOV R17, R91 ;  /* 0x0000005b00117202 */ /* 0x000fe20000000f00 */
[----:B------:R-:W-:Y:S01]  /*14c00*/  BAR.SYNC.DEFER_BLOCKING 0x0 ;  /* 0x0000000000007b1d */ /* 0x000fe20000010000 */
[----:B------:R-:W-:-:S02]  /*14c10*/  IMAD.MOV.U32 R18, RZ, RZ, R25 ;  /* 0x000000ffff127224 */ /* 0x000fc400078e0019 */
[----:B------:R-:W-:-:S05]  /*14c20*/  IMAD.MOV.U32 R19, RZ, RZ, R27 ;  /* 0x000000ffff137224 */ /* 0x000fca00078e001b */
[----:B------:R-:W-:Y:S01]  /*14c30*/  STSM.16.M88.4 [R0], R16 ;  /* 0x0000001000007844 */ /* 0x000fe20000000200 */
[----:B------:R-:W-:Y:S01]  /*14c40*/  BAR.SYNC.DEFER_BLOCKING 0x0 ;  /* 0x0000000000007b1d */ /* 0x000fe20000010000 */
[----:B------:R-:W-:Y:S01]  /*14c50*/  MOV R6, R156 ;  /* 0x0000009c00067202 */ /* 0x000fe20000000f00 */
[----:B------:R-:W-:-:S04]  /*14c60*/  IMAD.MOV.U32 R7, RZ, RZ, R158 ;  /* 0x000000ffff077224 */ /* 0x000fc800078e009e */
[----:B------:R-:W3:Y:S02]  /*14c70*/  LDS.128 R16, [R252] ;  /* 0x00000000fc107984 */ /* 0x000ee40000000c00 */
[----:B------:R-:W-:Y:S06]  /*14c80*/  BAR.SYNC.DEFER_BLOCKING 0x0 ;  /* 0x0000000000007b1d */ /* 0x000fec0000010000 */
[----:B-1----:R-:W-:Y:S04]  /*14c90*/  STL.64 [R1+0x110], R20 ;  /* 0x0001101401007387 */ /* 0x002fe80000100a00 */
[----:B------:R-:W-:Y:S04]  /*14ca0*/  STL.64 [R1+0x118], R22 ;  /* 0x0001181601007387 */ /* 0x000fe80000100a00 */
[----:B---3--:R1:W-:Y:S04]  /*14cb0*/  STL.64 [R1+0x100], R16 ;  /* 0x0001001001007387 */ /* 0x0083e80000100a00 */
[----:B------:R3:W-:Y:S01]  /*14cc0*/  STL.64 [R1+0x108], R18 ;  /* 0x0001081201007387 */ /* 0x0007e20000100a00 */
[----:B-1----:R-:W-:Y:S01]  /*14cd0*/  IMAD.MOV.U32 R16, RZ, RZ, R92 ;  /* 0x000000ffff107224 */ /* 0x002fe200078e005c */
[----:B------:R-:W-:Y:S01]  /*14ce0*/  MOV R17, R94 ;  /* 0x0000005e00117202 */ /* 0x000fe20000000f00 */
[----:B---3--:R-:W-:-:S02]  /*14cf0*/  IMAD.MOV.U32 R18, RZ, RZ, R28 ;  /* 0x000000ffff127224 */ /* 0x008fc400078e001c */
[----:B------:R-:W-:Y:S01]  /*14d00*/  IMAD.MOV.U32 R19, RZ, RZ, R30 ;  /* 0x000000ffff137224 */ /* 0x000fe200078e001e */
[----:B--2---:R1:W-:Y:S01]  /*14d10*/  STSM.16.M88.4 [R0], R4 ;  /* 0x0000000400007844 */ /* 0x0043e20000000200 */
[----:B------:R-:W-:Y:S06]  /*14d20*/  BAR.SYNC.DEFER_BLOCKING 0x0 ;  /* 0x0000000000007b1d */ /* 0x000fec0000010000 */
[----:B-1----:R-:W2:Y:S04]  /*14d30*/  LDL.LU R4, [R1+0x14] ;  /* 0x0000140001047983 */ /* 0x002ea80000300800 */
[----:B------:R-:W2:Y:S04]  /*14d40*/  LDL.LU R5, [R1+0x1c] ;  /* 0x00001c0001057983 */ /* 0x000ea80000300800 */
[----:B------:R-:W1:Y:S01]  /*14d50*/  LDS.128 R20, [R252] ;  /* 0x00000000fc147984 */ /* 0x000e620000000c00 */
[----:B------:R-:W-:Y:S06]  /*14d60*/  BAR.SYNC.DEFER_BLOCKING 0x0 ;  /* 0x0000000000007b1d */ /* 0x000fec0000010000 */
[----:B------:R-:W-:Y:S02]  /*14d70*/  STSM.16.M88.4 [R0], R16 ;  /* 0x0000001000007844 */ /* 0x000fe40000000200 */
[----:B------:R-:W-:Y:S06]  /*14d80*/  BAR.SYNC.DEFER_BLOCKING 0x0 ;  /* 0x0000000000007b1d */ /* 0x000fec0000010000 */
[----:B------:R-:W3:Y:S04]  /*14d90*/  LDS.128 R16, [R252] ;  /* 0x00000000fc107984 */ /* 0x000ee80000000c00 */
[----:B-1----:R-:W-:Y:S04]  /*14da0*/  STL.64 [R1+0x10], R20 ;  /* 0x0000101401007387 */ /* 0x002fe80000100a00 */
[----:B------:R-:W-:Y:S01]  /*14db0*/  STL.64 [R1+0x18], R22 ;  /* 0x0000181601007387 */ /* 0x000fe20000100a00 */
[----:B------:R-:W-:Y:S06]  /*14dc0*/  BAR.SYNC.DEFER_BLOCKING 0x0 ;  /* 0x0000000000007b1d */ /* 0x000fec0000010000 */
[----:B---3--:R1:W-:Y:S04]  /*14dd0*/  STL.64 [R1], R16 ;  /* 0x0000001001007387 */ /* 0x0083e80000100a00 */
[----:B------:R3:W-:Y:S04]  /*14de0*/  STL.64 [R1+0x8], R18 ;  /* 0x0000081201007387 */ /* 0x0007e80000100a00 */
[----:B-1----:R-:W4:Y:S04]  /*14df0*/  LDL.LU R16, [R1+0x20] ;  /* 0x0000200001107983 */ /* 0x002f280000300800 */
[----:B------:R-:W4:Y:S01]  /*14e00*/  LDL.LU R17, [R1+0x28] ;  /* 0x0000280001117983 */ /* 0x000f220000300800 */
[----:B------:R-:W-:Y:S01]  /*14e10*/  MOV R6, R157 ;  /* 0x0000009d00067202 */ /* 0x000fe20000000f00 */
[----:B------:R-:W-:Y:S01]  /*14e20*/  IMAD.MOV.U32 R7, RZ, RZ, R159 ;  /* 0x000000ffff077224 */ /* 0x000fe200078e009f */
[----:B---3--:R-:W-:Y:S01]  /*14e30*/  MOV R18, R160 ;  /* 0x000000a000127202 */ /* 0x008fe20000000f00 */
[----:B------:R-:W-:-:S03]  /*14e40*/  IMAD.MOV.U32 R19, RZ, RZ, R162 ;  /* 0x000000ffff137224 */ /* 0x000fc600078e00a2 */
[----:B--2---:R1:W-:Y:S01]  /*14e50*/  STSM.16.M88.4 [R0], R4 ;  /* 0x0000000400007844 */ /* 0x0043e20000000200 */
[----:B------:R-:W-:Y:S06]  /*14e60*/  BAR.SYNC.DEFER_BLOCKING 0x0 ;  /* 0x0000000000007b1d */ /* 0x000fec0000010000 */
[----:B------:R-:W2:Y:S01]  /*14e70*/  LDS.128 R248, [R252] ;  /* 0x00000000fcf87984 */ /* 0x000ea20000000c00 */
[----:B-1----:R-:W-:Y:S01]  /*14e80*/  IMAD.MOV.U32 R4, RZ, RZ, R93 ;  /* 0x000000ffff047224 */ /* 0x002fe200078e005d */
[----:B------:R-:W-:Y:S01]  /*14e90*/  MOV R5, R95 ;  /* 0x0000005f00057202 */ /* 0x000fe20000000f00 */
[----:B------:R-:W-:-:S02]  /*14ea0*/  IMAD.MOV.U32 R6, RZ, RZ, R29 ;  /* 0x000000ffff067224 */ /* 0x000fc400078e001d */
[----:B------:R-:W-:Y:S01]  /*14eb0*/  IMAD.MOV.U32 R7, RZ, RZ, R31 ;  /* 0x000000ffff077224 */ /* 0x000fe200078e001f */
[----:B------:R-:W-:Y:S06]  /*14ec0*/  BAR.SYNC.DEFER_BLOCKING 0x0 ;  /* 0x0000000000007b1d */ /* 0x000fec0000010000 */
[----:B------:R-:W-:Y:S02]  /*14ed0*/  STSM.16.M88.4 [R0], R4 ;  /* 0x0000000400007844 */ /* 0x000fe40000000200 */
[----:B------:R-:W-:Y:S06]  /*14ee0*/  BAR.SYNC.DEFER_BLOCKING 0x0 ;  /* 0x0000000000007b1d */ /* 0x000fec0000010000 */
[----:B------:R-:W1:Y:S02]  /*14ef0*/  LDS.128 R240, [R252] ;  /* 0x00000000fcf07984 */ /* 0x000e640000000c00 */
[----:B------:R-:W-:Y:S06]  /*14f00*/  BAR.SYNC.DEFER_BLOCKING 0x0 ;  /* 0x0000000000007b1d */ /* 0x000fec0000010000 */
[----:B--2---:R-:W-:Y:S04]  /*14f10*/  STL [R1+0x608], R251 ;  /* 0x000608fb01007387 */ /* 0x004fe80000100800 */
[----:B----4-:R2:W-:Y:S01]  /*14f20*/  STSM.16.M88.4 [R0], R16 ;  /* 0x0000001000007844 */ /* 0x0105e20000000200 */
[----:B------:R-:W-:Y:S06]  /*14f30*/  BAR.SYNC.DEFER_BLOCKING 0x0 ;  /* 0x0000000000007b1d */ /* 0x000fec0000010000 */
[----:B--2---:R-:W2:Y:S04]  /*14f40*/  LDL.LU R16, [R1+0x24] ;  /* 0x0000240001107983 */ /* 0x004ea80000300800 */
[----:B------:R-:W2:Y:S04]  /*14f50*/  LDL.LU R17, [R1+0x2c] ;  /* 0x00002c0001117983 */ /* 0x000ea80000300800 */
[----:B------:R-:W3:Y:S04]  /*14f60*/  LDL.LU R28, [R1+0x30] ;  /* 0x00003000011c7983 */ /* 0x000ee80000300800 */
[----:B------:R-:W3:Y:S04]  /*14f70*/  LDL.LU R29, [R1+0x38] ;  /* 0x00003800011d7983 */ /* 0x000ee80000300800 */
[----:B------:R-:W4:Y:S01]  /*14f80*/  LDS.128 R20, [R252] ;  /* 0x00000000fc147984 */ /* 0x000f220000000c00 */
[----:B------:R-:W-:Y:S01]  /*14f90*/  IMAD.MOV.U32 R4, RZ, RZ, R96 ;  /* 0x000000ffff047224 */ /* 0x000fe200078e0060 */
[----:B------:R-:W-:Y:S01]  /*14fa0*/  MOV R5, R98 ;  /* 0x0000006200057202 */ /* 0x000fe20000000f00 */
[----:B------:R-:W-:-:S02]  /*14fb0*/  IMAD.MOV.U32 R6, RZ, RZ, R32 ;  /* 0x000000ffff067224 */ /* 0x000fc400078e0020 */
[----:B------:R-:W-:Y:S01]  /*14fc0*/  IMAD.MOV.U32 R7, RZ, RZ, R34 ;  /* 0x000000ffff077224 */ /* 0x000fe200078e0022 */
[----:B------:R-:W-:Y:S01]  /*14fd0*/  BAR.SYNC.DEFER_BLOCKING 0x0 ;  /* 0x0000000000007b1d */ /* 0x000fe20000010000 */
[----:B------:R-:W-:Y:S01]  /*14fe0*/  MOV R18, R161 ;  /* 0x000000a100127202 */ /* 0x000fe20000000f00 */
[----:B------:R-:W-:-:S04]  /*14ff0*/  IMAD.MOV.U32 R19, RZ, RZ, R163 ;  /* 0x000000ffff137224 */ /* 0x000fc800078e00a3 */
[----:B------:R-:W4:Y:S04]  /*15000*/  LDL.LU R32, [R1+0x34] ;  /* 0x0000340001207983 */ /* 0x000f280000300800 */
[----:B------:R-:W-:Y:S01]  /*15010*/  STSM.16.M88.4 [R0], R4 ;  /* 0x0000000400007844 */ /* 0x000fe20000000200 */
[----:B------:R-:W-:Y:S06]  /*15020*/  BAR.SYNC.DEFER_BLOCKING 0x0 ;  /* 0x0000000000007b1d */ /* 0x000fec0000010000 */
[----:B------:R-:W1:Y:S02]  /*15030*/  LDS.128 R4, [R252] ;  /* 0x00000000fc047984 */ /* 0x000e640000000c00 */
[----:B------:R-:W-:Y:S01]  /*15040*/  BAR.SYNC.DEFER_BLOCKING 0x0 ;  /* 0x0000000000007b1d */ /* 0x000fe20000010000 */
[----:B------:R-:W-:Y:S01]  /*15050*/  MOV R30, R164 ;  /* 0x000000a4001e7202 */ /* 0x000fe20000000f00 */
[----:B------:R-:W-:-:S04]  /*15060*/  IMAD.MOV.U32 R31, RZ, RZ, R166 ;  /* 0x000000ffff1f7224 */ /* 0x000fc800078e00a6 */
[----:B--2---:R2:W-:Y:S02]  /*15070*/  STSM.16.M88.4 [R0], R16 ;  /* 0x0000001000007844 */ /* 0x0045e40000000200 */
[----:B------:R-:W-:Y:S01]  /*15080*/  BAR.SYNC.DEFER_BLOCKING 0x0 ;  /* 0x0000000000007b1d */ /* 0x000fe20000010000 */
[----:B--2---:R-:W-:-:S05]  /*15090*/  IMAD.MOV.U32 R18, RZ, RZ, R33 ;  /* 0x000000ffff127224 */ /* 0x004fca00078e0021 */
[----:B------:R-:W4:Y:S04]  /*150a0*/  LDL.LU R33, [R1+0x3c] ;  /* 0x00003c0001217983 */ /* 0x000f280000300800 */
[----:B------:R-:W2:Y:S04]  /*150b0*/  LDL.LU R92, [R1+0x40] ;  /* 0x00004000015c7983 */ /* 0x000ea80000300800 */
[----:B------:R-:W2:Y:S04]  /*150c0*/  LDL.LU R93, [R1+0x48] ;  /* 0x00004800015d7983 */ /* 0x000ea80000300800 */
[----:B------:R-:W1:Y:S01]  /*150d0*/  LDS.128 R24, [R252] ;  /* 0x00000000fc187984 */ /* 0x000e620000000c00 */
[----:B------:R-:W-:Y:S01]  /*150e0*/  IMAD.MOV.U32 R16, RZ, RZ, R97 ;  /* 0x000000ffff107224 */ /* 0x000fe200078e0061 */
[----:B------:R-:W-:Y:S01]  /*150f0*/  MOV R17, R99 ;  /* 0x0000006300117202 */ /* 0x000fe20000000f00 */
[----:B------:R-:W-:Y:S01]  /*15100*/  IMAD.MOV.U32 R19, RZ, RZ, R35 ;  /* 0x000000ffff137224 */ /* 0x000fe200078e0023 */
[----:B------:R-:W-:Y:S06]  /*15110*/  BAR.SYNC.DEFER_BLOCKING 0x0 ;  /* 0x0000000000007b1d */ /* 0x000fec0000010000 */
[----:B------:R-:W2:Y:S04]  /*15120*/  LDL.LU R96, [R1+0x44] ;  /* 0x0000440001607983 */ /* 0x000ea80000300800 */
[----:B------:R-:W2:Y:S04]  /*15130*/  LDL.LU R97, [R1+0x4c] ;  /* 0x00004c0001617983 */ /* 0x000ea80000300800 */
[----:B------:R-:W-:Y:S01]  /*15140*/  STSM.16.M88.4 [R0], R16 ;  /* 0x0000001000007844 */ /* 0x000fe20000000200 */
[----:B------:R-:W-:Y:S06]  /*15150*/  BAR.SYNC.DEFER_BLOCKING 0x0 ;  /* 0x0000000000007b1d */ /* 0x000fec0000010000 */
[----:B------:R-:W1:Y:S02]  /*15160*/  LDS.128 R16, [R252] ;  /* 0x00000000fc107984 */ /* 0x000e640000000c00 */
[----:B------:R-:W-:Y:S06]  /*15170*/  BAR.SYNC.DEFER_BLOCKING 0x0 ;  /* 0x0000000000007b1d */ /* 0x000fec0000010000 */
[----:B---3--:R3:W-:Y:S02]  /*15180*/  STSM.16.M88.4 [R0], R28 ;  /* 0x0000001c00007844 */ /* 0x0087e40000000200 */
[----:B------:R-:W-:Y:S06]  /*15190*/  BAR.SYNC.DEFER_BLOCKING 0x0 ;  /* 0x0000000000007b1d */ /* 0x000fec0000010000 */
[----:B------:R-:W1:Y:S01]  /*151a0*/  LDS.128 R88, [R252] ;  /* 0x00000000fc587984 */ /* 0x000e620000000c00 */
[----:B---3--:R-:W-:Y:S01]  /*151b0*/  IMAD.MOV.U32 R28, RZ, RZ, R100 ;  /* 0x000000ffff1c7224 */ /* 0x008fe200078e0064 */
[----:B------:R-:W-:Y:S01]  /*151c0*/  MOV R29, R102 ;  /* 0x00000066001d7202 */ /* 0x000fe20000000f00 */
[----:B------:R-:W-:-:S02]  /*151d0*/  IMAD.MOV.U32 R30, RZ, RZ, R36 ;  /* 0x000000ffff1e7224 */ /* 0x000fc400078e0024 */
[----:B------:R-:W-:Y:S01]  /*151e0*/  IMAD.MOV.U32 R31, RZ, RZ, R38 ;  /* 0x000000ffff1f7224 */ /* 0x000fe200078e0026 */
[----:B------:R-:W-:Y:S06]  /*151f0*/  BAR.SYNC.DEFER_BLOCKING 0x0 ;  /* 0x0000000000007b1d */ /* 0x000fec0000010000 */
[----:B------:R-:W-:Y:S02]  /*15200*/  STSM.16.M88.4 [R0], R28 ;  /* 0x0000001c00007844 */ /* 0x000fe40000000200 */
[----:B------:R-:W-:Y:S01]  /*15210*/  BAR.SYNC.DEFER_BLOCKING 0x0 ;  /* 0x0000000000007b1d */ /* 0x000fe20000010000 */
[----:B------:R-:W-:Y:S01]  /*15220*/  MOV R34, R165 ;  /* 0x000000a500227202 */ /* 0x000fe20000000f00 */
[----:B------:R-:W-:-:S04]  /*15230*/  IMAD.MOV.U32 R35, RZ, RZ, R167 ;  /* 0x000000ffff237224 */ /* 0x000fc800078e00a7 */
[----:B------:R-:W3:Y:S02]  /*15240*/  LDS.128 R28, [R252] ;  /* 0x00000000fc1c7984 */ /* 0x000ee40000000c00 */
[----:B------:R-:W-:Y:S01]  /*15250*/  BAR.SYNC.DEFER_BLOCKING 0x0 ;  /* 0x0000000000007b1d */ /* 0x000fe20000010000 */
[----:B------:R-:W-:Y:S01]  /*15260*/  MOV R94, R168 ;  /* 0x000000a8005e7202 */ /* 0x000fe20000000f00 */
[----:B------:R-:W-:-:S04]  /*15270*/  IMAD.MOV.U32 R95, RZ, RZ, R170 ;  /* 0x000000ffff5f7224 */ /* 0x000fc800078e00aa */
[----:B----4-:R4:W-:Y:S02]  /*15280*/  STSM.16.M88.4 [R0], R32 ;  /* 0x0000002000007844 */ /* 0x0109e40000000200 */
[----:B----4-:R-:W-:Y:S02]  /*15290*/  IMAD.MOV.U32 R34, RZ, RZ, R37 ;  /* 0x000000ffff227224 */ /* 0x010fe400078e0025 */
[----:B------:R-:W-:Y:S01]  /*152a0*/  IMAD.MOV.U32 R35, RZ, RZ, R39 ;  /* 0x000000ffff237224 */ /* 0x000fe200078e0027 */
[----:B------:R-:W-:Y:S01]  /*152b0*/  BAR.SYNC.DEFER_BLOCKING 0x0 ;  /* 0x0000000000007b1d */ /* 0x000fe20000010000 */
[----:B------:R-:W-:Y:S01]  /*152c0*/  IMAD.MOV.U32 R32, RZ, RZ, R101 ;  /* 0x000000ffff207224 */ /* 0x000fe200078e0065 */
[----:B------:R-:W-:-:S04]  /*152d0*/  MOV R33, R103 ;  /* 0x0000006700217202 */ /* 0x000fc80000000f00 */
[----:B------:R-:W4:Y:S02]  /*152e0*/  LDS.128 R36, [R252] ;  /* 0x00000000fc247984 */ /* 0x000f240000000c00 */
[----:B------:R-:W-:Y:S06]  /*152f0*/  BAR.SYNC.DEFER_BLOCKING 0x0 ;  /* 0x0000000000007b1d */ /* 0x000fec0000010000 */
[----:B------:R-:W-:Y:S02]  /*15300*/  STSM.16.M88.4 [R0], R32 ;  /* 0x0000002000007844 */ /* 0x000fe40000000200 */
[----:B------:R-:W-:Y:S06]  /*15310*/  BAR.SYNC.DEFER_BLOCKING 0x0 ;  /* 0x0000000000007b1d */ /* 0x000fec0000010000 */
[----:B------:R-:W4:Y:S02]  /*15320*/  LDS.128 R32, [R252] ;  /* 0x00000000fc207984 */ /* 0x000f240000000c00 */
[----:B------:R-:W-:Y:S06]  /*15330*/  BAR.SYNC.DEFER_BLOCKING 0x0 ;  /* 0x0000000000007b1d */ /* 0x000fec0000010000 */
[----:B--2---:R2:W-:Y:S02]  /*15340*/  STSM.16.M88.4 [R0], R92 ;  /* 0x0000005c00007844 */ /* 0x0045e40000000200 */
[----:B------:R-:W-:Y:S06]  /*15350*/  BAR.SYNC.DEFER_BLOCKING 0x0 ;  /* 0x0000000000007b1d */ /* 0x000fec0000010000 */
[----:B------:R-:W4:Y:S01]  /*15360*/  LDS.128 R100, [R252] ;  /* 0x00000000fc647984 */ /* 0x000f220000000c00 */
[----:B--2---:R-:W-:Y:S01]  /*15370*/  IMAD.MOV.U32 R92, RZ, RZ, R104 ;  /* 0x000000ffff5c7224 */ /* 0x004fe200078e0068 */
[----:B------:R-:W-:Y:S01]  /*15380*/  MOV R93, R106 ;  /* 0x0000006a005d7202 */ /* 0x000fe20000000f00 */
[----:B------:R-:W-:Y:S01]  /*15390*/  IMAD.MOV.U32 R94, RZ, RZ, R40 ;  /* 0x000000ffff5e7224 */ /* 0x000fe200078e0028 */
[----:B------:R-:W-:Y:S01]  /*153a0*/  MOV R98, R169 ;  /* 0x000000a900627202 */ /* 0x000fe20000000f00 */
[----:B------:R-:W-:Y:S01]  /*153b0*/  IMAD.MOV.U32 R95, RZ, RZ, R42 ;  /* 0x000000ffff5f7224 */ /* 0x000fe200078e002a */
[----:B------:R-:W-:Y:S01]  /*153c0*/  BAR.SYNC.DEFER_BLOCKING 0x0 ;  /* 0x0000000000007b1d */ /* 0x000fe20000010000 */
[----:B------:R-:W-:-:S05]  /*153d0*/  IMAD.MOV.U32 R99, RZ, RZ, R171 ;  /* 0x000000ffff637224 */ /* 0x000fca00078e00ab */
[----:B------:R-:W2:Y:S04]  /*153e0*/  LDL.LU R104, [R1+0x50] ;  /* 0x0000500001687983 */ /* 0x000ea80000300800 */
[----:B------:R-:W-:Y:S01]  /*153f0*/  STSM.16.M88.4 [R0], R92 ;  /* 0x0000005c00007844 */ /* 0x000fe20000000200 */
[----:B------:R-:W-:Y:S06]  /*15400*/  BAR.SYNC.DEFER_BLOCKING 0x0 ;  /* 0x0000000000007b1d */ /* 0x000fec0000010000 */
[----:B------:R-:W4:Y:S02]  /*15410*/  LDS.128 R92, [R252] ;  /* 0x00000000fc5c7984 */ /* 0x000f240000000c00 */
[----:B------:R-:W-:Y:S06]  /*15420*/  BAR.SYNC.DEFER_BLOCKING 0x0 ;  /* 0x0000000000007b1d */ /* 0x000fec0000010000 */
[----:B------:R1:W-:Y:S02]  /*15430*/  STSM.16.M88.4 [R0], R96 ;  /* 0x0000006000007844 */ /* 0x0003e40000000200 */
[----:B-1----:R-:W-:-:S02]  /*15440*/  IMAD.MOV.U32 R96, RZ, RZ, R105 ;  /* 0x000000ffff607224 */ /* 0x002fc400078e0069 */
[----:B------:R-:W2:Y:S04]  /*15450*/  LDL.LU R105, [R1+0x58] ;  /* 0x0000580001697983 */ /* 0x000ea80000300800 */
[----:B------:R-:W3:Y:S04]  /*15460*/  LDL.LU R152, [R1+0x54] ;  /* 0x0000540001987983 */ /* 0x000ee80000300800 */
[----:B------:R-:W3:Y:S01]  /*15470*/  LDL.LU R153, [R1+0x5c] ;  /* 0x00005c0001997983 */ /* 0x000ee20000300800 */
[----:B------:R-:W-:Y:S02]  /*15480*/  IMAD.MOV.U32 R98, RZ, RZ, R41 ;  /* 0x000000ffff627224 */ /* 0x000fe400078e0029 */
[----:B------:R-:W-:Y:S01]  /*15490*/  IMAD.MOV.U32 R99, RZ, RZ, R43 ;  /* 0x000000ffff637224 */ /* 0x000fe200078e002b */
[----:B------:R-:W-:Y:S01]  /*154a0*/  BAR.SYNC.DEFER_BLOCKING 0x0 ;  /* 0x0000000000007b1d */ /* 0x000fe20000010000 */
[----:B------:R-:W-:-:S05]  /*154b0*/  MOV R97, R107 ;  /* 0x0000006b00617202 */ /* 0x000fca0000000f00 */
[----:B------:R-:W1:Y:S02]  /*154c0*/  LDS.128 R40, [R252] ;  /* 0x00000000fc287984 */ /* 0x000e640000000c00 */
[----:B------:R-:W-:Y:S06]  /*154d0*/  BAR.SYNC.DEFER_BLOCKING 0x0 ;  /* 0x0000000000007b1d */ /* 0x000fec0000010000 */
[----:B------:R-:W-:Y:S02]  /*154e0*/  STSM.16.M88.4 [R0], R96 ;  /* 0x0000006000007844 */ /* 0x000fe40000000200 */
[----:B------:R-:W-:Y:S01]  /*154f0*/  BAR.SYNC.DEFER_BLOCKING 0x0 ;  /* 0x0000000000007b1d */ /* 0x000fe20000010000 */
[----:B------:R-:W-:Y:S01]  /*15500*/  MOV R106, R172 ;  /* 0x000000ac006a7202 */ /* 0x000fe20000000f00 */
[----:B------:R-:W-:-:S04]  /*15510*/  IMAD.MOV.U32 R107, RZ, RZ, R174 ;  /* 0x000000ffff6b7224 */ /* 0x000fc800078e00ae */
[----:B------:R-:W1:Y:S02]  /*15520*/  LDS.128 R96, [R252] ;  /* 0x00000000fc607984 */ /* 0x000e640000000c00 */
[----:B------:R-:W-:Y:S01]  /*15530*/  BAR.SYNC.DEFER_BLOCKING 0x0 ;  /* 0x0000000000007b1d */ /* 0x000fe20000010000 */
[----:B------:R-:W-:-:S05]  /*15540*/  IMAD.MOV.U32 R155, RZ, RZ, R175 ;  /* 0x000000ffff9b7224 */ /* 0x000fca00078e00af */
[----:B--2---:R2:W-:Y:S02]  /*15550*/  STSM.16.M88.4 [R0], R104 ;  /* 0x0000006800007844 */ /* 0x0045e40000000200 */
[----:B------:R-:W-:Y:S06]  /*15560*/  BAR.SYNC.DEFER_BLOCKING 0x0 ;  /* 0x0000000000007b1d */ /* 0x000fec0000010000 */
[----:B------:R-:W1:Y:S01]  /*15570*/  LDS.128 R156, [R252] ;  /* 0x00000000fc9c7984 */ /* 0x000e620000000c00 */
[----:B--2---:R-:W-:Y:S01]  /*15580*/  IMAD.MOV.U32 R104, RZ, RZ, R108 ;  /* 0x000000ffff687224 */ /* 0x004fe200078e006c */
[----:B------:R-:W-:Y:S01]  /*15590*/  MOV R105, R110 ;  /* 0x0000006e00697202 */ /* 0x000fe20000000f00 */
[----:B------:R-:W-:-:S02]  /*155a0*/  IMAD.MOV.U32 R106, RZ, RZ, R44 ;  /* 0x000000ffff6a7224 */ /* 0x000fc400078e002c */
[----:B------:R-:W-:Y:S01]  /*155b0*/  IMAD.MOV.U32 R107, RZ, RZ, R46 ;  /* 0x000000ffff6b7224 */ /* 0x000fe200078e002e */
[----:B------:R-:W-:Y:S06]  /*155c0*/  BAR.SYNC.DEFER_BLOCKING 0x0 ;  /* 0x0000000000007b1d */ /* 0x000fec0000010000 */
[----:B------:R-:W-:Y:S02]  /*155d0*/  STSM.16.M88.4 [R0], R104 ;  /* 0x0000006800007844 */ /* 0x000fe40000000200 */
[----:B------:R-:W-:Y:S06]  /*155e0*/  BAR.SYNC.DEFER_BLOCKING 0x0 ;  /* 0x0000000000007b1d */ /* 0x000fec0000010000 */
[----:B------:R-:W2:Y:S02]  /*155f0*/  LDS.128 R104, [R252] ;  /* 0x00000000fc687984 */ /* 0x000ea40000000c00 */
[----:B------:R-:W-:Y:S06]  /*15600*/  BAR.SYNC.DEFER_BLOCKING 0x0 ;  /* 0x0000000000007b1d */ /* 0x000fec0000010000 */
[----:B---3--:R3:W-:Y:S04]  /*15610*/  STSM.16.M88.4 [R0], R152 ;  /* 0x0000009800007844 */ /* 0x0087e80000000200 */
[----:B---3--:R-:W3:Y:S04]  /*15620*/  LDL.LU R152, [R1+0x60] ;  /* 0x0000600001987983 */ /* 0x008ee80000300800 */
[----:B------:R-:W3:Y:S04]  /*15630*/  LDL.LU R153, [R1+0x68] ;  /* 0x0000680001997983 */ /* 0x000ee80000300800 */
[----:B------:R-:W4:Y:S04]  /*15640*/  LDL.LU R160, [R1+0x64] ;  /* 0x0000640001a07983 */ /* 0x000f280000300800 */
[----:B------:R-:W4:Y:S01]  /*15650*/  LDL.LU R161, [R1+0x6c] ;  /* 0x00006c0001a17983 */ /* 0x000f220000300800 */
[----:B------:R-:W-:Y:S01]  /*15660*/  IMAD.MOV.U32 R108, RZ, RZ, R109 ;  /* 0x000000ffff6c7224 */ /* 0x000fe200078e006d */
[----:B------:R-:W-:Y:S01]  /*15670*/  MOV R109, R111 ;  /* 0x0000006f006d7202 */ /* 0x000fe20000000f00 */
[----:B------:R-:W-:-:S02]  /*15680*/  IMAD.MOV.U32 R110, RZ, RZ, R45 ;  /* 0x000000ffff6e7224 */ /* 0x000fc400078e002d */
[----:B------:R-:W-:Y:S01]  /*15690*/  IMAD.MOV.U32 R111, RZ, RZ, R47 ;  /* 0x000000ffff6f7224 */ /* 0x000fe200078e002f */
[----:B------:R-:W-:Y:S06]  /*156a0*/  BAR.SYNC.DEFER_BLOCKING 0x0 ;  /* 0x0000000000007b1d */ /* 0x000fec0000010000 */
[----:B------:R-:W2:Y:S02]  /*156b0*/  LDS.128 R44, [R252] ;  /* 0x00000000fc2c7984 */ /* 0x000ea40000000c00 */
[----:B------:R-:W-:Y:S06]  /*156c0*/  BAR.SYNC.DEFER_BLOCKING 0x0 ;  /* 0x0000000000007b1d */ /* 0x000fec0000010000 */
[----:B------:R-:W-:Y:S02]  /*156d0*/  STSM.16.M88.4 [R0], R108 ;  /* 0x0000006c00007844 */ /* 0x000fe40000000200 */
[----:B------:R-:W-:Y:S01]  /*156e0*/  BAR.SYNC.DEFER_BLOCKING 0x0 ;  /* 0x0000000000007b1d */ /* 0x000fe20000010000 */
[----:B------:R-:W-:Y:S01]  /*156f0*/  MOV R154, R176 ;  /* 0x000000b0009a7202 */ /* 0x000fe20000000f00 */
[----:B------:R-:W-:-:S04]  /*15700*/  IMAD.MOV.U32 R155, RZ, RZ, R178 ;  /* 0x000000ffff9b7224 */ /* 0x000fc800078e00b2 */
[----:B------:R-:W2:Y:S02]  /*15710*/  LDS.128 R108, [R252] ;  /* 0x00000000fc6c7984 */ /* 0x000ea40000000c00 */
[----:B------:R-:W-:Y:S01]  /*15720*/  BAR.SYNC.DEFER_BLOCKING 0x0 ;  /* 0x0000000000007b1d */ /* 0x000fe20000010000 */
[----:B------:R-:W-:Y:S01]  /*15730*/  MOV R162, R177 ;  /* 0x000000b100a27202 */ /* 0x000fe20000000f00 */
[----:B------:R-:W-:-:S04]  /*15740*/  IMAD.MOV.U32 R163, RZ, RZ, R179 ;  /* 0x000000ffffa37224 */ /* 0x000fc800078e00b3 */
[----:B---3--:R3:W-:Y:S02]  /*15750*/  STSM.16.M88.4 [R0], R152 ;  /* 0x0000009800007844 */ /* 0x0087e40000000200 */
[----:B------:R-:W-:Y:S06]  /*15760*/  BAR.SYNC.DEFER_BLOCKING 0x0 ;  /* 0x0000000000007b1d */ /* 0x000fec0000010000 */
[----:B------:R-:W2:Y:S01]  /*15770*/  LDS.128 R164, [R252] ;  /* 0x00000000fca47984 */ /* 0x000ea20000000c00 */
[----:B---3--:R-:W-:Y:S01]  /*15780*/  IMAD.MOV.U32 R152, RZ, RZ, R112 ;  /* 0x000000ffff987224 */ /* 0x008fe200078e0070 */
[----:B------:R-:W-:Y:S01]  /*15790*/  MOV R153, R114 ;  /* 0x0000007200997202 */ /* 0x000fe20000000f00 */
[----:B------:R-:W-:-:S02]  /*157a0*/  IMAD.MOV.U32 R154, RZ, RZ, R48 ;  /* 0x000000ffff9a7224 */ /* 0x000fc400078e0030 */
[----:B------:R-:W-:Y:S01]  /*157b0*/  IMAD.MOV.U32 R155, RZ, RZ, R50 ;  /* 0x000000ffff9b7224 */ /* 0x000fe200078e0032 */
[----:B------:R-:W-:Y:S06]  /*157c0*/  BAR.SYNC.DEFER_BLOCKING 0x0 ;  /* 0x0000000000007b1d */ /* 0x000fec0000010000 */
[----:B------:R-:W-:Y:S02]  /*157d0*/  STSM.16.M88.4 [R0], R152 ;  /* 0x0000009800007844 */ /* 0x000fe40000000200 */
[----:B------:R-:W-:Y:S06]  /*157e0*/  BAR.SYNC.DEFER_BLOCKING 0x0 ;  /* 0x0000000000007b1d */ /* 0x000fec0000010000 */
[----:B------:R-:W3:Y:S02]  /*157f0*/  LDS.128 R152, [R252] ;  /* 0x00000000fc987984 */ /* 0x000ee40000000c00 */
[----:B------:R-:W-:Y:S06]  /*15800*/  BAR.SYNC.DEFER_BLOCKING 0x0 ;  /* 0x0000000000007b1d */ /* 0x000fec0000010000 */
[----:B----4-:R4:W-:Y:S04]  /*15810*/  STSM.16.M88.4 [R0], R160 ;  /* 0x000000a000007844 */ /* 0x0109e80000000200 */
[----:B----4-:R-:W4:Y:S04]  /*15820*/  LDL.LU R160, [R1+0x70] ;  /* 0x0000700001a07983 */ /* 0x010f280000300800 */
[----:B------:R-:W4:Y:S04]  /*15830*/  LDL.LU R161, [R1+0x78] ;  /* 0x0000780001a17983 */ /* 0x000f280000300800 */
[----:B------:R-:W2:Y:S04]  /*15840*/  LDL.LU R168, [R1+0x74] ;  /* 0x0000740001a87983 */ /* 0x000ea80000300800 */
[----:B------:R-:W2:Y:S01]  /*15850*/  LDL.LU R169, [R1+0x7c] ;  /* 0x00007c0001a97983 */ /* 0x000ea20000300800 */
[----:B------:R-:W-:Y:S01]  /*15860*/  IMAD.MOV.U32 R112, RZ, RZ, R113 ;  /* 0x000000ffff707224 */ /* 0x000fe200078e0071 */
[----:B------:R-:W-:Y:S01]  /*15870*/  MOV R113, R115 ;  /* 0x0000007300717202 */ /* 0x000fe20000000f00 */
[----:B------:R-:W-:-:S02]  /*15880*/  IMAD.MOV.U32 R114, RZ, RZ, R49 ;  /* 0x000000ffff727224 */ /* 0x000fc400078e0031 */
[----:B------:R-:W-:Y:S01]  /*15890*/  IMAD.MOV.U32 R115, RZ, RZ, R51 ;  /* 0x000000ffff737224 */ /* 0x000fe200078e0033 */
[----:B------:R-:W-:Y:S06]  /*158a0*/  BAR.SYNC.DEFER_BLOCKING 0x0 ;  /* 0x0000000000007b1d */ /* 0x000fec0000010000 */
[----:B------:R-:W3:Y:S02]  /*158b0*/  LDS.128 R48, [R252] ;  /* 0x00000000fc307984 */ /* 0x000ee40000000c00 */
        /* <DEDUP_REMOVED lines=10> */
[----:B------:R-:W-:Y:S06]  /*15960*/  BAR.SYNC.DEFER_BLOCKING 0x0 ;  /* 0x0000000000007b1d */ /* 0x000fec0000010000 */
[----:B------:R-:W3:Y:S01]  /*15970*/  LDS.128 R172, [R252] ;  /* 0x00000000fcac7984 */ /* 0x000ee20000000c00 */
[----:B----4-:R-:W-:Y:S01]  /*15980*/  IMAD.MOV.U32 R160, RZ, RZ, R116 ;  /* 0x000000ffffa07224 */ /* 0x010fe200078e0074 */
[----:B------:R-:W-:Y:S01]  /*15990*/  MOV R161, R118 ;  /* 0x0000007600a17202 */ /* 0x000fe20000000f00 */
[----:B------:R-:W-:-:S02]  /*159a0*/  IMAD.MOV.U32 R162, RZ, RZ, R52 ;  /* 0x000000ffffa27224 */ /* 0x000fc400078e0034 */
[----:B------:R-:W-:Y:S01]  /*159b0*/  IMAD.MOV.U32 R163, RZ, RZ, R54 ;  /* 0x000000ffffa37224 */ /* 0x000fe200078e0036 */
[----:B------:R-:W-:Y:S06]  /*159c0*/  BAR.SYNC.DEFER_BLOCKING 0x0 ;  /* 0x0000000000007b1d */ /* 0x000fec0000010000 */
[----:B------:R-:W-:Y:S02]  /*159d0*/  STSM.16.M88.4 [R0], R160 ;  /* 0x000000a000007844 */ /* 0x000fe40000000200 */
[----:B------:R-:W-:Y:S06]  /*159e0*/  BAR.SYNC.DEFER_BLOCKING 0x0 ;  /* 0x0000000000007b1d */ /* 0x000fec0000010000 */
[----:B------:R-:W4:Y:S02]  /*159f0*/  LDS.128 R160, [R252] ;  /* 0x00000000fca07984 */ /* 0x000f240000000c00 */
[----:B------:R-:W-:Y:S06]  /*15a00*/  BAR.SYNC.DEFER_BLOCKING 0x0 ;  /* 0x0000000000007b1d */ /* 0x000fec0000010000 */
[----:B--2---:R2:W-:Y:S04]  /*15a10*/  STSM.16.M88.4 [R0], R168 ;  /* 0x000000a800007844 */ /* 0x0045e80000000200 */
[----:B--2---:R-:W2:Y:S04]  /*15a20*/  LDL.LU R168, [R1+0x80] ;  /* 0x0000800001a87983 */ /* 0x004ea80000300800 */
[----:B------:R-:W2:Y:S04]  /*15a30*/  LDL.LU R169, [R1+0x88] ;  /* 0x0000880001a97983 */ /* 0x000ea80000300800 */
[----:B------:R-:W3:Y:S04]  /*15a40*/  LDL.LU R176, [R1+0x84] ;  /* 0x0000840001b07983 */ /* 0x000ee80000300800 */
[----:B------:R-:W3:Y:S01]  /*15a50*/  LDL.LU R177, [R1+0x8c] ;  /* 0x00008c0001b17983 */ /* 0x000ee20000300800 */
[----:B------:R-:W-:Y:S01]  /*15a60*/  IMAD.MOV.U32 R116, RZ, RZ, R117 ;  /* 0x000000ffff747224 */ /* 0x000fe200078e0075 */
[----:B------:R-:W-:Y:S01]  /*15a70*/  MOV R117, R119 ;  /* 0x0000007700757202 */ /* 0x000fe20000000f00 */
[----:B------:R-:W-:-:S02]  /*15a80*/  IMAD.MOV.U32 R118, RZ, RZ, R53 ;  /* 0x000000ffff767224 */ /* 0x000fc400078e0035 */
[----:B------:R-:W-:Y:S01]  /*15a90*/  IMAD.MOV.U32 R119, RZ, RZ, R55 ;  /* 0x000000ffff777224 */ /* 0x000fe200078e0037 */
[----:B------:R-:W-:Y:S06]  /*15aa0*/  BAR.SYNC.DEFER_BLOCKING 0x0 ;  /* 0x0000000000007b1d */ /* 0x000fec0000010000 */
[----:B------:R-:W4:Y:S02]  /*15ab0*/  LDS.128 R52, [R252] ;  /* 0x00000000fc347984 */ /* 0x000f240000000c00 */
[----:B------:R-:W-:Y:S06]  /*15ac0*/  BAR.SYNC.DEFER_BLOCKING 0x0 ;  /* 0x0000000000007b1d */ /* 0x000fec0000010000 */
[----:B------:R-:W-:Y:S02]  /*15ad0*/  STSM.16.M88.4 [R0], R116 ;  /* 0x0000007400007844 */ /* 0x000fe40000000200 */
[----:B------:R-:W-:Y:S01]  /*15ae0*/  BAR.SYNC.DEFER_BLOCKING 0x0 ;  /* 0x0000000000007b1d */ /* 0x000fe20000010000 */
[----:B------:R-:W-:Y:S01]  /*15af0*/  MOV R170, R184 ;  /* 0x000000b800aa7202 */ /* 0x000fe20000000f00 */
[----:B------:R-:W-:-:S04]  /*15b00*/  IMAD.MOV.U32 R171, RZ, RZ, R186 ;  /* 0x000000ffffab7224 */ /* 0x000fc800078e00ba */
[----:B------:R-:W4:Y:S02]  /*15b10*/  LDS.128 R116, [R252] ;  /* 0x00000000fc747984 */ /* 0x000f240000000c00 */
[----:B------:R-:W-:Y:S01]  /*15b20*/  BAR.SYNC.DEFER_BLOCKING 0x0 ;  /* 0x0000000000007b1d */ /* 0x000fe20000010000 */
[----:B------:R-:W-:Y:S01]  /*15b30*/  MOV R178, R185 ;  /* 0x000000b900b27202 */ /* 0x000fe20000000f00 */
[----:B------:R-:W-:-:S04]  /*15b40*/  IMAD.MOV.U32 R179, RZ, RZ, R187 ;  /* 0x000000ffffb37224 */ /* 0x000fc800078e00bb */
[----:B--2---:R2:W-:Y:S02]  /*15b50*/  STSM.16.M88.4 [R0], R168 ;  /* 0x000000a800007844 */ /* 0x0045e40000000200 */
[----:B------:R-:W-:Y:S06]  /*15b60*/  BAR.SYNC.DEFER_BLOCKING 0x0 ;  /* 0x0000000000007b1d */ /* 0x000fec0000010000 */
[----:B------:R-:W4:Y:S01]  /*15b70*/  LDS.128 R180, [R252] ;  /* 0x00000000fcb47984 */ /* 0x000f220000000c00 */
        /* <DEDUP_REMOVED lines=46> */
[----:B------:R-:W-:Y:S01]  /*15e60*/  BAR.SYNC.DEFER_BLOCKING 0x0 ;  /* 0x0000000000007b1d */ /* 0x000fe20000010000 */
[----:B------:R-:W-:Y:S01]  /*15e70*/  IMAD.MOV.U32 R124, RZ, RZ, R125 ;  /* 0x000000ffff7c7224 */ /* 0x000fe200078e007d */
[----:B------:R-:W-:Y:S01]  /*15e80*/  MOV R125, R127 ;  /* 0x0000007f007d7202 */ /* 0x000fe20000000f00 */
[----:B------:R-:W-:-:S02]  /*15e90*/  IMAD.MOV.U32 R126, RZ, RZ, R61 ;  /* 0x000000ffff7e7224 */ /* 0x000fc400078e003d */
[----:B------:R-:W-:Y:S02]  /*15ea0*/  IMAD.MOV.U32 R127, RZ, RZ, R63 ;  /* 0x000000ffff7f7224 */ /* 0x000fe400078e003f */
[----:B------:R-:W3:Y:S01]  /*15eb0*/  LDS.128 R60, [R252] ;  /* 0x00000000fc3c7984 */ /* 0x000ee20000000c00 */
[----:B------:R-:W-:Y:S06]  /*15ec0*/  BAR.SYNC.DEFER_BLOCKING 0x0 ;  /* 0x0000000000007b1d */ /* 0x000fec0000010000 */
[----:B------:R-:W-:Y:S02]  /*15ed0*/  STSM.16.M88.4 [R0], R124 ;  /* 0x0000007c00007844 */ /* 0x000fe40000000200 */
[----:B------:R-:W-:Y:S01]  /*15ee0*/  BAR.SYNC.DEFER_BLOCKING 0x0 ;  /* 0x0000000000007b1d */ /* 0x000fe20000010000 */
[----:B------:R-:W-:Y:S01]  /*15ef0*/  MOV R186, R192 ;  /* 0x000000c000ba7202 */ /* 0x000fe20000000f00 */
[----:B------:R-:W-:-:S04]  /*15f00*/  IMAD.MOV.U32 R187, RZ, RZ, R194 ;  /* 0x000000ffffbb7224 */ /* 0x000fc800078e00c2 */
[----:B------:R-:W3:Y:S02]  /*15f10*/  LDS.128 R124, [R252] ;  /* 0x00000000fc7c7984 */ /* 0x000ee40000000c00 */
[----:B------:R-:W-:Y:S06]  /*15f20*/  BAR.SYNC.DEFER_BLOCKING 0x0 ;  /* 0x0000000000007b1d */ /* 0x000fec0000010000 */
        /* <DEDUP_REMOVED lines=17> */
[----:B------:R-:W-:Y:S01]  /*16040*/  BAR.SYNC.DEFER_BLOCKING 0x0 ;  /* 0x0000000000007b1d */ /* 0x000fe20000010000 */
[----:B------:R-:W-:Y:S01]  /*16050*/  IMAD.MOV.U32 R128, RZ, RZ, R129 ;  /* 0x000000ffff807224 */ /* 0x000fe200078e0081 */
[----:B------:R-:W-:Y:S01]  /*16060*/  MOV R129, R131 ;  /* 0x0000008300817202 */ /* 0x000fe20000000f00 */
[----:B------:R-:W-:-:S02]  /*16070*/  IMAD.MOV.U32 R130, RZ, RZ, R65 ;  /* 0x000000ffff827224 */ /* 0x000fc400078e0041 */
[----:B------:R-:W-:Y:S02]  /*16080*/  IMAD.MOV.U32 R131, RZ, RZ, R67 ;  /* 0x000000ffff837224 */ /* 0x000fe400078e0043 */
[----:B------:R-:W4:Y:S01]  /*16090*/  LDS.128 R64, [R252] ;  /* 0x00000000fc407984 */ /* 0x000f220000000c00 */
[----:B------:R-:W-:Y:S06]  /*160a0*/  BAR.SYNC.DEFER_BLOCKING 0x0 ;  /* 0x0000000000007b1d */ /* 0x000fec0000010000 */
[----:B------:R-:W-:Y:S02]  /*160b0*/  STSM.16.M88.4 [R0], R128 ;  /* 0x0000008000007844 */ /* 0x000fe40000000200 */
[----:B------:R-:W-:Y:S01]  /*160c0*/  BAR.SYNC.DEFER_BLOCKING 0x0 ;  /* 0x0000000000007b1d */ /* 0x000fe20000010000 */
[----:B------:R-:W-:Y:S01]  /*160d0*/  MOV R218, R196 ;  /* 0x000000c400da7202 */ /* 0x000fe20000000f00 */
[----:B------:R-:W-:-:S04]  /*160e0*/  IMAD.MOV.U32 R219, RZ, RZ, R198 ;  /* 0x000000ffffdb7224 */ /* 0x000fc800078e00c6 */
[----:B------:R-:W4:Y:S02]  /*160f0*/  LDS.128 R128, [R252] ;  /* 0x00000000fc807984 */ /* 0x000f240000000c00 */
[----:B------:R-:W-:Y:S06]  /*16100*/  BAR.SYNC.DEFER_BLOCKING 0x0 ;  /* 0x0000000000007b1d */ /* 0x000fec0000010000 */
        /* <DEDUP_REMOVED lines=17> */
[----:B------:R-:W-:Y:S01]  /*16220*/  BAR.SYNC.DEFER_BLOCKING 0x0 ;  /* 0x0000000000007b1d */ /* 0x000fe20000010000 */
[----:B------:R-:W-:Y:S01]  /*16230*/  IMAD.MOV.U32 R132, RZ, RZ, R133 ;  /* 0x000000ffff847224 */ /* 0x000fe200078e0085 */
[----:B------:R-:W-:Y:S01]  /*16240*/  MOV R133, R135 ;  /* 0x0000008700857202 */ /* 0x000fe20000000f00 */
[----:B------:R-:W-:-:S02]  /*16250*/  IMAD.MOV.U32 R134, RZ, RZ, R69 ;  /* 0x000000ffff867224 */ /* 0x000fc400078e0045 */
[----:B------:R-:W-:Y:S02]  /*16260*/  IMAD.MOV.U32 R135, RZ, RZ, R71 ;  /* 0x000000ffff877224 */ /* 0x000fe400078e0047 */
[----:B------:R-:W2:Y:S01]  /*16270*/  LDS.128 R68, [R252] ;  /* 0x00000000fc447984 */ /* 0x000ea20000000c00 */
[----:B------:R-:W-:Y:S06]  /*16280*/  BAR.SYNC.DEFER_BLOCKING 0x0 ;  /* 0x0000000000007b1d */ /* 0x000fec0000010000 */
[----:B------:R-:W-:Y:S02]  /*16290*/  STSM.16.M88.4 [R0], R132 ;  /* 0x0000008400007844 */ /* 0x000fe40000000200 */
[----:B------:R-:W-:Y:S01]  /*162a0*/  BAR.SYNC.DEFER_BLOCKING 0x0 ;  /* 0x0000000000007b1d */ /* 0x000fe20000010000 */
[----:B------:R-:W-:Y:S01]  /*162b0*/  MOV R222, R200 ;  /* 0x000000c800de7202 */ /* 0x000fe20000000f00 */
[----:B------:R-:W-:-:S04]  /*162c0*/  IMAD.MOV.U32 R223, RZ, RZ, R202 ;  /* 0x000000ffffdf7224 */ /* 0x000fc800078e00ca */
[----:B------:R-:W2:Y:S02]  /*162d0*/  LDS.128 R132, [R252] ;  /* 0x00000000fc847984 */ /* 0x000ea40000000c00 */
[----:B------:R-:W-:Y:S06]  /*162e0*/  BAR.SYNC.DEFER_BLOCKING 0x0 ;  /* 0x0000000000007b1d */ /* 0x000fec0000010000 */
        /* <DEDUP_REMOVED lines=54> */
[----:B------:R-:W1:Y:S01]  /*16650*/  LDS.128 R76, [R252] ;  /* 0x00000000fc4c7984 */ /* 0x000e620000000c00 */
[----:B------:R-:W-:Y:S06]  /*16660*/  BAR.SYNC.DEFER_BLOCKING 0x0 ;  /* 0x0000000000007b1d */ /* 0x000fec0000010000 */
[----:B------:R-:W-:Y:S02]  /*16670*/  STSM.16.M88.4 [R0], R140 ;  /* 0x0000008c00007844 */ /* 0x000fe40000000200 */
[----:B------:R-:W-:Y:S01]  /*16680*/  BAR.SYNC.DEFER_BLOCKING 0x0 ;  /* 0x0000000000007b1d */ /* 0x000fe20000010000 */
[----:B------:R-:W-:Y:S01]  /*16690*/  MOV R230, R208 ;  /* 0x000000d000e67202 */ /* 0x000fe20000000f00 */
[----:B------:R-:W-:-:S04]  /*166a0*/  IMAD.MOV.U32 R231, RZ, RZ, R210 ;  /* 0x000000ffffe77224 */ /* 0x000fc800078e00d2 */
[----:B------:R-:W1:Y:S02]  /*166b0*/  LDS.128 R140, [R252] ;  /* 0x00000000fc8c7984 */ /* 0x000e640000000c00 */
[----:B------:R-:W-:Y:S06]  /*166c0*/  BAR.SYNC.DEFER_BLOCKING 0x0 ;  /* 0x0000000000007b1d */ /* 0x000fec0000010000 */
[----:B--2---:R2:W-:Y:S02]  /*166d0*/  STSM.16.M88.4 [R0], R228 ;  /* 0x000000e400007844 */ /* 0x0045e40000000200 */
[----:B------:R-:W-:Y:S06]  /*166e0*/  BAR.SYNC.DEFER_BLOCKING 0x0 ;  /* 0x0000000000007b1d */ /* 0x000fec0000010000 */
[----:B------:R-:W1:Y:S01]  /*166f0*/  LDS.128 R208, [R252] ;  /* 0x00000000fcd07984 */ /* 0x000e620000000c00 */
[----:B--2---:R-:W-:Y:S01]  /*16700*/  IMAD.MOV.U32 R228, RZ, RZ, R144 ;  /* 0x000000ffffe47224 */ /* 0x004fe200078e0090 */
[----:B------:R-:W-:Y:S01]  /*16710*/  MOV R229, R146 ;  /* 0x0000009200e57202 */ /* 0x000fe20000000f00 */
[----:B------:R-:W-:Y:S01]  /*16720*/  BAR.SYNC.DEFER_BLOCKING 0x0 ;  /* 0x0000000000007b1d */ /* 0x000fe20000010000 */
[----:B------:R-:W-:-:S02]  /*16730*/  IMAD.MOV.U32 R230, RZ, RZ, R80 ;  /* 0x000000ffffe67224 */ /* 0x000fc400078e0050 */
[----:B------:R-:W-:-:S05]  /*16740*/  IMAD.MOV.U32 R231, RZ, RZ, R82 ;  /* 0x000000ffffe77224 */ /* 0x000fca00078e0052 */
[----:B------:R-:W-:Y:S01]  /*16750*/  STSM.16.M88.4 [R0], R228 ;  /* 0x000000e400007844 */ /* 0x000fe20000000200 */
[----:B------:R-:W-:Y:S06]  /*16760*/  BAR.SYNC.DEFER_BLOCKING 0x0 ;  /* 0x0000000000007b1d */ /* 0x000fec0000010000 */
[----:B------:R-:W2:Y:S02]  /*16770*/  LDS.128 R228, [R252] ;  /* 0x00000000fce47984 */ /* 0x000ea40000000c00 */
[----:B------:R-:W-:Y:S06]  /*16780*/  BAR.SYNC.DEFER_BLOCKING 0x0 ;  /* 0x0000000000007b1d */ /* 0x000fec0000010000 */
[----:B---3--:R3:W-:Y:S02]  /*16790*/  STSM.16.M88.4 [R0], R232 ;  /* 0x000000e800007844 */ /* 0x0087e40000000200 */
[----:B------:R-:W-:Y:S06]  /*167a0*/  BAR.SYNC.DEFER_BLOCKING 0x0 ;  /* 0x0000000000007b1d */ /* 0x000fec0000010000 */
[----:B------:R-:W2:Y:S02]  /*167b0*/  LDS.128 R144, [R252] ;  /* 0x00000000fc907984 */ /* 0x000ea40000000c00 */
[----:B------:R-:W-:Y:S06]  /*167c0*/  BAR.SYNC.DEFER_BLOCKING 0x0 ;  /* 0x0000000000007b1d */ /* 0x000fec0000010000 */
[----:B------:R-:W-:Y:S02]  /*167d0*/  STSM.16.M88.4 [R0], R244 ;  /* 0x000000f400007844 */ /* 0x000fe40000000200 */
[----:B------:R-:W-:Y:S06]  /*167e0*/  BAR.SYNC.DEFER_BLOCKING 0x0 ;  /* 0x0000000000007b1d */ /* 0x000fec0000010000 */
[----:B------:R-:W2:Y:S02]  /*167f0*/  LDS.128 R80, [R252] ;  /* 0x00000000fc507984 */ /* 0x000ea40000000c00 */
[----:B------:R-:W-:Y:S06]  /*16800*/  BAR.SYNC.DEFER_BLOCKING 0x0 ;  /* 0x0000000000007b1d */ /* 0x000fec0000010000 */
[----:B----4-:R-:W-:Y:S02]  /*16810*/  STSM.16.M88.4 [R0], R236 ;  /* 0x000000ec00007844 */ /* 0x010fe40000000200 */
[----:B------:R-:W-:Y:S01]  /*16820*/  BAR.SYNC.DEFER_BLOCKING 0x0 ;  /* 0x0000000000007b1d */ /* 0x000fe20000010000 */
[----:B---3--:R-:W-:Y:S01]  /*16830*/  IMAD.MOV.U32 R232, RZ, RZ, R148 ;  /* 0x000000ffffe87224 */ /* 0x008fe200078e0094 */
[----:B------:R-:W-:Y:S01]  /*16840*/  MOV R233, R150 ;  /* 0x0000009600e97202 */ /* 0x000fe20000000f00 */
[----:B------:R-:W-:-:S03]  /*16850*/  IMAD.MOV.U32 R234, RZ, RZ, R84 ;  /* 0x000000ffffea7224 */ /* 0x000fc600078e0054 */
[----:B------:R-:W3:Y:S01]  /*16860*/  LDS.128 R236, [R252] ;  /* 0x00000000fcec7984 */ /* 0x000ee20000000c00 */
[----:B------:R-:W-:Y:S01]  /*16870*/  IMAD.MOV.U32 R235, RZ, RZ, R86 ;  /* 0x000000ffffeb7224 */ /* 0x000fe200078e0056 */
[----:B------:R-:W-:Y:S06]  /*16880*/  BAR.SYNC.DEFER_BLOCKING 0x0 ;  /* 0x0000000000007b1d */ /* 0x000fec0000010000 */
[----:B------:R4:W-:Y:S04]  /*16890*/  STSM.16.M88.4 [R0], R232 ;  /* 0x000000e800007844 */ /* 0x0009e80000000200 */
[----:B----4-:R-:W4:Y:S04]  /*168a0*/  LDL.LU R232, [R1+0xf4] ;  /* 0x0000f40001e87983 */ /* 0x010f280000300800 */
[----:B------:R-:W4:Y:S04]  /*168b0*/  LDL.LU R233, [R1+0xfc] ;  /* 0x0000fc0001e97983 */ /* 0x000f280000300800 */
[----:B------:R-:W2:Y:S01]  /*168c0*/  LDL.LU R251, [R1+0x130] ;  /* 0x0001300001fb7983 */ /* 0x000ea20000300800 */
[----:B------:R-:W-:Y:S01]  /*168d0*/  MOV R234, R213 ;  /* 0x000000d500ea7202 */ /* 0x000fe20000000f00 */
[----:B------:R-:W-:Y:S01]  /*168e0*/  IMAD.MOV.U32 R235, RZ, RZ, R215 ;  /* 0x000000ffffeb7224 */ /* 0x000fe200078e00d7 */
[----:B------:R-:W-:Y:S01]  /*168f0*/  BAR.SYNC.DEFER_BLOCKING 0x0 ;  /* 0x0000000000007b1d */ /* 0x000fe20000010000 */
[----:B------:R-:W-:Y:S01]  /*16900*/  MOV R148, R149 ;  /* 0x0000009500947202 */ /* 0x000fe20000000f00 */
[----:B------:R-:W-:Y:S01]  /*16910*/  IMAD.MOV.U32 R150, RZ, RZ, R85 ;  /* 0x000000ffff967224 */ /* 0x000fe200078e0055 */
[----:B------:R-:W-:-:S02]  /*16920*/  LEA R2, P4, R3, UR4, 0x2 ;  /* 0x0000000403027c11 */ /* 0x000fc4000f8810ff */
[----:B------:R-:W-:Y:S01]  /*16930*/  ISETP.LT.AND P6, PT, R8, UR31, !P6 ;  /* 0x0000001f08007c0c */ /* 0x000fe2000f7c1270 */
[----:B------:R-:W-:Y:S01]  /*16940*/  IMAD R11, R11, 0x100, R3 ;  /* 0x000001000b0b7824 */ /* 0x000fe200078e0203 */
[----:B------:R-:W3:Y:S04]  /*16950*/  LDL.LU R246, [R1+0x118] ;  /* 0x0001180001f67983 */ /* 0x000ee80000300800 */
[----:B------:R-:W1:Y:S01]  /*16960*/  LDS.128 R212, [R252] ;  /* 0x00000000fcd47984 */ /* 0x000e620000000c00 */
[----:B------:R-:W-:Y:S01]  /*16970*/  BAR.SYNC.DEFER_BLOCKING 0x0 ;  /* 0x0000000000007b1d */ /* 0x000fe20000010000 */
[----:B------:R-:W-:Y:S01]  /*16980*/  IMAD.MOV.U32 R149, RZ, RZ, R151 ;  /* 0x000000ffff957224 */ /* 0x000fe200078e0097 */
[----:B------:R-:W-:Y:S02]  /*16990*/  MOV R151, R87 ;  /* 0x0000005700977202 */ /* 0x000fe40000000f00 */
[----:B------:R-:W-:-:S02]  /*169a0*/  LEA.HI.X.SX32 R3, R3, UR5, 0x2, P4 ;  /* 0x0000000503037c11 */ /* 0x000fc4000a0f16ff */
[----:B------:R-:W3:Y:S04]  /*169b0*/  LDL.LU R244, [R1+0x13c] ;  /* 0x00013c0001f47983 */ /* 0x000ee80000300800 */
[----:B------:R-:W3:Y:S04]  /*169c0*/  LDL.LU R245, [R1+0x12c] ;  /* 0x00012c0001f57983 */ /* 0x000ee80000300800 */
[----:B------:R-:W3:Y:S01]  /*169d0*/  LDL.LU R247, [R1+0x10c] ;  /* 0x00010c0001f77983 */ /* 0x000ee20000300800 */
[----:B------:R-:W-:Y:S01]  /*169e0*/  ISETP.LT.AND P5, PT, R12, UR6, !P5 ;  /* 0x000000060c007c0c */ /* 0x000fe2000efa1270 */
[----:B------:R-:W-:-:S02]  /*169f0*/  ULDC UR6, c[0x0][0x22c] ;  /* 0x00008b0000067ab9 */ /* 0x000fc40000000800 */
[----:B----4-:R4:W-:Y:S01]  /*16a00*/  STSM.16.M88.4 [R0], R232 ;  /* 0x000000e800007844 */ /* 0x0109e20000000200 */
[----:B------:R-:W-:Y:S06]  /*16a10*/  BAR.SYNC.DEFER_BLOCKING 0x0 ;  /* 0x0000000000007b1d */ /* 0x000fec0000010000 */
[----:B----4-:R-:W4:Y:S04]  /*16a20*/  LDL.LU R232, [R1+0x104] ;  /* 0x0001040001e87983 */ /* 0x010f280000300800 */
[----:B------:R-:W3:Y:S04]  /*16a30*/  LDL.LU R233, [R1+0x138] ;  /* 0x0001380001e97983 */ /* 0x000ee80000300800 */
[----:B------:R-:W3:Y:S04]  /*16a40*/  LDL.LU R234, [R1+0x128] ;  /* 0x0001280001ea7983 */ /* 0x000ee80000300800 */
[----:B------:R-:W1:Y:S01]  /*16a50*/  LDS.128 R84, [R252] ;  /* 0x00000000fc547984 */ /* 0x000e620000000c00 */
[----:B------:R-:W-:Y:S06]  /*16a60*/  BAR.SYNC.DEFER_BLOCKING 0x0 ;  /* 0x0000000000007b1d */ /* 0x000fec0000010000 */
[----:B------:R-:W3:Y:S04]  /*16a70*/  LDL.LU R235, [R1+0x108] ;  /* 0x0001080001eb7983 */ /* 0x000ee80000300800 */
[----:B------:R2:W-:Y:S02]  /*16a80*/  STSM.16.M88.4 [R0], R148 ;  /* 0x0000009400007844 */ /* 0x0005e40000000200 */
[----:B--2---:R-:W-:-:S02]  /*16a90*/  IMAD R148, R8, UR26, RZ ;  /* 0x0000001a08947c24 */ /* 0x004fc4000f8e02ff */
[----:B------:R-:W2:Y:S01]  /*16aa0*/  LDL.LU R150, [R1+0x110] ;  /* 0x0001100001967983 */ /* 0x000ea20000300800 */
[----:B------:R-:W-:Y:S02]  /*16ab0*/  VIADD R0, R8, 0x4 ;  /* 0x0000000408007836 */ /* 0x000fe40000000000 */
[----:B------:R-:W-:Y:S01]  /*16ac0*/  IMAD.WIDE R14, R148, 0x4, R2 ;  /* 0x00000004940e7825 */ /* 0x000fe200078e0202 */
[----:B------:R-:W-:Y:S06]  /*16ad0*/  BAR.SYNC.DEFER_BLOCKING 0x0 ;  /* 0x0000000000007b1d */ /* 0x000fec0000010000 */
[----:B------:R-:W4:Y:S04]  /*16ae0*/  LDL.LU R151, [R1+0x114] ;  /* 0x0001140001977983 */ /* 0x000f280000300800 */
[----:B------:R1:W-:Y:S01]  /*16af0*/  @P6 STG.E desc[UR16][R14.64], R251 ;  /* 0x000000fb0e006986 */ /* 0x0003e2000c101910 */
[----:B------:R-:W-:-:S02]  /*16b00*/  ISETP.GE.AND P6, PT, R0, UR6, PT ;  /* 0x0000000600007c0c */ /* 0x000fc4000bfc6270 */
[C---:B------:R-:W-:Y:S01]  /*16b10*/  LEA R10, P4, R11.reuse, UR4, 0x2 ;  /* 0x000000040b0a7c11 */ /* 0x040fe2000f8810ff */
[----:B------:R-:W-:Y:S01]  /*16b20*/  VIADD R13, R148, UR26 ;  /* 0x0000001a940d7c36 */ /* 0x000fe20008000000 */
[----:B------:R-:W-:Y:S01]  /*16b30*/  ULDC UR6, c[0x0][0x228] ;  /* 0x00008a0000067ab9 */ /* 0x000fe20000000800 */
[----:B-1----:R-:W3:Y:S04]  /*16b40*/  LDL.LU R251, [R1+0x608] ;  /* 0x0006080001fb7983 */ /* 0x002ee80000300800 */
[----:B------:R-:W2:Y:S01]  /*16b50*/  LDL.LU R0, [R1+0x120] ;  /* 0x0001200001007983 */ /* 0x000ea20000300800 */
[----:B------:R-:W-:Y:S01]  /*16b60*/  LEA.HI.X.SX32 R11, R11, UR5, 0x2, P4 ;  /* 0x000000050b0b7c11 */ /* 0x000fe2000a0f16ff */
[----:B------:R-:W-:Y:S02]  /*16b70*/  ULDC.64 UR4, c[0x0][0x228] ;  /* 0x00008a0000047ab9 */ /* 0x000fe40000000a00 */
[----:B------:R-:W-:Y:S01]  /*16b80*/  ISETP.LT.AND P4, PT, R9, UR4, !P3 ;  /* 0x0000000409007c0c */ /* 0x000fe2000df81270 */
[----:B------:R-:W-:-:S04]  /*16b90*/  IMAD.WIDE R14, R13, 0x4, R2 ;  /* 0x000000040d0e7825 */ /* 0x000fc800078e0202 */
[----:B------:R-:W-:Y:S01]  /*16ba0*/  IMAD.WIDE R148, R148, 0x4, R10 ;  /* 0x0000000494947825 */ /* 0x000fe200078e020a */
[----:B------:R-:W-:Y:S01]  /*16bb0*/  ISETP.LT.AND P3, PT, R12, UR14, !P3 ;  /* 0x0000000e0c007c0c */ /* 0x000fe2000df61270 */
[----:B------:R-:W-:-:S03]  /*16bc0*/  ULDC UR4, c[0x0][0x22c] ;  /* 0x00008b0000047ab9 */ /* 0x000fc60000000800 */
[----:B--2---:R1:W-:Y:S04]  /*16bd0*/  @P5 STG.E desc[UR16][R148.64], R0 ;  /* 0x0000000094005986 */ /* 0x0043e8000c101910 */
[----:B------:R2:W-:Y:S01]  /*16be0*/  @P4 STG.E desc[UR16][R14.64], R150 ;  /* 0x000000960e004986 */ /* 0x0005e2000c101910 */
[C---:B-1----:R-:W-:Y:S02]  /*16bf0*/  VIADD R0, R13.reuse, UR26 ;  /* 0x0000001a0d007c36 */ /* 0x042fe40008000000 */
[----:B--2---:R-:W-:Y:S02]  /*16c00*/  IMAD.WIDE R14, R13, 0x4, R10 ;  /* 0x000000040d0e7825 */ /* 0x004fe400078e020a */
[----:B------:R-:W2:Y:S01]  /*16c10*/  LDL.LU R13, [R1+0x100] ;  /* 0x00010000010d7983 */ /* 0x000ea20000300800 */
[----:B------:R-:W-:Y:S01]  /*16c20*/  ISETP.LT.AND P5, PT, R9, UR12, !P2 ;  /* 0x0000000c09007c0c */ /* 0x000fe2000d7a1270 */
[----:B------:R-:W-:-:S02]  /*16c30*/  IMAD.WIDE R148, R0, 0x4, R2 ;  /* 0x0000000400947825 */ /* 0x000fc400078e0202 */
[----:B--2---:R1:W-:Y:S04]  /*16c40*/  @P3 STG.E desc[UR16][R14.64], R13 ;  /* 0x0000000d0e003986 */ /* 0x0043e8000c101910 */
[----:B-1----:R-:W2:Y:S01]  /*16c50*/  LDL.LU R15, [R1+0x134] ;  /* 0x00013400010f7983 */ /* 0x002ea20000300800 */
[----:B------:R-:W-:Y:S01]  /*16c60*/  VIADD R13, R0, UR26 ;  /* 0x0000001a000d7c36 */ /* 0x000fe20008000000 */
[----:B------:R-:W-:Y:S02]  /*16c70*/  ISETP.LT.AND P2, PT, R12, UR10, !P2 ;  /* 0x0000000a0c007c0c */ /* 0x000fe4000d741270 */
[----:B------:R-:W-:Y:S01]  /*16c80*/  ISETP.LT.AND P4, PT, R9, UR8, !P1 ;  /* 0x0000000809007c0c */ /* 0x000fe2000cf81270 */
[----:B------:R-:W-:Y:S01]  /*16c90*/  ULDC UR8, c[0x0][0x228] ;  /* 0x00008a0000087ab9 */ /* 0x000fe20000000800 */
[----:B--2---:R1:W-:Y:S02]  /*16ca0*/  @P5 STG.E desc[UR16][R148.64], R15 ;  /* 0x0000000f94005986 */ /* 0x0043e4000c101910 */
[----:B-1----:R-:W-:-:S02]  /*16cb0*/  IMAD.WIDE R148, R0, 0x4, R10 ;  /* 0x0000000400947825 */ /* 0x002fc400078e020a */
[----:B------:R-:W2:Y:S01]  /*16cc0*/  LDL.LU R0, [R1+0x124] ;  /* 0x0001240001007983 */ /* 0x000ea20000300800 */
[----:B------:R-:W-:Y:S01]  /*16cd0*/  ISETP.LT.AND P1, PT, R12, UR18, !P1 ;  /* 0x000000120c007c0c */ /* 0x000fe2000cf21270 */
[----:B------:R-:W-:Y:S01]  /*16ce0*/  IMAD.WIDE R14, R13, 0x4, R2 ;  /* 0x000000040d0e7825 */ /* 0x000fe200078e0202 */
[----:B------:R-:W-:-:S04]  /*16cf0*/  IADD3 R150, R8, 0x5, RZ ;  /* 0x0000000508967810 */ /* 0x000fc80007ffe0ff */
[----:B------:R-:W-:Y:S01]  /*16d00*/  ISETP.GE.AND P3, PT, R150, UR4, PT ;  /* 0x0000000496007c0c */ /* 0x000fe2000bf66270 */
[----:B------:R-:W-:Y:S01]  /*16d10*/  ULDC UR4, c[0x0][0x22c] ;  /* 0x00008b0000047ab9 */ /* 0x000fe20000000800 */
[----:B------:R-:W-:-:S04]  /*16d20*/  IADD3 R150, R8, 0x6, RZ ;  /* 0x0000000608967810 */ /* 0x000fc80007ffe0ff */
[----:B------:R-:W-:Y:S01]  /*16d30*/  ISETP.GE.AND P5, PT, R150, UR4, PT ;  /* 0x0000000496007c0c */ /* 0x000fe2000bfa6270 */
[----:B------:R-:W-:Y:S01]  /*16d40*/  ULDC UR4, c[0x0][0x22c] ;  /* 0x00008b0000047ab9 */ /* 0x000fe20000000800 */
[----:B--2---:R1:W-:Y:S01]  /*16d50*/  @P2 STG.E desc[UR16][R148.64], R0 ;  /* 0x0000000094002986 */ /* 0x0043e2000c101910 */
[----:B------:R-:W-:-:S03]  /*16d60*/  ISETP.LT.AND P2, PT, R9, UR24, !P6 ;  /* 0x0000001809007c0c */ /* 0x000fc6000f741270 */
[----:B----4-:R2:W-:Y:S01]  /*16d70*/  @P4 STG.E desc[UR16][R14.64], R151 ;  /* 0x000000970e004986 */ /* 0x0105e2000c101910 */
[----:B------:R-:W-:Y:S02]  /*16d80*/  ISETP.LT.AND P6, PT, R12, UR22, !P6 ;  /* 0x000000160c007c0c */ /* 0x000fe4000f7c1270 */
[----:B------:R-:W-:Y:S01]  /*16d90*/  ISETP.LT.AND P4, PT, R9, UR20, !P3 ;  /* 0x0000001409007c0c */ /* 0x000fe2000df81270 */
[----:B-1----:R-:W-:Y:S02]  /*16da0*/  VIADD R0, R8, 0x7 ;  /* 0x0000000708007836 */ /* 0x002fe40000000000 */
[----:B--2---:R-:W-:-:S04]  /*16db0*/  IMAD.WIDE R14, R13, 0x4, R10 ;  /* 0x000000040d0e7825 */ /* 0x004fc800078e020a */
[----:B------:R-:W-:Y:S01]  /*16dc0*/  VIADD R13, R13, UR26 ;  /* 0x0000001a0d0d7c36 */ /* 0x000fe20008000000 */
[----:B------:R1:W-:Y:S01]  /*16dd0*/  @P1 STG.E desc[UR16][R14.64], R232 ;  /* 0x000000e80e001986 */ /* 0x0003e2000c101910 */
[----:B------:R-:W-:Y:S01]  /*16de0*/  ISETP.GE.AND P1, PT, R0, UR4, PT ;  /* 0x0000000400007c0c */ /* 0x000fe2000bf26270 */
[----:B------:R-:W-:Y:S02]  /*16df0*/  ULDC UR4, c[0x0][0x22c] ;  /* 0x00008b0000047ab9 */ /* 0x000fe40000000800 */
[C---:B------:R-:W-:Y:S01]  /*16e00*/  IADD3 R0, R13.reuse, UR26, RZ ;  /* 0x0000001a0d007c10 */ /* 0x040fe2000fffe0ff */
[----:B------:R-:W-:-:S04]  /*16e10*/  IMAD.WIDE R150, R13, 0x4, R2 ;  /* 0x000000040d967825 */ /* 0x000fc800078e0202 */
[----:B------:R-:W-:Y:S01]  /*16e20*/  IMAD.WIDE R148, R13, 0x4, R10 ;  /* 0x000000040d947825 */ /* 0x000fe200078e020a */
[----:B---3--:R-:W-:Y:S03]  /*16e30*/  @P2 STG.E desc[UR16][R150.64], R233 ;  /* 0x000000e996002986 */ /* 0x008fe6000c101910 */
[----:B-1----:R-:W-:Y:S01]  /*16e40*/  IMAD.WIDE R14, R0, 0x4, R2 ;  /* 0x00000004000e7825 */ /* 0x002fe200078e0202 */
[----:B------:R-:W-:Y:S04]  /*16e50*/  @P6 STG.E desc[UR16][R148.64], R234 ;  /* 0x000000ea94006986 */ /* 0x000fe8000c101910 */
[----:B------:R1:W-:Y:S04]  /*16e60*/  @P4 STG.E desc[UR16][R14.64], R246 ;  /* 0x000000f60e004986 */ /* 0x0003e8000c101910 */
[----:B-1----:R-:W2:Y:S04]  /*16e70*/  LDL.LU R246, [R1+0x11c] ;  /* 0x00011c0001f67983 */ /* 0x002ea80000300800 */
[----:B------:R-:W3:Y:S04]  /*16e80*/  LDL.LU R233, [R1+0x10] ;  /* 0x0000100001e97983 */ /* 0x000ee80000300800 */
[----:B------:R-:W4:Y:S01]  /*16e90*/  LDL.LU R150, [R1] ;  /* 0x0000000001967983 */ /* 0x000f220000300800 */
[----:B------:R-:W-:-:S03]  /*16ea0*/  ISETP.LT.AND P3, PT, R12, UR28, !P3 ;  /* 0x0000001c0c007c0c */ /* 0x000fc6000df61270 */
[----:B------:R-:W4:Y:S01]  /*16eb0*/  LDL.LU R234, [R1+0x14] ;  /* 0x0000140001ea7983 */ /* 0x000f220000300800 */
[----:B------:R-:W-:Y:S01]  /*16ec0*/  IMAD.WIDE R14, R0, 0x4, R10 ;  /* 0x00000004000e7825 */ /* 0x000fe200078e020a */
[----:B------:R-:W-:-:S03]  /*16ed0*/  ISETP.LT.AND P6, PT, R9, UR30, !P5 ;  /* 0x0000001e09007c0c */ /* 0x000fc6000efc1270 */
[----:B------:R-:W-:Y:S01]  /*16ee0*/  VIADD R232, R8, 0x8 ;  /* 0x0000000808e87836 */ /* 0x000fe20000000000 */
[----:B------:R-:W-:Y:S01]  /*16ef0*/  IADD3 R13, R0, UR26, RZ ;  /* 0x0000001a000d7c10 */ /* 0x000fe2000fffe0ff */
[----:B------:R-:W-:-:S03]  /*16f00*/  VIADD R148, R8, 0x9 ;  /* 0x0000000908947836 */ /* 0x000fc60000000000 */
[----:B------:R1:W-:Y:S01]  /*16f10*/  @P3 STG.E desc[UR16][R14.64], R235 ;  /* 0x000000eb0e003986 */ /* 0x0003e2000c101910 */
[----:B------:R-:W-:Y:S01]  /*16f20*/  ISETP.GE.AND P2, PT, R232, UR4, PT ;  /* 0x00000004e8007c0c */ /* 0x000fe2000bf46270 */
[----:B------:R-:W-:Y:S01]  /*16f30*/  ULDC UR4, c[0x0][0x22c] ;  /* 0x00008b0000047ab9 */ /* 0x000fe20000000800 */
[----:B------:R-:W-:Y:S01]  /*16f40*/  ISETP.LT.AND P5, PT, R12, UR6, !P5 ;  /* 0x000000060c007c0c */ /* 0x000fe2000efa1270 */
[----:B------:R-:W-:Y:S01]  /*16f50*/  VIADD R0, R8, 0xa ;  /* 0x0000000a08007836 */ /* 0x000fe20000000000 */
[----:B------:R-:W-:Y:S01]  /*16f60*/  ISETP.GE.AND P4, PT, R148, UR4, PT ;  /* 0x0000000494007c0c */ /* 0x000fe2000bf86270 */
[----:B-1----:R-:W4:Y:S01]  /*16f70*/  LDL.LU R235, [R1+0x4] ;  /* 0x0000040001eb7983 */ /* 0x002f220000300800 */
[----:B------:R-:W-:Y:S01]  /*16f80*/  IMAD.WIDE R148, R13, 0x4, R2 ;  /* 0x000000040d947825 */ /* 0x000fe200078e0202 */
[----:B------:R-:W-:Y:S01]  /*16f90*/  ULDC UR4, c[0x0][0x22c] ;  /* 0x00008b0000047ab9 */ /* 0x000fe20000000800 */
[----:B------:R-:W-:-:S03]  /*16fa0*/  ULDC UR6, c[0x0][0x228] ;  /* 0x00008a0000067ab9 */ /* 0x000fc60000000800 */
[----:B------:R1:W-:Y:S01]  /*16fb0*/  @P6 STG.E desc[UR16][R148.64], R244 ;  /* 0x000000f494006986 */ /* 0x0003e2000c101910 */
[----:B------:R-:W-:Y:S01]  /*16fc0*/  IMAD.WIDE R14, R13, 0x4, R10 ;  /* 0x000000040d0e7825 */ /* 0x000fe200078e020a */
[----:B------:R-:W-:Y:S01]  /*16fd0*/  ISETP.GE.AND P3, PT, R0, UR4, PT ;  /* 0x0000000400007c0c */ /* 0x000fe2000bf66270 */
[----:B------:R-:W-:Y:S01]  /*16fe0*/  ULDC UR4, c[0x0][0x228] ;  /* 0x00008a0000047ab9 */ /* 0x000fe20000000800 */
[----:B-1----:R-:W4:Y:S01]  /*16ff0*/  LDL.LU R244, [R1+0x18] ;  /* 0x0000180001f47983 */ /* 0x002f220000300800 */
[----:B------:R-:W-:Y:S01]  /*17000*/  ISETP.LT.AND P6, PT, R9, UR4, !P1 ;  /* 0x0000000409007c0c */ /* 0x000fe2000cfc1270 */
[----:B------:R-:W-:Y:S02]  /*17010*/  VIADD R151, R13, UR26 ;  /* 0x0000001a0d977c36 */ /* 0x000fe40008000000 */
[----:B------:R1:W-:Y:S01]  /*17020*/  @P5 STG.E desc[UR16][R14.64], R245 ;  /* 0x000000f50e005986 */ /* 0x0003e2000c101910 */
[----:B------:R-:W-:Y:S01]  /*17030*/  ISETP.LT.AND P1, PT, R12, UR6, !P1 ;  /* 0x000000060c007c0c */ /* 0x000fe2000cf21270 */
[C---:B------:R-:W-:Y:S01]  /*17040*/  IMAD.WIDE R148, R151.reuse, 0x4, R2 ;  /* 0x0000000497947825 */ /* 0x040fe200078e0202 */
[----:B------:R-:W-:Y:S01]  /*17050*/  ULDC UR4, c[0x0][0x228] ;  /* 0x00008a0000047ab9 */ /* 0x000fe20000000800 */
[----:B------:R-:W-:Y:S01]  /*17060*/  ULDC UR6, c[0x0][0x228] ;  /* 0x00008a0000067ab9 */ /* 0x000fe20000000800 */
[----:B-1----:R-:W4:Y:S01]  /*17070*/  LDL.LU R245, [R1+0x8] ;  /* 0x0000080001f57983 */ /* 0x002f220000300800 */
[----:B------:R-:W-:Y:S01]  /*17080*/  IMAD.WIDE R14, R151, 0x4, R10 ;  /* 0x00000004970e7825 */ /* 0x000fe200078e020a */
[----:B------:R-:W-:Y:S01]  /*17090*/  ISETP.LT.AND P5, PT, R9, UR4, !P2 ;  /* 0x0000000409007c0c */ /* 0x000fe2000d7a1270 */
[----:B------:R-:W-:Y:S01]  /*170a0*/  ULDC UR4, c[0x0][0x22c] ;  /* 0x00008b0000047ab9 */ /* 0x000fe20000000800 */
[----:B------:R-:W-:Y:S01]  /*170b0*/  IADD3 R13, R8, 0xb, RZ ;  /* 0x0000000b080d7810 */ /* 0x000fe20007ffe0ff */
[----:B------:R-:W-:Y:S01]  /*170c0*/  VIADD R0, R151, UR26 ;  /* 0x0000001a97007c36 */ /* 0x000fe20008000000 */
[----:B--2---:R1:W-:Y:S04]  /*170d0*/  @P6 STG.E desc[UR16][R148.64], R246 ;  /* 0x000000f694006986 */ /* 0x0043e8000c101910 */
[----:B------:R2:W-:Y:S04]  /*170e0*/  @P1 STG.E desc[UR16][R14.64], R247 ;  /* 0x000000f70e001986 */ /* 0x0005e8000c101910 */
[----:B-1----:R-:W4:Y:S04]  /*170f0*/  LDL.LU R246, [R1+0x1c] ;  /* 0x00001c0001f67983 */ /* 0x002f280000300800 */
[----:B--2---:R-:W2:Y:S01]  /*17100*/  LDL.LU R247, [R1+0xc] ;  /* 0x00000c0001f77983 */ /* 0x004ea20000300800 */
[----:B------:R-:W-:Y:S01]  /*17110*/  ISETP.LT.AND P2, PT, R12, UR6, !P2 ;  /* 0x000000060c007c0c */ /* 0x000fe2000d741270 */
[----:B------:R-:W-:Y:S01]  /*17120*/  IMAD.WIDE R14, R0, 0x4, R2 ;  /* 0x00000004000e7825 */ /* 0x000fe200078e0202 */
[----:B------:R-:W-:Y:S01]  /*17130*/  ISETP.GE.AND P6, PT, R13, UR4, PT ;  /* 0x000000040d007c0c */ /* 0x000fe2000bfc6270 */
[----:B------:R-:W-:Y:S01]  /*17140*/  ULDC UR4, c[0x0][0x228] ;  /* 0x00008a0000047ab9 */ /* 0x000fe20000000800 */
[----:B------:R-:W-:Y:S01]  /*17150*/  ULDC UR6, c[0x0][0x228] ;  /* 0x00008a0000067ab9 */ /* 0x000fe20000000800 */
[----:B------:R-:W-:Y:S01]  /*17160*/  VIADD R13, R8, 0xc ;  /* 0x0000000c080d7836 */ /* 0x000fe20000000000 */
[----:B------:R-:W-:Y:S01]  /*17170*/  ISETP.LT.AND P1, PT, R9, UR4, !P4 ;  /* 0x0000000409007c0c */ /* 0x000fe2000e721270 */
[----:B------:R-:W-:Y:S01]  /*17180*/  ULDC UR4, c[0x0][0x22c] ;  /* 0x00008b0000047ab9 */ /* 0x000fe20000000800 */
[----:B------:R-:W-:Y:S01]  /*17190*/  IMAD.WIDE R148, R0, 0x4, R10 ;  /* 0x0000000400947825 */ /* 0x000fe200078e020a */
[----:B---3--:R1:W-:Y:S01]  /*171a0*/  @P5 STG.E desc[UR16][R14.64], R233 ;  /* 0x000000e90e005986 */ /* 0x0083e2000c101910 */
[----:B------:R-:W-:Y:S01]  /*171b0*/  ISETP.GE.AND P5, PT, R13, UR4, PT ;  /* 0x000000040d007c0c */ /* 0x000fe2000bfa6270 */
[----:B------:R-:W-:-:S02]  /*171c0*/  ULDC UR4, c[0x0][0x228] ;  /* 0x00008a0000047ab9 */ /* 0x000fc40000000800 */
[----:B------:R-:W-:Y:S01]  /*171d0*/  ISETP.LT.AND P4, PT, R12, UR4, !P4 ;  /* 0x000000040c007c0c */ /* 0x000fe2000e781270 */
[----:B----4-:R3:W-:Y:S01]  /*171e0*/  @P2 STG.E desc[UR16][R148.64], R150 ;  /* 0x0000009694002986 */ /* 0x0107e2000c101910 */
[----:B------:R-:W-:Y:S01]  /*171f0*/  ISETP.LT.AND P2, PT, R9, UR6, !P3 ;  /* 0x0000000609007c0c */ /* 0x000fe2000df41270 */
[----:B------:R-:W-:Y:S01]  /*17200*/  ULDC UR4, c[0x0][0x22c] ;  /* 0x00008b0000047ab9 */ /* 0x000fe20000000800 */
[----:B------:R-:W-:Y:S01]  /*17210*/  ULDC UR6, c[0x0][0x228] ;  /* 0x00008a0000067ab9 */ /* 0x000fe20000000800 */
[----:B-1----:R-:W-:Y:S01]  /*17220*/  IADD3 R233, R0, UR26, RZ ;  /* 0x0000001a00e97c10 */ /* 0x002fe2000fffe0ff */
[----:B------:R-:W-:-:S04]  /*17230*/  VIADD R0, R8, 0xd ;  /* 0x0000000d08007836 */ /* 0x000fc80000000000 */
[----:B---3--:R-:W-:-:S04]  /*17240*/  IMAD.WIDE R150, R233, 0x4, R2 ;  /* 0x00000004e9967825 */ /* 0x008fc800078e0202 */
[C---:B------:R-:W-:Y:S01]  /*17250*/  VIADD R13, R233.reuse, UR26 ;  /* 0x0000001ae90d7c36 */ /* 0x040fe20008000000 */
[----:B------:R1:W-:Y:S01]  /*17260*/  @P1 STG.E desc[UR16][R150.64], R248 ;  /* 0x000000f896001986 */ /* 0x0003e2000c101910 */
[----:B------:R-:W-:Y:S01]  /*17270*/  ISETP.GE.AND P1, PT, R0, UR4, PT ;  /* 0x0000000400007c0c */ /* 0x000fe2000bf26270 */
[----:B------:R-:W-:Y:S01]  /*17280*/  IMAD.WIDE R14, R233, 0x4, R10 ;  /* 0x00000004e90e7825 */ /* 0x000fe200078e020a */
[----:B------:R-:W-:Y:S01]  /*17290*/  ULDC UR4, c[0x0][0x228] ;  /* 0x00008a0000047ab9 */ /* 0x000fe20000000800 */
[----:B------:R-:W-:Y:S02]  /*172a0*/  IADD3 R0, R8, 0xe, RZ ;  /* 0x0000000e08007810 */ /* 0x000fe40007ffe0ff */
[----:B------:R-:W-:Y:S01]  /*172b0*/  ISETP.LT.AND P3, PT, R12, UR4, !P3 ;  /* 0x000000040c007c0c */ /* 0x000fe2000df61270 */
[----:B------:R-:W-:Y:S01]  /*172c0*/  IMAD.WIDE R148, R13, 0x4, R2 ;  /* 0x000000040d947825 */ /* 0x000fe200078e0202 */
[----:B------:R-:W-:Y:S01]  /*172d0*/  ULDC UR4, c[0x0][0x22c] ;  /* 0x00008b0000047ab9 */ /* 0x000fe20000000800 */
[----:B------:R3:W-:Y:S01]  /*172e0*/  @P4 STG.E desc[UR16][R14.64], R240 ;  /* 0x000000f00e004986 */ /* 0x0007e2000c101910 */
[----:B------:R-:W-:Y:S01]  /*172f0*/  ISETP.GE.AND P4, PT, R0, UR4, PT ;  /* 0x0000000400007c0c */ /* 0x000fe2000bf86270 */
[----:B------:R-:W-:-:S02]  /*17300*/  ULDC UR4, c[0x0][0x228] ;  /* 0x00008a0000047ab9 */ /* 0x000fc40000000800 */
[----:B------:R-:W-:Y:S01]  /*17310*/  @P2 STG.E desc[UR16][R148.64], R234 ;  /* 0x000000ea94002986 */ /* 0x000fe2000c101910 */
[----:B------:R-:W-:Y:S01]  /*17320*/  ISETP.LT.AND P2, PT, R9, UR4, !P6 ;  /* 0x0000000409007c0c */ /* 0x000fe2000f741270 */
[----:B-1----:R-:W-:Y:S01]  /*17330*/  IMAD.WIDE R150, R13, 0x4, R10 ;  /* 0x000000040d967825 */ /* 0x002fe200078e020a */
[----:B------:R-:W-:-:S03]  /*17340*/  ULDC UR4, c[0x0][0x228] ;  /* 0x00008a0000047ab9 */ /* 0x000fc60000000800 */
[----:B------:R-:W-:Y:S01]  /*17350*/  VIADD R13, R13, UR26 ;  /* 0x0000001a0d0d7c36 */ /* 0x000fe20008000000 */
[----:B------:R-:W-:Y:S01]  /*17360*/  ISETP.LT.AND P6, PT, R12, UR4, !P6 ;  /* 0x000000040c007c0c */ /* 0x000fe2000f7c1270 */
[----:B------:R-:W-:Y:S01]  /*17370*/  ULDC UR4, c[0x0][0x228] ;  /* 0x00008a0000047ab9 */ /* 0x000fe20000000800 */
[----:B------:R1:W-:Y:S01]  /*17380*/  @P3 STG.E desc[UR16][R150.64], R235 ;  /* 0x000000eb96003986 */ /* 0x0003e2000c101910 */
[----:B------:R-:W-:Y:S01]  /*17390*/  IMAD.WIDE R232, R13, 0x4, R2 ;  /* 0x000000040de87825 */ /* 0x000fe200078e0202 */
[----:B------:R-:W-:Y:S01]  /*173a0*/  ISETP.LT.AND P3, PT, R9, UR4, !P5 ;  /* 0x0000000409007c0c */ /* 0x000fe2000ef61270 */
[----:B------:R-:W-:Y:S02]  /*173b0*/  ULDC UR4, c[0x0][0x22c] ;  /* 0x00008b0000047ab9 */ /* 0x000fe40000000800 */
[----:B------:R-:W-:Y:S01]  /*173c0*/  VIADD R0, R8, 0xf ;  /* 0x0000000f08007836 */ /* 0x000fe20000000000 */
[----:B------:R-:W-:Y:S01]  /*173d0*/  @P2 STG.E desc[UR16][R232.64], R249 ;  /* 0x000000f9e8002986 */ /* 0x000fe2000c101910 */
[----:B---3--:R-:W-:-:S03]  /*173e0*/  IMAD.WIDE R14, R13, 0x4, R10 ;  /* 0x000000040d0e7825 */ /* 0x008fc600078e020a */
[----:B------:R-:W-:Y:S01]  /*173f0*/  ISETP.GE.AND P2, PT, R0, UR4, PT ;  /* 0x0000000400007c0c */ /* 0x000fe2000bf46270 */
[----:B------:R-:W-:Y:S01]  /*17400*/  ULDC UR4, c[0x0][0x228] ;  /* 0x00008a0000047ab9 */ /* 0x000fe20000000800 */
[----:B-1----:R-:W-:Y:S02]  /*17410*/  IADD3 R235, R13, UR26, RZ ;  /* 0x0000001a0deb7c10 */ /* 0x002fe4000fffe0ff */
[----:B------:R-:W-:Y:S01]  /*17420*/  ISETP.LT.AND P5, PT, R12, UR4, !P5 ;  /* 0x000000040c007c0c */ /* 0x000fe2000efa1270 */
[----:B------:R1:W-:Y:S01]  /*17430*/  @P6 STG.E desc[UR16][R14.64], R241 ;  /* 0x000000f10e006986 */ /* 0x0003e2000c101910 */
[----:B------:R-:W-:Y:S01]  /*17440*/  ULDC UR4, c[0x0][0x228] ;  /* 0x00008a0000047ab9 */ /* 0x000fe20000000800 */
[----:B------:R-:W-:-:S05]  /*17450*/  IMAD.WIDE R148, R235, 0x4, R2 ;  /* 0x00000004eb947825 */ /* 0x000fca00078e0202 */
[----:B------:R3:W-:Y:S01]  /*17460*/  @P3 STG.E desc[UR16][R148.64], R244 ;  /* 0x000000f494003986 */ /* 0x0007e2000c101910 */
[----:B------:R-:W-:Y:S01]  /*17470*/  ISETP.LT.AND P3, PT, R9, UR4, !P1 ;  /* 0x0000000409007c0c */ /* 0x000fe2000cf61270 */
[C---:B------:R-:W-:Y:S01]  /*17480*/  IMAD.WIDE R150, R235.reuse, 0x4, R10 ;  /* 0x00000004eb967825 */ /* 0x040fe200078e020a */
[----:B------:R-:W-:Y:S01]  /*17490*/  ISETP.LT.AND P1, PT, R12, UR6, !P1 ;  /* 0x000000060c007c0c */ /* 0x000fe2000cf21270 */
[----:B------:R-:W-:Y:S02]  /*174a0*/  ULDC UR4, c[0x0][0x22c] ;  /* 0x00008b0000047ab9 */ /* 0x000fe40000000800 */
[----:B------:R-:W-:Y:S02]  /*174b0*/  VIADD R0, R8, 0x10 ;  /* 0x0000001008007836 */ /* 0x000fe40000000000 */
[----:B------:R-:W-:Y:S01]  /*174c0*/  VIADD R13, R235, UR26 ;  /* 0x0000001aeb0d7c36 */ /* 0x000fe20008000000 */
[----:B------:R4:W-:Y:S01]  /*174d0*/  @P5 STG.E desc[UR16][R150.64], R245 ;  /* 0x000000f596005986 */ /* 0x0009e2000c101910 */
[----:B------:R-:W-:Y:S01]  /*174e0*/  ISETP.LT.AND P6, PT, R9, UR8, !P4 ;  /* 0x0000000809007c0c */ /* 0x000fe2000e7c1270 */
[----:B------:R-:W-:Y:S01]  /*174f0*/  ULDC UR6, c[0x0][0x228] ;  /* 0x00008a0000067ab9 */ /* 0x000fe20000000800 */
[C---:B-1----:R-:W-:Y:S01]  /*17500*/  IMAD.WIDE R14, R13.reuse, 0x4, R2 ;  /* 0x000000040d0e7825 */ /* 0x042fe200078e0202 */
[----:B------:R-:W-:Y:S01]  /*17510*/  ISETP.GE.AND P5, PT, R0, UR4, PT ;  /* 0x0000000400007c0c */ /* 0x000fe2000bfa6270 */
[----:B------:R-:W-:Y:S01]  /*17520*/  ULDC UR4, c[0x0][0x22c] ;  /* 0x00008b0000047ab9 */ /* 0x000fe20000000800 */
[C---:B------:R-:W-:Y:S01]  /*17530*/  IADD3 R235, R13.reuse, UR26, RZ ;  /* 0x0000001a0deb7c10 */ /* 0x040fe2000fffe0ff */
[----:B------:R-:W-:Y:S01]  /*17540*/  VIADD R0, R8, 0x11 ;  /* 0x0000001108007836 */ /* 0x000fe20000000000 */
[----:B------:R-:W-:Y:S01]  /*17550*/  ISETP.LT.AND P4, PT, R12, UR6, !P4 ;  /* 0x000000060c007c0c */ /* 0x000fe2000e781270 */
[----:B---3--:R-:W-:Y:S01]  /*17560*/  IMAD.WIDE R148, R13, 0x4, R10 ;  /* 0x000000040d947825 */ /* 0x008fe200078e020a */
[----:B------:R1:W-:Y:S01]  /*17570*/  @P3 STG.E desc[UR16][R14.64], R250 ;  /* 0x000000fa0e003986 */ /* 0x0003e2000c101910 */
[----:B------:R-:W-:Y:S01]  /*17580*/  ULDC UR6, c[0x0][0x228] ;  /* 0x00008a0000067ab9 */ /* 0x000fe20000000800 */
[----:B------:R-:W-:Y:S01]  /*17590*/  ISETP.GE.AND P3, PT, R0, UR4, PT ;  /* 0x0000000400007c0c */ /* 0x000fe2000bf66270 */
[----:B------:R-:W-:Y:S01]  /*175a0*/  ULDC UR4, c[0x0][0x228] ;  /* 0x00008a0000047ab9 */ /* 0x000fe20000000800 */
[----:B------:R3:W-:Y:S01]  /*175b0*/  @P1 STG.E desc[UR16][R148.64], R242 ;  /* 0x000000f294001986 */ /* 0x0007e2000c101910 */
[----:B------:R-:W-:Y:S01]  /*175c0*/  IMAD.WIDE R232, R235, 0x4, R2 ;  /* 0x00000004ebe87825 */ /* 0x000fe200078e0202 */
[----:B------:R-:W-:Y:S01]  /*175d0*/  ISETP.LT.AND P1, PT, R9, UR4, !P2 ;  /* 0x0000000409007c0c */ /* 0x000fe2000d721270 */
[----:B------:R-:W-:Y:S01]  /*175e0*/  ULDC UR8, c[0x0][0x228] ;  /* 0x00008a0000087ab9 */ /* 0x000fe20000000800 */
[----:B----4-:R-:W-:Y:S01]  /*175f0*/  IADD3 R151, R235, UR26, RZ ;  /* 0x0000001aeb977c10 */ /* 0x010fe2000fffe0ff */
[----:B------:R-:W-:-:S02]  /*17600*/  VIADD R0, R8, 0x12 ;  /* 0x0000001208007836 */ /* 0x000fc40000000000 */
[----:B-1----:R-:W-:Y:S01]  /*17610*/  IMAD.WIDE R14, R235, 0x4, R10 ;  /* 0x00000004eb0e7825 */ /* 0x002fe200078e020a */
[----:B------:R-:W-:Y:S01]  /*17620*/  ISETP.LT.AND P2, PT, R12, UR6, !P2 ;  /* 0x000000060c007c0c */ /* 0x000fe2000d741270 */
[----:B------:R-:W-:Y:S01]  /*17630*/  ULDC UR4, c[0x0][0x22c] ;  /* 0x00008b0000047ab9 */ /* 0x000fe20000000800 */
[----:B------:R-:W-:Y:S01]  /*17640*/  ULDC UR6, c[0x0][0x228] ;  /* 0x00008a0000067ab9 */ /* 0x000fe20000000800 */
[----:B---3--:R-:W-:-:S04]  /*17650*/  IMAD.WIDE R148, R151, 0x4, R2 ;  /* 0x0000000497947825 */ /* 0x008fc800078e0202 */
[C---:B------:R-:W-:Y:S02]  /*17660*/  VIADD R13, R151.reuse, UR26 ;  /* 0x0000001a970d7c36 */ /* 0x040fe40008000000 */
[----:B------:R-:W-:-:S04]  /*17670*/  IMAD.WIDE R150, R151, 0x4, R10 ;  /* 0x0000000497967825 */ /* 0x000fc800078e020a */
[----:B------:R-:W-:Y:S01]  /*17680*/  VIADD R235, R13, UR26 ;  /* 0x0000001a0deb7c36 */ /* 0x000fe20008000000 */
[----:B------:R1:W-:Y:S01]  /*17690*/  @P6 STG.E desc[UR16][R232.64], R246 ;  /* 0x000000f6e8006986 */ /* 0x0003e2000c101910 */
[----:B------:R-:W-:Y:S01]  /*176a0*/  ISETP.LT.AND P6, PT, R9, UR8, !P5 ;  /* 0x0000000809007c0c */ /* 0x000fe2000efc1270 */
[----:B------:R-:W-:Y:S02]  /*176b0*/  ULDC UR8, c[0x0][0x228] ;  /* 0x00008a0000087ab9 */ /* 0x000fe40000000800 */
[----:B--2---:R2:W-:Y:S01]  /*176c0*/  @P4 STG.E desc[UR16][R14.64], R247 ;  /* 0x000000f70e004986 */ /* 0x0045e2000c101910 */
[----:B------:R-:W-:Y:S01]  /*176d0*/  ISETP.GE.AND P4, PT, R0, UR4, PT ;  /* 0x0000000400007c0c */ /* 0x000fe2000bf86270 */
[----:B------:R-:W-:Y:S01]  /*176e0*/  VIADD R0, R8, 0x13 ;  /* 0x0000001308007836 */ /* 0x000fe20000000000 */
[----:B------:R-:W-:Y:S01]  /*176f0*/  ULDC UR4, c[0x0][0x22c] ;  /* 0x00008b0000047ab9 */ /* 0x000fe20000000800 */
[----:B------:R3:W-:Y:S03]  /*17700*/  @P1 STG.E desc[UR16][R148.64], R251 ;  /* 0x000000fb94001986 */ /* 0x0007e6000c101910 */
[----:B------:R-:W-:Y:S01]  /*17710*/  ISETP.GE.AND P1, PT, R0, UR4, PT ;  /* 0x0000000400007c0c */ /* 0x000fe2000bf26270 */
[----:B-1----:R-:W-:Y:S01]  /*17720*/  IMAD.WIDE R232, R13, 0x4, R2 ;  /* 0x000000040de87825 */ /* 0x002fe200078e0202 */
[----:B------:R-:W-:Y:S01]  /*17730*/  ULDC UR4, c[0x0][0x228] ;  /* 0x00008a0000047ab9 */ /* 0x000fe20000000800 */
[----:B------:R1:W-:Y:S01]  /*17740*/  @P2 STG.E desc[UR16][R150.64], R243 ;  /* 0x000000f396002986 */ /* 0x0003e2000c101910 */
[----:B------:R-:W-:Y:S01]  /*17750*/  ISETP.LT.AND P5, PT, R12, UR4, !P5 ;  /* 0x000000040c007c0c */ /* 0x000fe2000efa1270 */
[----:B------:R-:W-:-:S02]  /*17760*/  ULDC UR4, c[0x0][0x228] ;  /* 0x00008a0000047ab9 */ /* 0x000fc40000000800 */
[----:B------:R-:W-:Y:S01]  /*17770*/  @P6 STG.E desc[UR16][R232.64], R20 ;  /* 0x00000014e8006986 */ /* 0x000fe2000c101910 */
[----:B------:R-:W-:Y:S01]  /*17780*/  ISETP.LT.AND P6, PT, R9, UR4, !P3 ;  /* 0x0000000409007c0c */ /* 0x000fe2000dfc1270 */
[----:B------:R-:W-:Y:S01]  /*17790*/  ULDC UR4, c[0x0][0x22c] ;  /* 0x00008b0000047ab9 */ /* 0x000fe20000000800 */
[----:B------:R-:W-:Y:S01]  /*177a0*/  IADD3 R0, R8, 0x14, RZ ;  /* 0x0000001408007810 */ /* 0x000fe20007ffe0ff */
[----:B--2---:R-:W-:Y:S01]  /*177b0*/  IMAD.WIDE R14, R13, 0x4, R10 ;  /* 0x000000040d0e7825 */ /* 0x004fe200078e020a */
[----:B------:R-:W-:Y:S01]  /*177c0*/  ISETP.LT.AND P3, PT, R12, UR6, !P3 ;  /* 0x000000060c007c0c */ /* 0x000fe2000df61270 */
[----:B------:R-:W-:Y:S01]  /*177d0*/  ULDC UR6, c[0x0][0x228] ;  /* 0x00008a0000067ab9 */ /* 0x000fe20000000800 */
[----:B------:R-:W-:Y:S01]  /*177e0*/  ISETP.GE.AND P2, PT, R0, UR4, PT ;  /* 0x0000000400007c0c */ /* 0x000fe2000bf46270 */
[----:B------:R-:W-:Y:S01]  /*177f0*/  VIADD R0, R8, 0x15 ;  /* 0x0000001508007836 */ /* 0x000fe20000000000 */
[----:B------:R-:W-:Y:S01]  /*17800*/  ULDC UR4, c[0x0][0x22c] ;  /* 0x00008b0000047ab9 */ /* 0x000fe20000000800 */
[C---:B---3--:R-:W-:Y:S01]  /*17810*/  IMAD.WIDE R148, R235.reuse, 0x4, R2 ;  /* 0x00000004eb947825 */ /* 0x048fe200078e0202 */
[----:B------:R2:W-:Y:S02]  /*17820*/  @P5 STG.E desc[UR16][R14.64], R4 ;  /* 0x000000040e005986 */ /* 0x0005e4000c101910 */
[----:B------:R-:W-:Y:S01]  /*17830*/  ISETP.GE.AND P5, PT, R0, UR4, PT ;  /* 0x0000000400007c0c */ /* 0x000fe2000bfa6270 */
[----:B------:R-:W-:Y:S01]  /*17840*/  ULDC UR4, c[0x0][0x228] ;  /* 0x00008a0000047ab9 */ /* 0x000fe20000000800 */
[----:B------:R3:W-:Y:S01]  /*17850*/  @P6 STG.E desc[UR16][R148.64], R24 ;  /* 0x0000001894006986 */ /* 0x0007e2000c101910 */
[----:B-1----:R-:W-:Y:S01]  /*17860*/  IMAD.WIDE R150, R235, 0x4, R10 ;  /* 0x00000004eb967825 */ /* 0x002fe200078e020a */
[----:B------:R-:W-:Y:S01]  /*17870*/  ISETP.LT.AND P6, PT, R9, UR4, !P4 ;  /* 0x0000000409007c0c */ /* 0x000fe2000e7c1270 */
[----:B------:R-:W-:Y:S01]  /*17880*/  ULDC UR4, c[0x0][0x228] ;  /* 0x00008a0000047ab9 */ /* 0x000fe20000000800 */
[----:B------:R-:W-:Y:S01]  /*17890*/  ISETP.LT.AND P4, PT, R12, UR6, !P4 ;  /* 0x000000060c007c0c */ /* 0x000fe2000e781270 */
[----:B------:R-:W-:Y:S01]  /*178a0*/  VIADD R0, R8, 0x16 ;  /* 0x0000001608007836 */ /* 0x000fe20000000000 */
[----:B------:R-:W-:Y:S01]  /*178b0*/  IADD3 R235, R235, UR26, RZ ;  /* 0x0000001aebeb7c10 */ /* 0x000fe2000fffe0ff */
[----:B------:R1:W-:Y:S01]  /*178c0*/  @P3 STG.E desc[UR16][R150.64], R16 ;  /* 0x0000001096003986 */ /* 0x0003e2000c101910 */
[----:B------:R-:W-:Y:S01]  /*178d0*/  ISETP.LT.AND P3, PT, R9, UR4, !P1 ;  /* 0x0000000409007c0c */ /* 0x000fe2000cf61270 */
[----:B------:R-:W-:Y:S01]  /*178e0*/  ULDC UR6, c[0x0][0x228] ;  /* 0x00008a0000067ab9 */ /* 0x000fe20000000800 */
[----:B------:R-:W-:Y:S01]  /*178f0*/  ULDC UR4, c[0x0][0x22c] ;  /* 0x00008b0000047ab9 */ /* 0x000fe20000000800 */
[----:B--2---:R-:W-:Y:S01]  /*17900*/  IMAD.WIDE R14, R235, 0x4, R2 ;  /* 0x00000004eb0e7825 */ /* 0x004fe200078e0202 */
[----:B------:R-:W-:Y:S01]  /*17910*/  ISETP.LT.AND P1, PT, R12, UR6, !P1 ;  /* 0x000000060c007c0c */ /* 0x000fe2000cf21270 */
[----:B------:R-:W-:-:S02]  /*17920*/  ULDC UR6, c[0x0][0x228] ;  /* 0x00008a0000067ab9 */ /* 0x000fc40000000800 */
[C---:B---3--:R-:W-:Y:S01]  /*17930*/  IMAD.WIDE R148, R235.reuse, 0x4, R10 ;  /* 0x00000004eb947825 */ /* 0x048fe200078e020a */
[----:B------:R-:W-:Y:S03]  /*17940*/  @P6 STG.E desc[UR16][R14.64], R21 ;  /* 0x000000150e006986 */ /* 0x000fe6000c101910 */
[----:B------:R-:W-:Y:S01]  /*17950*/  VIADD R235, R235, UR26 ;  /* 0x0000001aebeb7c36 */ /* 0x000fe20008000000 */
[----:B------:R-:W-:Y:S01]  /*17960*/  ISETP.GE.AND P6, PT, R0, UR4, PT ;  /* 0x0000000400007c0c */ /* 0x000fe2000bfc6270 */
[----:B------:R-:W-:Y:S02]  /*17970*/  ULDC UR4, c[0x0][0x228] ;  /* 0x00008a0000047ab9 */ /* 0x000fe40000000800 */
[----:B-1----:R-:W-:Y:S01]  /*17980*/  IMAD.WIDE R150, R235, 0x4, R2 ;  /* 0x00000004eb967825 */ /* 0x002fe200078e0202 */
[----:B------:R1:W-:Y:S01]  /*17990*/  @P4 STG.E desc[UR16][R148.64], R5 ;  /* 0x0000000594004986 */ /* 0x0003e2000c101910 */
[----:B------:R-:W-:-:S02]  /*179a0*/  IADD3 R0, R8, 0x17, RZ ;  /* 0x0000001708007810 */ /* 0x000fc40007ffe0ff */
[----:B------:R-:W-:Y:S01]  /*179b0*/  ISETP.LT.AND P4, PT, R9, UR4, !P2 ;  /* 0x0000000409007c0c */ /* 0x000fe2000d781270 */
[----:B------:R-:W-:Y:S01]  /*179c0*/  ULDC UR4, c[0x0][0x22c] ;  /* 0x00008b0000047ab9 */ /* 0x000fe20000000800 */
[----:B------:R-:W-:Y:S01]  /*179d0*/  @P3 STG.E desc[UR16][R150.64], R25 ;  /* 0x0000001996003986 */ /* 0x000fe2000c101910 */
[C---:B------:R-:W-:Y:S01]  /*179e0*/  IMAD.WIDE R232, R235.reuse, 0x4, R10 ;  /* 0x00000004ebe87825 */ /* 0x040fe200078e020a */
[----:B------:R-:W-:Y:S01]  /*179f0*/  ISETP.GE.AND P3, PT, R0, UR4, PT ;  /* 0x0000000400007c0c */ /* 0x000fe2000bf66270 */
[----:B------:R-:W-:Y:S02]  /*17a00*/  ULDC UR4, c[0x0][0x228] ;  /* 0x00008a0000047ab9 */ /* 0x000fe40000000800 */
[----:B------:R-:W-:Y:S01]  /*17a10*/  VIADD R235, R235, UR26 ;  /* 0x0000001aebeb7c36 */ /* 0x000fe20008000000 */
[----:B------:R-:W-:Y:S01]  /*17a20*/  ISETP.LT.AND P2, PT, R12, UR4, !P2 ;  /* 0x000000040c007c0c */ /* 0x000fe2000d741270 */
[----:B------:R2:W-:Y:S01]  /*17a30*/  @P1 STG.E desc[UR16][R232.64], R17 ;  /* 0x00000011e8001986 */ /* 0x0005e2000c101910 */
[----:B------:R-:W-:Y:S01]  /*17a40*/  VIADD R0, R8, 0x18 ;  /* 0x0000001808007836 */ /* 0x000fe20000000000 */
[----:B------:R-:W-:Y:S01]  /*17a50*/  ISETP.LT.AND P1, PT, R9, UR6, !P5 ;  /* 0x0000000609007c0c */ /* 0x000fe2000ef21270 */
[C---:B-1----:R-:W-:Y:S01]  /*17a60*/  IMAD.WIDE R4, R235.reuse, 0x4, R2 ;  /* 0x00000004eb047825 */ /* 0x042fe200078e0202 */
[----:B------:R-:W-:Y:S01]  /*17a70*/  ULDC UR4, c[0x0][0x22c] ;  /* 0x00008b0000047ab9 */ /* 0x000fe20000000800 */
[C---:B------:R-:W-:Y:S01]  /*17a80*/  IADD3 R13, R235.reuse, UR26, RZ ;  /* 0x0000001aeb0d7c10 */ /* 0x040fe2000fffe0ff */
[----:B------:R-:W-:Y:S01]  /*17a90*/  ULDC UR6, c[0x0][0x228] ;  /* 0x00008a0000067ab9 */ /* 0x000fe20000000800 */
[----:B------:R-:W-:Y:S01]  /*17aa0*/  IMAD.WIDE R14, R235, 0x4, R10 ;  /* 0x00000004eb0e7825 */ /* 0x000fe200078e020a */
[----:B------:R1:W-:Y:S01]  /*17ab0*/  @P4 STG.E desc[UR16][R4.64], R22 ;  /* 0x0000001604004986 */ /* 0x0003e2000c101910 */
[----:B------:R-:W-:Y:S01]  /*17ac0*/  ISETP.GE.AND P4, PT, R0, UR4, PT ;  /* 0x0000000400007c0c */ /* 0x000fe2000bf86270 */
[----:B------:R-:W-:Y:S01]  /*17ad0*/  ULDC UR4, c[0x0][0x228] ;  /* 0x00008a0000047ab9 */ /* 0x000fe20000000800 */
[----:B------:R-:W-:Y:S01]  /*17ae0*/  VIADD R0, R8, 0x19 ;  /* 0x0000001908007836 */ /* 0x000fe20000000000 */
[----:B------:R-:W-:Y:S01]  /*17af0*/  ISETP.LT.AND P5, PT, R12, UR4, !P5 ;  /* 0x000000040c007c0c */ /* 0x000fe2000efa1270 */
[----:B--2---:R-:W-:Y:S01]  /*17b00*/  IMAD.WIDE R16, R13, 0x4, R2 ;  /* 0x000000040d107825 */ /* 0x004fe200078e0202 */
[----:B------:R-:W-:Y:S01]  /*17b10*/  ULDC UR4, c[0x0][0x22c] ;  /* 0x00008b0000047ab9 */ /* 0x000fe20000000800 */
[----:B------:R2:W-:Y:S01]  /*17b20*/  @P2 STG.E desc[UR16][R14.64], R6 ;  /* 0x000000060e002986 */ /* 0x0005e2000c101910 */
[----:B------:R-:W-:Y:S01]  /*17b30*/  ISETP.GE.AND P2, PT, R0, UR4, PT ;  /* 0x0000000400007c0c */ /* 0x000fe2000bf46270 */
[----:B------:R-:W-:-:S02]  /*17b40*/  ULDC UR4, c[0x0][0x228] ;  /* 0x00008a0000047ab9 */ /* 0x000fc40000000800 */
[----:B------:R3:W-:Y:S01]  /*17b50*/  @P1 STG.E desc[UR16][R16.64], R26 ;  /* 0x0000001a10001986 */ /* 0x0007e2000c101910 */
[----:B------:R-:W-:Y:S01]  /*17b60*/  ISETP.LT.AND P1, PT, R9, UR4, !P6 ;  /* 0x0000000409007c0c */ /* 0x000fe2000f721270 */
[----:B-1----:R-:W-:Y:S01]  /*17b70*/  IMAD.WIDE R4, R13, 0x4, R10 ;  /* 0x000000040d047825 */ /* 0x002fe200078e020a */
[----:B------:R-:W-:-:S03]  /*17b80*/  ULDC UR4, c[0x0][0x228] ;  /* 0x00008a0000047ab9 */ /* 0x000fc60000000800 */
[----:B------:R-:W-:Y:S01]  /*17b90*/  VIADD R13, R13, UR26 ;  /* 0x0000001a0d0d7c36 */ /* 0x000fe20008000000 */
[----:B------:R-:W-:Y:S01]  /*17ba0*/  ISETP.LT.AND P6, PT, R12, UR4, !P6 ;  /* 0x000000040c007c0c */ /* 0x000fe2000f7c1270 */
[----:B------:R-:W-:Y:S01]  /*17bb0*/  ULDC UR4, c[0x0][0x228] ;  /* 0x00008a0000047ab9 */ /* 0x000fe20000000800 */
[----:B------:R1:W-:Y:S01]  /*17bc0*/  @P5 STG.E desc[UR16][R4.64], R18 ;  /* 0x0000001204005986 */ /* 0x0003e2000c101910 */
[----:B--2---:R-:W-:Y:S01]  /*17bd0*/  IMAD.WIDE R14, R13, 0x4, R2 ;  /* 0x000000040d0e7825 */ /* 0x004fe200078e0202 */
[----:B------:R-:W-:Y:S01]  /*17be0*/  ISETP.LT.AND P5, PT, R9, UR4, !P3 ;  /* 0x0000000409007c0c */ /* 0x000fe2000dfa1270 */
[----:B------:R-:W-:Y:S01]  /*17bf0*/  ULDC UR4, c[0x0][0x22c] ;  /* 0x00008b0000047ab9 */ /* 0x000fe20000000800 */
[----:B------:R-:W-:Y:S01]  /*17c00*/  IADD3 R0, R8, 0x1a, RZ ;  /* 0x0000001a08007810 */ /* 0x000fe20007ffe0ff */
[C---:B------:R-:W-:Y:S01]  /*17c10*/  VIADD R25, R13.reuse, UR26 ;  /* 0x0000001a0d197c36 */ /* 0x040fe20008000000 */
[----:B------:R2:W-:Y:S02]  /*17c20*/  @P1 STG.E desc[UR16][R14.64], R23 ;  /* 0x000000170e001986 */ /* 0x0005e4000c101910 */
[----:B------:R-:W-:Y:S01]  /*17c30*/  ISETP.GE.AND P1, PT, R0, UR4, PT ;  /* 0x0000000400007c0c */ /* 0x000fe2000bf26270 */
[----:B------:R-:W-:Y:S01]  /*17c40*/  ULDC UR4, c[0x0][0x228] ;  /* 0x00008a0000047ab9 */ /* 0x000fe20000000800 */
[----:B---3--:R-:W-:Y:S01]  /*17c50*/  IMAD.WIDE R16, R13, 0x4, R10 ;  /* 0x000000040d107825 */ /* 0x008fe200078e020a */
[----:B------:R-:W-:Y:S01]  /*17c60*/  ISETP.LT.AND P3, PT, R12, UR4, !P3 ;  /* 0x000000040c007c0c */ /* 0x000fe2000df61270 */
[----:B------:R-:W-:-:S02]  /*17c70*/  ULDC UR4, c[0x0][0x228] ;  /* 0x00008a0000047ab9 */ /* 0x000fc40000000800 */
[----:B------:R-:W-:Y:S01]  /*17c80*/  IMAD.WIDE R20, R25, 0x4, R2 ;  /* 0x0000000419147825 */ /* 0x000fe200078e0202 */
[----:B------:R3:W-:Y:S04]  /*17c90*/  @P6 STG.E desc[UR16][R16.64], R7 ;  /* 0x0000000710006986 */ /* 0x0007e8000c101910 */
[----:B------:R-:W-:Y:S01]  /*17ca0*/  @P5 STG.E desc[UR16][R20.64], R27 ;  /* 0x0000001b14005986 */ /* 0x000fe2000c101910 */
[----:B------:R-:W-:Y:S01]  /*17cb0*/  ISETP.LT.AND P5, PT, R9, UR4, !P4 ;  /* 0x0000000409007c0c */ /* 0x000fe2000e7a1270 */
[C---:B-1----:R-:W-:Y:S01]  /*17cc0*/  IMAD.WIDE R4, R25.reuse, 0x4, R10 ;  /* 0x0000000419047825 */ /* 0x042fe200078e020a */
[----:B--2---:R-:W-:Y:S01]  /*17cd0*/  IADD3 R15, R25, UR26, RZ ;  /* 0x0000001a190f7c10 */ /* 0x004fe2000fffe0ff */
[----:B------:R-:W-:Y:S01]  /*17ce0*/  ULDC UR4, c[0x0][0x22c] ;  /* 0x00008b0000047ab9 */ /* 0x000fe20000000800 */
[----:B------:R-:W-:Y:S01]  /*17cf0*/  ISETP.LT.AND P4, PT, R12, UR6, !P4 ;  /* 0x000000060c007c0c */ /* 0x000fe2000e781270 */
[----:B------:R-:W-:Y:S01]  /*17d00*/  VIADD R0, R8, 0x1b ;  /* 0x0000001b08007836 */ /* 0x000fe20000000000 */
[----:B------:R1:W-:Y:S01]  /*17d10*/  @P3 STG.E desc[UR16][R4.64], R19 ;  /* 0x0000001304003986 */ /* 0x0003e2000c101910 */
[----:B---3--:R-:W-:Y:S01]  /*17d20*/  IMAD.WIDE R6, R15, 0x4, R2 ;  /* 0x000000040f067825 */ /* 0x008fe200078e0202 */
[----:B------:R-:W-:Y:S01]  /*17d30*/  ISETP.LT.AND P6, PT, R9, UR8, !P2 ;  /* 0x0000000809007c0c */ /* 0x000fe2000d7c1270 */
[----:B------:R-:W-:Y:S01]  /*17d40*/  ULDC UR6, c[0x0][0x228] ;  /* 0x00008a0000067ab9 */ /* 0x000fe20000000800 */
[----:B------:R-:W-:Y:S01]  /*17d50*/  ISETP.GE.AND P3, PT, R0, UR4, PT ;  /* 0x0000000400007c0c */ /* 0x000fe2000bf66270 */
[----:B------:R-:W-:Y:S01]  /*17d60*/  VIADD R0, R8, 0x1c ;  /* 0x0000001c08007836 */ /* 0x000fe20000000000 */
[----:B------:R-:W-:Y:S01]  /*17d70*/  ULDC UR4, c[0x0][0x22c] ;  /* 0x00008b0000047ab9 */ /* 0x000fe20000000800 */
[C---:B------:R-:W-:Y:S01]  /*17d80*/  VIADD R13, R15.reuse, UR26 ;  /* 0x0000001a0f0d7c36 */ /* 0x040fe20008000000 */
[----:B------:R-:W-:Y:S01]  /*17d90*/  ISETP.LT.AND P2, PT, R12, UR6, !P2 ;  /* 0x000000060c007c0c */ /* 0x000fe2000d741270 */
[----:B------:R-:W-:Y:S01]  /*17da0*/  IMAD.WIDE R14, R15, 0x4, R10 ;  /* 0x000000040f0e7825 */ /* 0x000fe200078e020a */
[----:B------:R2:W-:Y:S01]  /*17db0*/  @P5 STG.E desc[UR16][R6.64], R88 ;  /* 0x0000005806005986 */ /* 0x0005e2000c101910 */
[----:B------:R-:W-:Y:S01]  /*17dc0*/  ISETP.GE.AND P5, PT, R0, UR4, PT ;  /* 0x0000000400007c0c */ /* 0x000fe2000bfa6270 */
[----:B------:R-:W-:Y:S01]  /*17dd0*/  ULDC UR4, c[0x0][0x228] ;  /* 0x00008a0000047ab9 */ /* 0x000fe20000000800 */
[----:B------:R-:W-:Y:S01]  /*17de0*/  IMAD.WIDE R16, R13, 0x4, R2 ;  /* 0x000000040d107825 */ /* 0x000fe200078e0202 */
[----:B------:R3:W-:Y:S01]  /*17df0*/  @P4 STG.E desc[UR16][R14.64], R28 ;  /* 0x0000001c0e004986 */ /* 0x0007e2000c101910 */
[----:B------:R-:W-:Y:S01]  /*17e00*/  ISETP.LT.AND P4, PT, R9, UR4, !P1 ;  /* 0x0000000409007c0c */ /* 0x000fe2000cf81270 */
[----:B------:R-:W-:Y:S01]  /*17e10*/  ULDC UR6, c[0x0][0x228] ;  /* 0x00008a0000067ab9 */ /* 0x000fe20000000800 */
[C---:B-1----:R-:W-:Y:S01]  /*17e20*/  IMAD.WIDE R4, R13.reuse, 0x4, R10 ;  /* 0x000000040d047825 */ /* 0x042fe200078e020a */
[----:B------:R-:W-:Y:S01]  /*17e30*/  ULDC UR8, c[0x0][0x228] ;  /* 0x00008a0000087ab9 */ /* 0x000fe20000000800 */
[----:B------:R1:W-:Y:S01]  /*17e40*/  @P6 STG.E desc[UR16][R16.64], R36 ;  /* 0x0000002410006986 */ /* 0x0003e2000c101910 */
[----:B------:R-:W-:Y:S01]  /*17e50*/  IADD3 R0, R8, 0x1d, RZ ;  /* 0x0000001d08007810 */ /* 0x000fe20007ffe0ff */
[----:B------:R-:W-:Y:S01]  /*17e60*/  VIADD R13, R13, UR26 ;  /* 0x0000001a0d0d7c36 */ /* 0x000fe20008000000 */
[----:B------:R-:W-:Y:S01]  /*17e70*/  ISETP.LT.AND P1, PT, R12, UR6, !P1 ;  /* 0x000000060c007c0c */ /* 0x000fe2000cf21270 */
[----:B------:R-:W-:Y:S01]  /*17e80*/  ULDC UR4, c[0x0][0x22c] ;  /* 0x00008b0000047ab9 */ /* 0x000fe20000000800 */
[----:B------:R-:W-:Y:S01]  /*17e90*/  ISETP.LT.AND P6, PT, R9, UR8, !P3 ;  /* 0x0000000809007c0c */ /* 0x000fe2000dfc1270 */
[----:B------:R4:W-:Y:S01]  /*17ea0*/  @P2 STG.E desc[UR16][R4.64], R32 ;  /* 0x0000002004002986 */ /* 0x0009e2000c101910 */
[C---:B--2---:R-:W-:Y:S01]  /*17eb0*/  IMAD.WIDE R6, R13.reuse, 0x4, R2 ;  /* 0x000000040d067825 */ /* 0x044fe200078e0202 */
[----:B------:R-:W-:Y:S01]  /*17ec0*/  ISETP.GE.AND P2, PT, R0, UR4, PT ;  /* 0x0000000400007c0c */ /* 0x000fe2000bf46270 */
[----:B------:R-:W-:Y:S01]  /*17ed0*/  ULDC UR4, c[0x0][0x22c] ;  /* 0x00008b0000047ab9 */ /* 0x000fe20000000800 */
[----:B------:R-:W-:Y:S01]  /*17ee0*/  IADD3 R0, R8, 0x1e, RZ ;  /* 0x0000001e08007810 */ /* 0x000fe20007ffe0ff */
[C---:B------:R-:W-:Y:S01]  /*17ef0*/  VIADD R19, R13.reuse, UR26 ;  /* 0x0000001a0d137c36 */ /* 0x040fe20008000000 */
[----:B------:R2:W-:Y:S01]  /*17f00*/  @P4 STG.E desc[UR16][R6.64], R89 ;  /* 0x0000005906004986 */ /* 0x0005e2000c101910 */
[----:B---3--:R-:W-:Y:S01]  /*17f10*/  IMAD.WIDE R14, R13, 0x4, R10 ;  /* 0x000000040d0e7825 */ /* 0x008fe200078e020a */
[----:B------:R-:W-:Y:S01]  /*17f20*/  ISETP.GE.AND P4, PT, R0, UR4, PT ;  /* 0x0000000400007c0c */ /* 0x000fe2000bf86270 */
[----:B------:R-:W-:Y:S01]  /*17f30*/  ULDC UR4, c[0x0][0x228] ;  /* 0x00008a0000047ab9 */ /* 0x000fe20000000800 */
[----:B------:R-:W-:Y:S01]  /*17f40*/  ULDC UR6, c[0x0][0x228] ;  /* 0x00008a0000067ab9 */ /* 0x000fe20000000800 */
[----:B-1----:R-:W-:Y:S01]  /*17f50*/  IMAD.WIDE R16, R19, 0x4, R2 ;  /* 0x0000000413107825 */ /* 0x002fe200078e0202 */
[----:B------:R-:W-:Y:S01]  /*17f60*/  ISETP.LT.AND P3, PT, R12, UR4, !P3 ;  /* 0x000000040c007c0c */ /* 0x000fe2000df61270 */
[----:B------:R1:W-:Y:S01]  /*17f70*/  @P1 STG.E desc[UR16][R14.64], R29 ;  /* 0x0000001d0e001986 */ /* 0x0003e2000c101910 */
[----:B------:R-:W-:Y:S01]  /*17f80*/  ULDC UR4, c[0x0][0x228] ;  /* 0x00008a0000047ab9 */ /* 0x000fe20000000800 */
[----:B------:R-:W-:Y:S01]  /*17f90*/  VIADD R0, R8, 0x1f ;  /* 0x0000001f08007836 */ /* 0x000fe20000000000 */
[----:B------:R-:W-:Y:S01]  /*17fa0*/  ULDC UR8, c[0x0][0x228] ;  /* 0x00008a0000087ab9 */ /* 0x000fe20000000800 */
[----:B------:R-:W-:Y:S01]  /*17fb0*/  @P6 STG.E desc[UR16][R16.64], R37 ;  /* 0x0000002510006986 */ /* 0x000fe2000c101910 */
[----:B------:R-:W-:Y:S01]  /*17fc0*/  ISETP.LT.AND P6, PT, R9, UR4, !P5 ;  /* 0x0000000409007c0c */ /* 0x000fe2000efc1270 */
[----:B------:R-:W-:Y:S01]  /*17fd0*/  ULDC UR4, c[0x0][0x22c] ;  /* 0x00008b0000047ab9 */ /* 0x000fe20000000800 */
[C---:B------:R-:W-:Y:S01]  /*17fe0*/  VIADD R13, R19.reuse, UR26 ;  /* 0x0000001a130d7c36 */ /* 0x040fe20008000000 */
[----:B------:R-:W-:Y:S01]  /*17ff0*/  ISETP.LT.AND P5, PT, R12, UR6, !P5 ;  /* 0x000000060c007c0c */ /* 0x000fe2000efa1270 */
[----:B----4-:R-:W-:Y:S01]  /*18000*/  IMAD.WIDE R4, R19, 0x4, R10 ;  /* 0x0000000413047825 */ /* 0x010fe200078e020a */
[----:B------:R-:W-:Y:S01]  /*18010*/  ISETP.GE.AND P1, PT, R0, UR4, PT ;  /* 0x0000000400007c0c */ /* 0x000fe2000bf26270 */
[----:B------:R-:W-:Y:S01]  /*18020*/  ULDC UR4, c[0x0][0x22c] ;  /* 0x00008b0000047ab9 */ /* 0x000fe20000000800 */
[----:B------:R-:W-:Y:S01]  /*18030*/  IADD3 R0, R8, 0x20, RZ ;  /* 0x0000002008007810 */ /* 0x000fe20007ffe0ff */
[C---:B--2---:R-:W-:Y:S01]  /*18040*/  IMAD.WIDE R6, R13.reuse, 0x4, R2 ;  /* 0x000000040d067825 */ /* 0x044fe200078e0202 */
[----:B------:R2:W-:Y:S01]  /*18050*/  @P3 STG.E desc[UR16][R4.64], R33 ;  /* 0x0000002104003986 */ /* 0x0005e2000c101910 */
[----:B------:R-:W-:Y:S01]  /*18060*/  ULDC UR6, c[0x0][0x228] ;  /* 0x00008a0000067ab9 */ /* 0x000fe20000000800 */
[----:B------:R-:W-:Y:S01]  /*18070*/  ISETP.GE.AND P3, PT, R0, UR4, PT ;  /* 0x0000000400007c0c */ /* 0x000fe2000bf66270 */
[----:B------:R-:W-:Y:S01]  /*18080*/  ULDC UR4, c[0x0][0x228] ;  /* 0x00008a0000047ab9 */ /* 0x000fe20000000800 */
[----:B------:R3:W-:Y:S01]  /*18090*/  @P6 STG.E desc[UR16][R6.64], R90 ;  /* 0x0000005a06006986 */ /* 0x0007e2000c101910 */
[----:B-1----:R-:W-:Y:S01]  /*180a0*/  IMAD.WIDE R14, R13, 0x4, R10 ;  /* 0x000000040d0e7825 */ /* 0x002fe200078e020a */
[----:B------:R-:W-:Y:S01]  /*180b0*/  ISETP.LT.AND P6, PT, R9, UR4, !P2 ;  /* 0x0000000409007c0c */ /* 0x000fe2000d7c1270 */
[----:B------:R-:W-:Y:S01]  /*180c0*/  ULDC UR4, c[0x0][0x228] ;  /* 0x00008a0000047ab9 */ /* 0x000fe20000000800 */
[----:B------:R-:W-:Y:S01]  /*180d0*/  ISETP.LT.AND P2, PT, R12, UR6, !P2 ;  /* 0x000000060c007c0c */ /* 0x000fe2000d741270 */
[----:B------:R-:W-:Y:S01]  /*180e0*/  VIADD R13, R13, UR26 ;  /* 0x0000001a0d0d7c36 */ /* 0x000fe20008000000 */
[----:B------:R1:W-:Y:S01]  /*180f0*/  @P5 STG.E desc[UR16][R14.64], R30 ;  /* 0x0000001e0e005986 */ /* 0x0003e2000c101910 */
[----:B------:R-:W-:Y:S01]  /*18100*/  ISETP.LT.AND P5, PT, R9, UR4, !P4 ;  /* 0x0000000409007c0c */ /* 0x000fe2000e7a1270 */
[----:B------:R-:W-:Y:S01]  /*18110*/  VIADD R0, R8, 0x21 ;  /* 0x0000002108007836 */ /* 0x000fe20000000000 */
[----:B------:R-:W-:Y:S01]  /*18120*/  ULDC UR6, c[0x0][0x228] ;  /* 0x00008a0000067ab9 */ /* 0x000fe20000000800 */
[C---:B--2---:R-:W-:Y:S01]  /*18130*/  IMAD.WIDE R4, R13.reuse, 0x4, R2 ;  /* 0x000000040d047825 */ /* 0x044fe200078e0202 */
[----:B------:R-:W-:Y:S01]  /*18140*/  ULDC UR4, c[0x0][0x22c] ;  /* 0x00008b0000047ab9 */ /* 0x000fe20000000800 */
[----:B------:R-:W2:Y:S02]  /*18150*/  LDS.128 R24, [R252] ;  /* 0x00000000fc187984 */ /* 0x000ea40000000c00 */
[C---:B---3--:R-:W-:Y:S01]  /*18160*/  IMAD.WIDE R6, R13.reuse, 0x4, R10 ;  /* 0x000000040d067825 */ /* 0x048fe200078e020a */
[----:B------:R-:W-:Y:S01]  /*18170*/  IADD3 R13, R13, UR26, RZ ;  /* 0x0000001a0d0d7c10 */ /* 0x000fe2000fffe0ff */
[----:B------:R3:W-:Y:S01]  /*18180*/  @P6 STG.E desc[UR16][R4.64], R38 ;  /* 0x0000002604006986 */ /* 0x0007e2000c101910 */
[----:B------:R-:W-:Y:S01]  /*18190*/  ISETP.LT.AND P4, PT, R12, UR6, !P4 ;  /* 0x000000060c007c0c */ /* 0x000fe2000e781270 */
[----:B------:R-:W-:Y:S01]  /*181a0*/  ULDC UR6, c[0x0][0x228] ;  /* 0x00008a0000067ab9 */ /* 0x000fe20000000800 */
[----:B------:R-:W-:Y:S01]  /*181b0*/  ISETP.GE.AND P6, PT, R0, UR4, PT ;  /* 0x0000000400007c0c */ /* 0x000fe2000bfc6270 */
[----:B-1----:R-:W-:Y:S01]  /*181c0*/  IMAD.WIDE R14, R13, 0x4, R2 ;  /* 0x000000040d0e7825 */ /* 0x002fe200078e0202 */
[----:B------:R-:W-:Y:S01]  /*181d0*/  ULDC UR4, c[0x0][0x228] ;  /* 0x00008a0000047ab9 */ /* 0x000fe20000000800 */
[----:B------:R1:W-:Y:S02]  /*181e0*/  @P2 STG.E desc[UR16][R6.64], R34 ;  /* 0x0000002206002986 */ /* 0x0003e4000c101910 */
[----:B------:R-:W-:Y:S01]  /*181f0*/  VIADD R0, R8, 0x22 ;  /* 0x0000002208007836 */ /* 0x000fe20000000000 */
[----:B------:R-:W-:Y:S01]  /*18200*/  ISETP.LT.AND P2, PT, R9, UR4, !P1 ;  /* 0x0000000409007c0c */ /* 0x000fe2000cf41270 */
[----:B------:R-:W-:Y:S01]  /*18210*/  ULDC UR4, c[0x0][0x22c] ;  /* 0x00008b0000047ab9 */ /* 0x000fe20000000800 */
[----:B------:R4:W-:Y:S01]  /*18220*/  @P5 STG.E desc[UR16][R14.64], R91 ;  /* 0x0000005b0e005986 */ /* 0x0009e2000c101910 */
[----:B------:R-:W-:Y:S01]  /*18230*/  IMAD.WIDE R16, R13, 0x4, R10 ;  /* 0x000000040d107825 */ /* 0x000fe200078e020a */
[----:B------:R-:W-:Y:S01]  /*18240*/  ISETP.GE.AND P5, PT, R0, UR4, PT ;  /* 0x0000000400007c0c */ /* 0x000fe2000bfa6270 */
[----:B------:R-:W-:-:S02]  /*18250*/  ULDC UR4, c[0x0][0x228] ;  /* 0x00008a0000047ab9 */ /* 0x000fc40000000800 */
[----:B------:R-:W-:Y:S01]  /*18260*/  VIADD R13, R13, UR26 ;  /* 0x0000001a0d0d7c36 */ /* 0x000fe20008000000 */
[----:B------:R-:W-:Y:S01]  /*18270*/  ISETP.LT.AND P1, PT, R12, UR4, !P1 ;  /* 0x000000040c007c0c */ /* 0x000fe2000cf21270 */
[----:B------:R-:W-:Y:S01]  /*18280*/  @P4 STG.E desc[UR16][R16.64], R31 ;  /* 0x0000001f10004986 */ /* 0x000fe2000c101910 */
[----:B------:R-:W-:Y:S01]  /*18290*/  ISETP.LT.AND P4, PT, R9, UR6, !P3 ;  /* 0x0000000609007c0c */ /* 0x000fe2000df81270 */
[C---:B---3--:R-:W-:Y:S01]  /*182a0*/  IMAD.WIDE R4, R13.reuse, 0x4, R2 ;  /* 0x000000040d047825 */ /* 0x048fe200078e0202 */
[----:B------:R-:W-:Y:S01]  /*182b0*/  IADD3 R0, R8, 0x23, RZ ;  /* 0x0000002308007810 */ /* 0x000fe20007ffe0ff */
[----:B------:R-:W-:Y:S01]  /*182c0*/  ULDC UR4, c[0x0][0x22c] ;  /* 0x00008b0000047ab9 */ /* 0x000fe20000000800 */
[----:B------:R-:W-:Y:S01]  /*182d0*/  ULDC UR6, c[0x0][0x228] ;  /* 0x00008a0000067ab9 */ /* 0x000fe20000000800 */
[C---:B------:R-:W-:Y:S01]  /*182e0*/  VIADD R19, R13.reuse, UR26 ;  /* 0x0000001a0d137c36 */ /* 0x040fe20008000000 */
[----:B------:R3:W-:Y:S01]  /*182f0*/  @P2 STG.E desc[UR16][R4.64], R39 ;  /* 0x0000002704002986 */ /* 0x0007e2000c101910 */
[----:B------:R-:W-:Y:S01]  /*18300*/  ISETP.GE.AND P2, PT, R0, UR4, PT ;  /* 0x0000000400007c0c */ /* 0x000fe2000bf46270 */
[----:B-1----:R-:W-:Y:S01]  /*18310*/  IMAD.WIDE R6, R13, 0x4, R10 ;  /* 0x000000040d067825 */ /* 0x002fe200078e020a */
[----:B------:R-:W-:-:S03]  /*18320*/  ULDC UR4, c[0x0][0x228] ;  /* 0x00008a0000047ab9 */ /* 0x000fc60000000800 */
[----:B------:R-:W-:Y:S01]  /*18330*/  VIADD R0, R8, 0x24 ;  /* 0x0000002408007836 */ /* 0x000fe20000000000 */
[----:B------:R-:W-:Y:S01]  /*18340*/  ISETP.LT.AND P3, PT, R12, UR4, !P3 ;  /* 0x000000040c007c0c */ /* 0x000fe2000df61270 */
[----:B----4-:R-:W-:Y:S01]  /*18350*/  IMAD.WIDE R14, R19, 0x4, R2 ;  /* 0x00000004130e7825 */ /* 0x010fe200078e0202 */
[----:B------:R-:W-:Y:S01]  /*18360*/  ULDC UR4, c[0x0][0x22c] ;  /* 0x00008b0000047ab9 */ /* 0x000fe20000000800 */
[----:B------:R1:W-:Y:S01]  /*18370*/  @P1 STG.E desc[UR16][R6.64], R35 ;  /* 0x0000002306001986 */ /* 0x0003e2000c101910 */
[----:B------:R-:W-:Y:S01]  /*18380*/  ISETP.GE.AND P1, PT, R0, UR4, PT ;  /* 0x0000000400007c0c */ /* 0x000fe2000bf26270 */
[----:B------:R-:W-:Y:S02]  /*18390*/  ULDC UR4, c[0x0][0x228] ;  /* 0x00008a0000047ab9 */ /* 0x000fe40000000800 */
[----:B------:R4:W-:Y:S01]  /*183a0*/  @P4 STG.E desc[UR16][R14.64], R100 ;  /* 0x000000640e004986 */ /* 0x0009e2000c101910 */
[----:B------:R-:W-:Y:S01]  /*183b0*/  ISETP.LT.AND P4, PT, R9, UR4, !P6 ;  /* 0x0000000409007c0c */ /* 0x000fe2000f781270 */
[C---:B---3--:R-:W-:Y:S01]  /*183c0*/  IMAD.WIDE R4, R19.reuse, 0x4, R10 ;  /* 0x0000000413047825 */ /* 0x048fe200078e020a */
[----:B------:R-:W-:Y:S01]  /*183d0*/  ULDC UR4, c[0x0][0x228] ;  /* 0x00008a0000047ab9 */ /* 0x000fe20000000800 */
[----:B------:R-:W-:-:S02]  /*183e0*/  IADD3 R19, R19, UR26, RZ ;  /* 0x0000001a13137c10 */ /* 0x000fc4000fffe0ff */
[----:B------:R-:W-:Y:S01]  /*183f0*/  ISETP.LT.AND P6, PT, R12, UR4, !P6 ;  /* 0x000000040c007c0c */ /* 0x000fe2000f7c1270 */
[----:B------:R-:W-:Y:S01]  /*18400*/  ULDC UR4, c[0x0][0x228] ;  /* 0x00008a0000047ab9 */ /* 0x000fe20000000800 */
[----:B------:R3:W-:Y:S01]  /*18410*/  @P3 STG.E desc[UR16][R4.64], R92 ;  /* 0x0000005c04003986 */ /* 0x0007e2000c101910 */
[----:B------:R-:W-:Y:S01]  /*18420*/  ISETP.LT.AND P3, PT, R9, UR4, !P5 ;  /* 0x0000000409007c0c */ /* 0x000fe2000ef61270 */
[----:B-1----:R-:W-:Y:S01]  /*18430*/  IMAD.WIDE R6, R19, 0x4, R2 ;  /* 0x0000000413067825 */ /* 0x002fe200078e0202 */
[----:B------:R-:W-:-:S03]  /*18440*/  ULDC UR4, c[0x0][0x22c] ;  /* 0x00008b0000047ab9 */ /* 0x000fc60000000800 */
[----:B------:R-:W-:Y:S01]  /*18450*/  VIADD R0, R8, 0x25 ;  /* 0x0000002508007836 */ /* 0x000fe20000000000 */
[----:B------:R1:W-:Y:S01]  /*18460*/  @P4 STG.E desc[UR16][R6.64], R40 ;  /* 0x0000002806004986 */ /* 0x0003e2000c101910 */
[C---:B------:R-:W-:Y:S02]  /*18470*/  VIADD R13, R19.reuse, UR26 ;  /* 0x0000001a130d7c36 */ /* 0x040fe40008000000 */
[----:B----4-:R-:W-:Y:S01]  /*18480*/  IMAD.WIDE R14, R19, 0x4, R10 ;  /* 0x00000004130e7825 */ /* 0x010fe200078e020a */
[----:B------:R-:W-:Y:S01]  /*18490*/  ISETP.GE.AND P4, PT, R0, UR4, PT ;  /* 0x0000000400007c0c */ /* 0x000fe2000bf86270 */
[----:B------:R-:W-:Y:S02]  /*184a0*/  ULDC UR4, c[0x0][0x228] ;  /* 0x00008a0000047ab9 */ /* 0x000fe40000000800 */
[----:B------:R-:W-:Y:S01]  /*184b0*/  IMAD.WIDE R16, R13, 0x4, R2 ;  /* 0x000000040d107825 */ /* 0x000fe200078e0202 */
[----:B------:R-:W-:Y:S01]  /*184c0*/  ISETP.LT.AND P5, PT, R12, UR4, !P5 ;  /* 0x000000040c007c0c */ /* 0x000fe2000efa1270 */
[----:B------:R4:W-:Y:S01]  /*184d0*/  @P6 STG.E desc[UR16][R14.64], R96 ;  /* 0x000000600e006986 */ /* 0x0009e2000c101910 */
[----:B------:R-:W-:-:S03]  /*184e0*/  ULDC UR4, c[0x0][0x228] ;  /* 0x00008a0000047ab9 */ /* 0x000fc60000000800 */
[----:B------:R2:W-:Y:S01]  /*184f0*/  @P3 STG.E desc[UR16][R16.64], R101 ;  /* 0x0000006510003986 */ /* 0x0005e2000c101910 */
[----:B------:R-:W-:Y:S01]  /*18500*/  ISETP.LT.AND P3, PT, R9, UR4, !P2 ;  /* 0x0000000409007c0c */ /* 0x000fe2000d761270 */
[C---:B---3--:R-:W-:Y:S01]  /*18510*/  IMAD.WIDE R4, R13.reuse, 0x4, R10 ;  /* 0x000000040d047825 */ /* 0x048fe200078e020a */
[----:B------:R-:W-:Y:S01]  /*18520*/  ISETP.LT.AND P2, PT, R12, UR6, !P2 ;  /* 0x000000060c007c0c */ /* 0x000fe2000d741270 */
[----:B------:R-:W-:Y:S01]  /*18530*/  ULDC UR4, c[0x0][0x22c] ;  /* 0x00008b0000047ab9 */ /* 0x000fe20000000800 */
[----:B------:R-:W-:Y:S01]  /*18540*/  IADD3 R0, R8, 0x26, RZ ;  /* 0x0000002608007810 */ /* 0x000fe20007ffe0ff */
[----:B------:R-:W-:Y:S01]  /*18550*/  VIADD R19, R13, UR26 ;  /* 0x0000001a0d137c36 */ /* 0x000fe20008000000 */
[----:B------:R-:W-:Y:S01]  /*18560*/  ISETP.LT.AND P6, PT, R9, UR8, !P1 ;  /* 0x0000000809007c0c */ /* 0x000fe2000cfc1270 */
[----:B------:R3:W-:Y:S01]  /*18570*/  @P5 STG.E desc[UR16][R4.64], R93 ;  /* 0x0000005d04005986 */ /* 0x0007e2000c101910 */
[----:B------:R-:W-:Y:S01]  /*18580*/  ISETP.GE.AND P5, PT, R0, UR4, PT ;  /* 0x0000000400007c0c */ /* 0x000fe2000bfa6270 */
[C---:B-1----:R-:W-:Y:S01]  /*18590*/  IMAD.WIDE R6, R19.reuse, 0x4, R2 ;  /* 0x0000000413067825 */ /* 0x042fe200078e0202 */
[----:B------:R-:W-:Y:S01]  /*185a0*/  ULDC UR6, c[0x0][0x228] ;  /* 0x00008a0000067ab9 */ /* 0x000fe20000000800 */
[----:B------:R-:W-:Y:S01]  /*185b0*/  IADD3 R0, R8, 0x27, RZ ;  /* 0x0000002708007810 */ /* 0x000fe20007ffe0ff */
[----:B------:R-:W-:Y:S01]  /*185c0*/  ULDC UR4, c[0x0][0x22c] ;  /* 0x00008b0000047ab9 */ /* 0x000fe20000000800 */
[C---:B----4-:R-:W-:Y:S01]  /*185d0*/  IMAD.WIDE R14, R19.reuse, 0x4, R10 ;  /* 0x00000004130e7825 */ /* 0x050fe200078e020a */
[----:B------:R-:W-:Y:S01]  /*185e0*/  ISETP.LT.AND P1, PT, R12, UR6, !P1 ;  /* 0x000000060c007c0c */ /* 0x000fe2000cf21270 */
[----:B------:R1:W-:Y:S01]  /*185f0*/  @P3 STG.E desc[UR16][R6.64], R41 ;  /* 0x0000002906003986 */ /* 0x0003e2000c101910 */
[----:B------:R-:W-:Y:S01]  /*18600*/  ISETP.GE.AND P3, PT, R0, UR4, PT ;  /* 0x0000000400007c0c */ /* 0x000fe2000bf66270 */
[----:B------:R-:W-:Y:S01]  /*18610*/  VIADD R13, R19, UR26 ;  /* 0x0000001a130d7c36 */ /* 0x000fe20008000000 */
[----:B------:R-:W-:Y:S01]  /*18620*/  ULDC UR4, c[0x0][0x228] ;  /* 0x00008a0000047ab9 */ /* 0x000fe20000000800 */
[----:B------:R4:W-:Y:S01]  /*18630*/  @P2 STG.E desc[UR16][R14.64], R97 ;  /* 0x000000610e002986 */ /* 0x0009e2000c101910 */
[----:B------:R-:W-:Y:S01]  /*18640*/  ISETP.LT.AND P2, PT, R9, UR4, !P4 ;  /* 0x0000000409007c0c */ /* 0x000fe2000e741270 */
[----:B--2---:R-:W-:Y:S01]  /*18650*/  IMAD.WIDE R16, R13, 0x4, R2 ;  /* 0x000000040d107825 */ /* 0x004fe200078e0202 */
[----:B------:R-:W-:Y:S01]  /*18660*/  ULDC UR6, c[0x0][0x228] ;  /* 0x00008a0000067ab9 */ /* 0x000fe20000000800 */
[----:B------:R-:W-:-:S02]  /*18670*/  ULDC UR8, c[0x0][0x228] ;  /* 0x00008a0000087ab9 */ /* 0x000fc40000000800 */
[C---:B---3--:R-:W-:Y:S01]  /*18680*/  IMAD.WIDE R4, R13.reuse, 0x4, R10 ;  /* 0x000000040d047825 */ /* 0x048fe200078e020a */
[----:B------:R2:W-:Y:S01]  /*18690*/  @P6 STG.E desc[UR16][R16.64], R102 ;  /* 0x0000006610006986 */ /* 0x0005e2000c101910 */
[----:B------:R-:W-:Y:S01]  /*186a0*/  ISETP.LT.AND P4, PT, R12, UR6, !P4 ;  /* 0x000000060c007c0c */ /* 0x000fe2000e781270 */
[----:B------:R-:W-:Y:S01]  /*186b0*/  ULDC UR4, c[0x0][0x22c] ;  /* 0x00008b0000047ab9 */ /* 0x000fe20000000800 */
[----:B------:R-:W-:Y:S02]  /*186c0*/  VIADD R0, R8, 0x28 ;  /* 0x0000002808007836 */ /* 0x000fe40000000000 */
[----:B------:R-:W-:Y:S01]  /*186d0*/  VIADD R13, R13, UR26 ;  /* 0x0000001a0d0d7c36 */ /* 0x000fe20008000000 */
[----:B------:R-:W-:Y:S01]  /*186e0*/  ISETP.LT.AND P6, PT, R9, UR8, !P5 ;  /* 0x0000000809007c0c */ /* 0x000fe2000efc1270 */
[----:B------:R3:W-:Y:S01]  /*186f0*/  @P1 STG.E desc[UR16][R4.64], R94 ;  /* 0x0000005e04001986 */ /* 0x0007e2000c101910 */
[----:B------:R-:W-:Y:S01]  /*18700*/  ISETP.GE.AND P1, PT, R0, UR4, PT ;  /* 0x0000000400007c0c */ /* 0x000fe2000bf26270 */
[C---:B-1----:R-:W-:Y:S01]  /*18710*/  IMAD.WIDE R6, R13.reuse, 0x4, R2 ;  /* 0x000000040d067825 */ /* 0x042fe200078e0202 */
[C---:B------:R-:W-:Y:S01]  /*18720*/  IADD3 R19, R13.reuse, UR26, RZ ;  /* 0x0000001a0d137c10 */ /* 0x040fe2000fffe0ff */
[----:B------:R-:W-:Y:S01]  /*18730*/  ULDC UR4, c[0x0][0x22c] ;  /* 0x00008b0000047ab9 */ /* 0x000fe20000000800 */
[----:B------:R-:W-:Y:S01]  /*18740*/  ULDC UR6, c[0x0][0x228] ;  /* 0x00008a0000067ab9 */ /* 0x000fe20000000800 */
[----:B------:R-:W-:Y:S01]  /*18750*/  VIADD R0, R8, 0x29 ;  /* 0x0000002908007836 */ /* 0x000fe20000000000 */
[----:B------:R1:W-:Y:S01]  /*18760*/  @P2 STG.E desc[UR16][R6.64], R42 ;  /* 0x0000002a06002986 */ /* 0x0003e2000c101910 */
[----:B----4-:R-:W-:Y:S01]  /*18770*/  IMAD.WIDE R14, R13, 0x4, R10 ;  /* 0x000000040d0e7825 */ /* 0x010fe200078e020a */
[----:B------:R-:W-:-:S02]  /*18780*/  ULDC UR8, c[0x0][0x228] ;  /* 0x00008a0000087ab9 */ /* 0x000fc40000000800 */
[----:B------:R-:W-:Y:S01]  /*18790*/  ISETP.GE.AND P2, PT, R0, UR4, PT ;  /* 0x0000000400007c0c */ /* 0x000fe2000bf46270 */
[----:B--2---:R-:W-:Y:S01]  /*187a0*/  IMAD.WIDE R16, R19, 0x4, R2 ;  /* 0x0000000413107825 */ /* 0x004fe200078e0202 */
[----:B------:R-:W-:Y:S01]  /*187b0*/  ULDC UR4, c[0x0][0x228] ;  /* 0x00008a0000047ab9 */ /* 0x000fe20000000800 */
[----:B------:R2:W-:Y:S01]  /*187c0*/  @P4 STG.E desc[UR16][R14.64], R98 ;  /* 0x000000620e004986 */ /* 0x0005e2000c101910 */
[----:B------:R-:W-:Y:S01]  /*187d0*/  ISETP.LT.AND P5, PT, R12, UR4, !P5 ;  /* 0x000000040c007c0c */ /* 0x000fe2000efa1270 */
[----:B------:R-:W-:Y:S01]  /*187e0*/  ULDC UR4, c[0x0][0x228] ;  /* 0x00008a0000047ab9 */ /* 0x000fe20000000800 */
[----:B------:R-:W-:Y:S01]  /*187f0*/  VIADD R0, R8, 0x2a ;  /* 0x0000002a08007836 */ /* 0x000fe20000000000 */
[----:B------:R-:W-:Y:S01]  /*18800*/  @P6 STG.E desc[UR16][R16.64], R103 ;  /* 0x0000006710006986 */ /* 0x000fe2000c101910 */
[----:B------:R-:W-:Y:S01]  /*18810*/  ISETP.LT.AND P6, PT, R9, UR4, !P3 ;  /* 0x0000000409007c0c */ /* 0x000fe2000dfc1270 */
[----:B------:R-:W-:Y:S01]  /*18820*/  ULDC UR4, c[0x0][0x22c] ;  /* 0x00008b0000047ab9 */ /* 0x000fe20000000800 */
[C---:B------:R-:W-:Y:S01]  /*18830*/  IADD3 R13, R19.reuse, UR26, RZ ;  /* 0x0000001a130d7c10 */ /* 0x040fe2000fffe0ff */
[----:B---3--:R-:W-:Y:S01]  /*18840*/  IMAD.WIDE R4, R19, 0x4, R10 ;  /* 0x0000000413047825 */ /* 0x008fe200078e020a */
[----:B------:R-:W-:Y:S01]  /*18850*/  ISETP.GE.AND P4, PT, R0, UR4, PT ;  /* 0x0000000400007c0c */ /* 0x000fe2000bf86270 */
[----:B------:R-:W-:Y:S01]  /*18860*/  ULDC UR4, c[0x0][0x22c] ;  /* 0x00008b0000047ab9 */ /* 0x000fe20000000800 */
[----:B------:R-:W-:Y:S01]  /*18870*/  ISETP.LT.AND P3, PT, R12, UR6, !P3 ;  /* 0x000000060c007c0c */ /* 0x000fe2000df61270 */
[----:B------:R-:W-:Y:S01]  /*18880*/  VIADD R0, R8, 0x2b ;  /* 0x0000002b08007836 */ /* 0x000fe20000000000 */
[----:B------:R-:W-:Y:S01]  /*18890*/  ULDC UR6, c[0x0][0x228] ;  /* 0x00008a0000067ab9 */ /* 0x000fe20000000800 */
[C---:B-1----:R-:W-:Y:S01]  /*188a0*/  IMAD.WIDE R6, R13.reuse, 0x4, R2 ;  /* 0x000000040d067825 */ /* 0x042fe200078e0202 */
[----:B------:R1:W-:Y:S02]  /*188b0*/  @P5 STG.E desc[UR16][R4.64], R95 ;  /* 0x0000005f04005986 */ /* 0x0003e4000c101910 */
[----:B------:R-:W-:Y:S01]  /*188c0*/  ISETP.GE.AND P5, PT, R0, UR4, PT ;  /* 0x0000000400007c0c */ /* 0x000fe2000bfa6270 */
[----:B------:R-:W-:Y:S01]  /*188d0*/  ULDC UR4, c[0x0][0x228] ;  /* 0x00008a0000047ab9 */ /* 0x000fe20000000800 */
[----:B------:R3:W-:Y:S01]  /*188e0*/  @P6 STG.E desc[UR16][R6.64], R43 ;  /* 0x0000002b06006986 */ /* 0x0007e2000c101910 */
[----:B--2---:R-:W-:Y:S01]  /*188f0*/  IMAD.WIDE R14, R13, 0x4, R10 ;  /* 0x000000040d0e7825 */ /* 0x004fe200078e020a */
[----:B------:R-:W-:Y:S01]  /*18900*/  ISETP.LT.AND P6, PT, R9, UR4, !P1 ;  /* 0x0000000409007c0c */ /* 0x000fe2000cfc1270 */
[----:B------:R-:W-:Y:S01]  /*18910*/  ULDC UR4, c[0x0][0x228] ;  /* 0x00008a0000047ab9 */ /* 0x000fe20000000800 */
[----:B------:R-:W-:Y:S01]  /*18920*/  ISETP.LT.AND P1, PT, R12, UR6, !P1 ;  /* 0x000000060c007c0c */ /* 0x000fe2000cf21270 */
[----:B------:R-:W-:Y:S01]  /*18930*/  VIADD R13, R13, UR26 ;  /* 0x0000001a0d0d7c36 */ /* 0x000fe20008000000 */
[----:B------:R2:W-:Y:S01]  /*18940*/  @P3 STG.E desc[UR16][R14.64], R99 ;  /* 0x000000630e003986 */ /* 0x0005e2000c101910 */
[----:B------:R-:W-:Y:S01]  /*18950*/  ISETP.LT.AND P3, PT, R9, UR4, !P2 ;  /* 0x0000000409007c0c */ /* 0x000fe2000d761270 */
[----:B------:R-:W-:Y:S01]  /*18960*/  ULDC UR6, c[0x0][0x228] ;  /* 0x00008a0000067ab9 */ /* 0x000fe20000000800 */
[----:B-1----:R-:W-:Y:S01]  /*18970*/  IMAD.WIDE R4, R13, 0x4, R2 ;  /* 0x000000040d047825 */ /* 0x002fe200078e0202 */
[----:B------:R-:W-:Y:S01]  /*18980*/  IADD3 R0, R8, 0x2c, RZ ;  /* 0x0000002c08007810 */ /* 0x000fe20007ffe0ff */
[----:B------:R-:W-:-:S02]  /*18990*/  ULDC UR4, c[0x0][0x22c] ;  /* 0x00008b0000047ab9 */ /* 0x000fc40000000800 */
[C---:B---3--:R-:W-:Y:S01]  /*189a0*/  IMAD.WIDE R6, R13.reuse, 0x4, R10 ;  /* 0x000000040d067825 */ /* 0x048fe200078e020a */
[----:B------:R-:W-:Y:S01]  /*189b0*/  ISETP.LT.AND P2, PT, R12, UR6, !P2 ;  /* 0x000000060c007c0c */ /* 0x000fe2000d741270 */
[----:B------:R1:W-:Y:S02]  /*189c0*/  @P6 STG.E desc[UR16][R4.64], R156 ;  /* 0x0000009c04006986 */ /* 0x0003e4000c101910 */
[----:B------:R-:W-:Y:S01]  /*189d0*/  VIADD R13, R13, UR26 ;  /* 0x0000001a0d0d7c36 */ /* 0x000fe20008000000 */
[----:B------:R-:W-:Y:S01]  /*189e0*/  ISETP.GE.AND P6, PT, R0, UR4, PT ;  /* 0x0000000400007c0c */ /* 0x000fe2000bfc6270 */
[----:B------:R-:W-:Y:S01]  /*189f0*/  ULDC UR4, c[0x0][0x228] ;  /* 0x00008a0000047ab9 */ /* 0x000fe20000000800 */
[----:B------:R-:W-:Y:S01]  /*18a00*/  VIADD R0, R8, 0x2d ;  /* 0x0000002d08007836 */ /* 0x000fe20000000000 */
[----:B------:R-:W-:Y:S01]  /*18a10*/  ULDC UR6, c[0x0][0x228] ;  /* 0x00008a0000067ab9 */ /* 0x000fe20000000800 */
[----:B--2---:R-:W-:Y:S01]  /*18a20*/  IMAD.WIDE R14, R13, 0x4, R2 ;  /* 0x000000040d0e7825 */ /* 0x004fe200078e0202 */
[----:B------:R2:W-:Y:S01]  /*18a30*/  @P1 STG.E desc[UR16][R6.64], R104 ;  /* 0x0000006806001986 */ /* 0x0005e2000c101910 */
[----:B------:R-:W-:Y:S01]  /*18a40*/  ISETP.LT.AND P1, PT, R9, UR4, !P4 ;  /* 0x0000000409007c0c */ /* 0x000fe2000e721270 */
[----:B------:R-:W-:Y:S01]  /*18a50*/  ULDC UR4, c[0x0][0x22c] ;  /* 0x00008b0000047ab9 */ /* 0x000fe20000000800 */
[C---:B------:R-:W-:Y:S01]  /*18a60*/  IMAD.WIDE R16, R13.reuse, 0x4, R10 ;  /* 0x000000040d107825 */ /* 0x040fe200078e020a */
[----:B------:R3:W-:Y:S01]  /*18a70*/  @P3 STG.E desc[UR16][R14.64], R44 ;  /* 0x0000002c0e003986 */ /* 0x0007e2000c101910 */
[----:B------:R-:W-:-:S02]  /*18a80*/  IADD3 R13, R13, UR26, RZ ;  /* 0x0000001a0d0d7c10 */ /* 0x000fc4000fffe0ff */
[----:B------:R-:W-:Y:S01]  /*18a90*/  ISETP.GE.AND P3, PT, R0, UR4, PT ;  /* 0x0000000400007c0c */ /* 0x000fe2000bf66270 */
[----:B------:R-:W-:Y:S02]  /*18aa0*/  ULDC UR4, c[0x0][0x228] ;  /* 0x00008a0000047ab9 */ /* 0x000fe40000000800 */
[----:B------:R-:W-:Y:S01]  /*18ab0*/  ISETP.LT.AND P4, PT, R12, UR4, !P4 ;  /* 0x000000040c007c0c */ /* 0x000fe2000e781270 */
[----:B------:R-:W-:Y:S01]  /*18ac0*/  @P2 STG.E desc[UR16][R16.64], R108 ;  /* 0x0000006c10002986 */ /* 0x000fe2000c101910 */
[----:B-1----:R-:W-:Y:S01]  /*18ad0*/  IMAD.WIDE R4, R13, 0x4, R2 ;  /* 0x000000040d047825 */ /* 0x002fe200078e0202 */
[----:B------:R-:W-:Y:S01]  /*18ae0*/  ISETP.LT.AND P2, PT, R9, UR6, !P5 ;  /* 0x0000000609007c0c */ /* 0x000fe2000ef41270 */
[----:B------:R-:W-:Y:S01]  /*18af0*/  ULDC UR4, c[0x0][0x22c] ;  /* 0x00008b0000047ab9 */ /* 0x000fe20000000800 */
[----:B------:R-:W-:Y:S01]  /*18b00*/  ULDC UR6, c[0x0][0x228] ;  /* 0x00008a0000067ab9 */ /* 0x000fe20000000800 */
[----:B------:R-:W-:Y:S01]  /*18b10*/  VIADD R0, R8, 0x2e ;  /* 0x0000002e08007836 */ /* 0x000fe20000000000 */
[----:B------:R1:W-:Y:S01]  /*18b20*/  @P1 STG.E desc[UR16][R4.64], R157 ;  /* 0x0000009d04001986 */ /* 0x0003e2000c101910 */
[----:B------:R-:W-:-:S02]  /*18b30*/  VIADD R19, R13, UR26 ;  /* 0x0000001a0d137c36 */ /* 0x000fc40008000000 */
[----:B--2---:R-:W-:Y:S01]  /*18b40*/  IMAD.WIDE R6, R13, 0x4, R10 ;  /* 0x000000040d067825 */ /* 0x004fe200078e020a */
[----:B------:R-:W-:Y:S01]  /*18b50*/  ISETP.GE.AND P1, PT, R0, UR4, PT ;  /* 0x0000000400007c0c */ /* 0x000fe2000bf26270 */
[----:B------:R-:W-:Y:S01]  /*18b60*/  ULDC UR4, c[0x0][0x228] ;  /* 0x00008a0000047ab9 */ /* 0x000fe20000000800 */
[----:B------:R-:W-:Y:S01]  /*18b70*/  IADD3 R0, R8, 0x2f, RZ ;  /* 0x0000002f08007810 */ /* 0x000fe20007ffe0ff */
[----:B---3--:R-:W-:Y:S01]  /*18b80*/  IMAD.WIDE R14, R19, 0x4, R2 ;  /* 0x00000004130e7825 */ /* 0x008fe200078e0202 */
[----:B------:R-:W-:Y:S01]  /*18b90*/  ISETP.LT.AND P5, PT, R12, UR4, !P5 ;  /* 0x000000040c007c0c */ /* 0x000fe2000efa1270 */
[----:B------:R-:W-:Y:S01]  /*18ba0*/  ULDC UR4, c[0x0][0x22c] ;  /* 0x00008b0000047ab9 */ /* 0x000fe20000000800 */
[----:B------:R2:W-:Y:S01]  /*18bb0*/  @P4 STG.E desc[UR16][R6.64], R105 ;  /* 0x0000006906004986 */ /* 0x0005e2000c101910 */
[----:B------:R-:W-:Y:S01]  /*18bc0*/  ISETP.GE.AND P4, PT, R0, UR4, PT ;  /* 0x0000000400007c0c */ /* 0x000fe2000bf86270 */
[----:B------:R-:W-:Y:S02]  /*18bd0*/  ULDC UR4, c[0x0][0x228] ;  /* 0x00008a0000047ab9 */ /* 0x000fe40000000800 */
[----:B------:R3:W-:Y:S01]  /*18be0*/  @P2 STG.E desc[UR16][R14.64], R45 ;  /* 0x0000002d0e002986 */ /* 0x0007e2000c101910 */
[----:B------:R-:W-:Y:S01]  /*18bf0*/  ISETP.LT.AND P2, PT, R9, UR4, !P6 ;  /* 0x0000000409007c0c */ /* 0x000fe2000f741270 */
[----:B-1----:R-:W-:Y:S01]  /*18c00*/  IMAD.WIDE R4, R19, 0x4, R10 ;  /* 0x0000000413047825 */ /* 0x002fe200078e020a */
[----:B------:R-:W-:-:S03]  /*18c10*/  ULDC UR4, c[0x0][0x228] ;  /* 0x00008a0000047ab9 */ /* 0x000fc60000000800 */
[----:B------:R-:W-:Y:S01]  /*18c20*/  VIADD R19, R19, UR26 ;  /* 0x0000001a13137c36 */ /* 0x000fe20008000000 */
[----:B------:R-:W-:Y:S01]  /*18c30*/  ISETP.LT.AND P6, PT, R12, UR4, !P6 ;  /* 0x000000040c007c0c */ /* 0x000fe2000f7c1270 */
[----:B------:R-:W-:Y:S01]  /*18c40*/  ULDC UR4, c[0x0][0x228] ;  /* 0x00008a0000047ab9 */ /* 0x000fe20000000800 */
[----:B------:R-:W-:Y:S02]  /*18c50*/  VIADD R0, R8, 0x30 ;  /* 0x0000003008007836 */ /* 0x000fe40000000000 */
[----:B--2---:R-:W-:Y:S01]  /*18c60*/  IMAD.WIDE R6, R19, 0x4, R2 ;  /* 0x0000000413067825 */ /* 0x004fe200078e0202 */
[----:B------:R1:W-:Y:S01]  /*18c70*/  @P5 STG.E desc[UR16][R4.64], R109 ;  /* 0x0000006d04005986 */ /* 0x0003e2000c101910 */
[----:B------:R-:W-:Y:S01]  /*18c80*/  ISETP.LT.AND P5, PT, R9, UR4, !P3 ;  /* 0x0000000409007c0c */ /* 0x000fe2000dfa1270 */
[----:B------:R-:W-:Y:S02]  /*18c90*/  ULDC UR4, c[0x0][0x22c] ;  /* 0x00008b0000047ab9 */ /* 0x000fe40000000800 */
[----:B------:R2:W-:Y:S01]  /*18ca0*/  @P2 STG.E desc[UR16][R6.64], R158 ;  /* 0x0000009e06002986 */ /* 0x0005e2000c101910 */
[----:B------:R-:W-:Y:S01]  /*18cb0*/  ISETP.GE.AND P2, PT, R0, UR4, PT ;  /* 0x0000000400007c0c */ /* 0x000fe2000bf46270 */
[----:B------:R-:W-:Y:S01]  /*18cc0*/  ULDC UR4, c[0x0][0x228] ;  /* 0x00008a0000047ab9 */ /* 0x000fe20000000800 */
[C---:B---3--:R-:W-:Y:S01]  /*18cd0*/  IMAD.WIDE R14, R19.reuse, 0x4, R10 ;  /* 0x00000004130e7825 */ /* 0x048fe200078e020a */
[----:B------:R-:W-:Y:S01]  /*18ce0*/  ISETP.LT.AND P3, PT, R12, UR4, !P3 ;  /* 0x000000040c007c0c */ /* 0x000fe2000df61270 */
[----:B------:R-:W-:Y:S01]  /*18cf0*/  ULDC UR4, c[0x0][0x228] ;  /* 0x00008a0000047ab9 */ /* 0x000fe20000000800 */
[----:B------:R-:W-:-:S02]  /*18d00*/  IADD3 R13, R19, UR26, RZ ;  /* 0x0000001a130d7c10 */ /* 0x000fc4000fffe0ff */
[----:B------:R3:W-:Y:S01]  /*18d10*/  @P6 STG.E desc[UR16][R14.64], R106 ;  /* 0x0000006a0e006986 */ /* 0x0007e2000c101910 */
[----:B------:R-:W-:Y:S01]  /*18d20*/  ISETP.LT.AND P6, PT, R9, UR4, !P1 ;  /* 0x0000000409007c0c */ /* 0x000fe2000cfc1270 */
[----:B------:R-:W-:Y:S02]  /*18d30*/  VIADD R0, R8, 0x31 ;  /* 0x0000003108007836 */ /* 0x000fe40000000000 */
[C---:B------:R-:W-:Y:S01]  /*18d40*/  IMAD.WIDE R16, R13.reuse, 0x4, R2 ;  /* 0x000000040d107825 */ /* 0x040fe200078e0202 */
[----:B------:R-:W-:Y:S01]  /*18d50*/  ISETP.LT.AND P1, PT, R12, UR6, !P1 ;  /* 0x000000060c007c0c */ /* 0x000fe2000cf21270 */
[----:B------:R-:W-:Y:S01]  /*18d60*/  ULDC UR4, c[0x0][0x22c] ;  /* 0x00008b0000047ab9 */ /* 0x000fe20000000800 */
[----:B------:R-:W-:Y:S01]  /*18d70*/  ULDC UR6, c[0x0][0x228] ;  /* 0x00008a0000067ab9 */ /* 0x000fe20000000800 */
[C---:B-1----:R-:W-:Y:S01]  /*18d80*/  IMAD.WIDE R4, R13.reuse, 0x4, R10 ;  /* 0x000000040d047825 */ /* 0x042fe200078e020a */
[----:B------:R1:W-:Y:S03]  /*18d90*/  @P5 STG.E desc[UR16][R16.64], R46 ;  /* 0x0000002e10005986 */ /* 0x0003e6000c101910 */
[----:B------:R-:W-:Y:S01]  /*18da0*/  VIADD R19, R13, UR26 ;  /* 0x0000001a0d137c36 */ /* 0x000fe20008000000 */
[----:B------:R4:W-:Y:S01]  /*18db0*/  @P3 STG.E desc[UR16][R4.64], R110 ;  /* 0x0000006e04003986 */ /* 0x0009e2000c101910 */
[----:B------:R-:W-:Y:S01]  /*18dc0*/  ISETP.GE.AND P3, PT, R0, UR4, PT ;  /* 0x0000000400007c0c */ /* 0x000fe2000bf66270 */
[----:B------:R-:W-:Y:S01]  /*18dd0*/  VIADD R0, R8, 0x32 ;  /* 0x0000003208007836 */ /* 0x000fe20000000000 */
[----:B------:R-:W-:Y:S01]  /*18de0*/  ISETP.LT.AND P5, PT, R9, UR8, !P4 ;  /* 0x0000000809007c0c */ /* 0x000fe2000e7a1270 */
[C---:B--2---:R-:W-:Y:S01]  /*18df0*/  IMAD.WIDE R6, R19.reuse, 0x4, R2 ;  /* 0x0000000413067825 */ /* 0x044fe200078e0202 */
[----:B------:R-:W-:Y:S01]  /*18e00*/  ISETP.LT.AND P4, PT, R12, UR6, !P4 ;  /* 0x000000060c007c0c */ /* 0x000fe2000e781270 */
[----:B------:R-:W-:Y:S01]  /*18e10*/  ULDC UR4, c[0x0][0x22c] ;  /* 0x00008b0000047ab9 */ /* 0x000fe20000000800 */
[C---:B------:R-:W-:Y:S01]  /*18e20*/  IADD3 R13, R19.reuse, UR26, RZ ;  /* 0x0000001a130d7c10 */ /* 0x040fe2000fffe0ff */
[----:B---3--:R-:W-:Y:S01]  /*18e30*/  IMAD.WIDE R14, R19, 0x4, R10 ;  /* 0x00000004130e7825 */ /* 0x008fe200078e020a */
[----:B------:R2:W-:Y:S01]  /*18e40*/  @P6 STG.E desc[UR16][R6.64], R159 ;  /* 0x0000009f06006986 */ /* 0x0005e2000c101910 */
[----:B------:R-:W-:Y:S01]  /*18e50*/  ISETP.GE.AND P6, PT, R0, UR4, PT ;  /* 0x0000000400007c0c */ /* 0x000fe2000bfc6270 */
[----:B------:R-:W-:Y:S01]  /*18e60*/  ULDC UR4, c[0x0][0x228] ;  /* 0x00008a0000047ab9 */ /* 0x000fe20000000800 */
[----:B-1----:R-:W-:Y:S01]  /*18e70*/  IMAD.WIDE R16, R13, 0x4, R2 ;  /* 0x000000040d107825 */ /* 0x002fe200078e0202 */
[----:B------:R1:W-:Y:S01]  /*18e80*/  @P1 STG.E desc[UR16][R14.64], R107 ;  /* 0x0000006b0e001986 */ /* 0x0003e2000c101910 */
[----:B------:R-:W-:Y:S01]  /*18e90*/  ISETP.LT.AND P1, PT, R9, UR4, !P2 ;  /* 0x0000000409007c0c */ /* 0x000fe2000d721270 */
[----:B------:R-:W-:Y:S01]  /*18ea0*/  ULDC UR6, c[0x0][0x228] ;  /* 0x00008a0000067ab9 */ /* 0x000fe20000000800 */
[C---:B----4-:R-:W-:Y:S01]  /*18eb0*/  IMAD.WIDE R4, R13.reuse, 0x4, R10 ;  /* 0x000000040d047825 */ /* 0x050fe200078e020a */
[----:B------:R-:W-:Y:S01]  /*18ec0*/  IADD3 R13, R13, UR26, RZ ;  /* 0x0000001a0d0d7c10 */ /* 0x000fe2000fffe0ff */
[----:B------:R-:W-:-:S02]  /*18ed0*/  ULDC UR8, c[0x0][0x228] ;  /* 0x00008a0000087ab9 */ /* 0x000fc40000000800 */
[----:B------:R-:W-:Y:S01]  /*18ee0*/  VIADD R0, R8, 0x33 ;  /* 0x0000003308007836 */ /* 0x000fe20000000000 */
[----:B------:R3:W-:Y:S01]  /*18ef0*/  @P5 STG.E desc[UR16][R16.64], R47 ;  /* 0x0000002f10005986 */ /* 0x0007e2000c101910 */
[----:B------:R-:W-:Y:S01]  /*18f00*/  ISETP.LT.AND P2, PT, R12, UR6, !P2 ;  /* 0x000000060c007c0c */ /* 0x000fe2000d741270 */
[----:B------:R-:W-:Y:S01]  /*18f10*/  ULDC UR4, c[0x0][0x22c] ;  /* 0x00008b0000047ab9 */ /* 0x000fe20000000800 */
[----:B------:R-:W-:Y:S01]  /*18f20*/  ISETP.LT.AND P5, PT, R9, UR8, !P3 ;  /* 0x0000000809007c0c */ /* 0x000fe2000dfa1270 */
[----:B------:R4:W-:Y:S01]  /*18f30*/  @P4 STG.E desc[UR16][R4.64], R111 ;  /* 0x0000006f04004986 */ /* 0x0009e2000c101910 */
[----:B------:R-:W-:Y:S01]  /*18f40*/  ISETP.GE.AND P4, PT, R0, UR4, PT ;  /* 0x0000000400007c0c */ /* 0x000fe2000bf86270 */
[----:B--2---:R-:W-:Y:S01]  /*18f50*/  IMAD.WIDE R6, R13, 0x4, R2 ;  /* 0x000000040d067825 */ /* 0x004fe200078e0202 */
[----:B------:R-:W-:Y:S01]  /*18f60*/  ULDC UR4, c[0x0][0x22c] ;  /* 0x00008b0000047ab9 */ /* 0x000fe20000000800 */
[----:B------:R-:W-:Y:S01]  /*18f70*/  ULDC UR6, c[0x0][0x228] ;  /* 0x00008a0000067ab9 */ /* 0x000fe20000000800 */
[----:B------:R-:W-:Y:S01]  /*18f80*/  ULDC UR8, c[0x0][0x228] ;  /* 0x00008a0000087ab9 */ /* 0x000fe20000000800 */
[----:B------:R-:W-:-:S02]  /*18f90*/  VIADD R0, R8, 0x34 ;  /* 0x0000003408007836 */ /* 0x000fc40000000000 */
[C---:B------:R-:W-:Y:S01]  /*18fa0*/  VIADD R19, R13.reuse, UR26 ;  /* 0x0000001a0d137c36 */ /* 0x040fe20008000000 */
[----:B------:R2:W-:Y:S01]  /*18fb0*/  @P1 STG.E desc[UR16][R6.64], R164 ;  /* 0x000000a406001986 */ /* 0x0005e2000c101910 */
[----:B-1----:R-:W-:Y:S01]  /*18fc0*/  IMAD.WIDE R14, R13, 0x4, R10 ;  /* 0x000000040d0e7825 */ /* 0x002fe200078e020a */
[----:B------:R-:W-:Y:S01]  /*18fd0*/  ISETP.GE.AND P1, PT, R0, UR4, PT ;  /* 0x0000000400007c0c */ /* 0x000fe2000bf26270 */
[----:B------:R-:W-:Y:S02]  /*18fe0*/  ULDC UR4, c[0x0][0x228] ;  /* 0x00008a0000047ab9 */ /* 0x000fe40000000800 */
[----:B---3--:R-:W-:Y:S01]  /*18ff0*/  IMAD.WIDE R16, R19, 0x4, R2 ;  /* 0x0000000413107825 */ /* 0x008fe200078e0202 */
[----:B------:R-:W-:Y:S01]  /*19000*/  ISETP.LT.AND P3, PT, R12, UR4, !P3 ;  /* 0x000000040c007c0c */ /* 0x000fe2000df61270 */
[----:B------:R1:W-:Y:S01]  /*19010*/  @P2 STG.E desc[UR16][R14.64], R152 ;  /* 0x000000980e002986 */ /* 0x0003e2000c101910 */
[----:B------:R-:W-:Y:S01]  /*19020*/  ULDC UR4, c[0x0][0x228] ;  /* 0x00008a0000047ab9 */ /* 0x000fe20000000800 */
[----:B------:R-:W-:-:S02]  /*19030*/  IADD3 R0, R8, 0x35, RZ ;  /* 0x0000003508007810 */ /* 0x000fc40007ffe0ff */
[----:B------:R-:W-:Y:S01]  /*19040*/  @P5 STG.E desc[UR16][R16.64], R48 ;  /* 0x0000003010005986 */ /* 0x000fe2000c101910 */
[----:B------:R-:W-:Y:S01]  /*19050*/  ISETP.LT.AND P5, PT, R9, UR4, !P6 ;  /* 0x0000000409007c0c */ /* 0x000fe2000f7a1270 */
[----:B------:R-:W-:Y:S01]  /*19060*/  ULDC UR4, c[0x0][0x22c] ;  /* 0x00008b0000047ab9 */ /* 0x000fe20000000800 */
[C---:B------:R-:W-:Y:S01]  /*19070*/  VIADD R13, R19.reuse, UR26 ;  /* 0x0000001a130d7c36 */ /* 0x040fe20008000000 */
[----:B------:R-:W-:Y:S01]  /*19080*/  ISETP.GE.AND P2, PT, R0, UR4, PT ;  /* 0x0000000400007c0c */ /* 0x000fe2000bf46270 */
[----:B----4-:R-:W-:Y:S01]  /*19090*/  IMAD.WIDE R4, R19, 0x4, R10 ;  /* 0x0000000413047825 */ /* 0x010fe200078e020a */
[----:B------:R-:W-:Y:S01]  /*190a0*/  ISETP.LT.AND P6, PT, R12, UR6, !P6 ;  /* 0x000000060c007c0c */ /* 0x000fe2000f7c1270 */
[----:B------:R-:W-:Y:S01]  /*190b0*/  ULDC UR4, c[0x0][0x22c] ;  /* 0x00008b0000047ab9 */ /* 0x000fe20000000800 */
[----:B------:R-:W-:Y:S01]  /*190c0*/  ULDC UR6, c[0x0][0x228] ;  /* 0x00008a0000067ab9 */ /* 0x000fe20000000800 */
[----:B------:R-:W-:Y:S02]  /*190d0*/  VIADD R0, R8, 0x36 ;  /* 0x0000003608007836 */ /* 0x000fe40000000000 */
[C---:B--2---:R-:W-:Y:S01]  /*190e0*/  IMAD.WIDE R6, R13.reuse, 0x4, R2 ;  /* 0x000000040d067825 */ /* 0x044fe200078e0202 */
        /* <DEDUP_REMOVED lines=18> */
[----:B------:R2:W-:Y:S03]  /*19210*/  @P5 STG.E desc[UR16][R4.64], R49 ;  /* 0x0000003104005986 */ /* 0x0005e6000c101910 */
        /* <DEDUP_REMOVED lines=8> */
[----:B------:R3:W-:Y:S01]  /*192a0*/  @P6 STG.E desc[UR16][R14.64], R166 ;  /* 0x000000a60e006986 */ /* 0x0007e2000c101910 */
[C---:B------:R-:W-:Y:S01]  /*192b0*/  IMAD.WIDE R16, R13.reuse, 0x4, R10 ;  /* 0x000000040d107825 */ /* 0x040fe200078e020a */
[----:B------:R-:W-:Y:S01]  /*192c0*/  ISETP.GE.AND P6, PT, R0, UR4, PT ;  /* 0x0000000400007c0c */ /* 0x000fe2000bfc6270 */
[----:B------:R-:W-:Y:S02]  /*192d0*/  ULDC UR4, c[0x0][0x228] ;  /* 0x00008a0000047ab9 */ /* 0x000fe40000000800 */
[----:B------:R-:W-:Y:S01]  /*192e0*/  VIADD R13, R13, UR26 ;  /* 0x0000001a0d0d7c36 */ /* 0x000fe20008000000 */
[----:B------:R-:W-:Y:S01]  /*192f0*/  ISETP.LT.AND P2, PT, R12, UR4, !P2 ;  /* 0x000000040c007c0c */ /* 0x000fe2000d741270 */
[----:B------:R-:W-:Y:S01]  /*19300*/  @P1 STG.E desc[UR16][R16.64], R154 ;  /* 0x0000009a10001986 */ /* 0x000fe2000c101910 */
[----:B------:R-:W-:Y:S01]  /*19310*/  VIADD R0, R8, 0x39 ;  /* 0x0000003908007836 */ /* 0x000fe20000000000 */
[----:B------:R-:W-:Y:S01]  /*19320*/  ISETP.LT.AND P1, PT, R9, UR6, !P3 ;  /* 0x0000000609007c0c */ /* 0x000fe2000df21270 */
[C---:B--2---:R-:W-:Y:S01]  /*19330*/  IMAD.WIDE R4, R13.reuse, 0x4, R2 ;  /* 0x000000040d047825 */ /* 0x044fe200078e0202 */
[----:B------:R-:W-:Y:S01]  /*19340*/  ULDC UR4, c[0x0][0x22c] ;  /* 0x00008b0000047ab9 */ /* 0x000fe20000000800 */
[C---:B------:R-:W-:Y:S01]  /*19350*/  IADD3 R19, R13.reuse, UR26, RZ ;  /* 0x0000001a0d137c10 */ /* 0x040fe2000fffe0ff */
[----:B------:R-:W-:Y:S01]  /*19360*/  ULDC UR6, c[0x0][0x228] ;  /* 0x00008a0000067ab9 */ /* 0x000fe20000000800 */
[----:B-1----:R-:W-:Y:S01]  /*19370*/  IMAD.WIDE R6, R13, 0x4, R10 ;  /* 0x000000040d067825 */ /* 0x002fe200078e020a */
[----:B------:R1:W-:Y:S01]  /*19380*/  @P4 STG.E desc[UR16][R4.64], R50 ;  /* 0x0000003204004986 */ /* 0x0003e2000c101910 */
[----:B------:R-:W-:Y:S01]  /*19390*/  ISETP.GE.AND P4, PT, R0, UR4, PT ;  /* 0x0000000400007c0c */ /* 0x000fe2000bf86270 */
[----:B------:R-:W-:Y:S01]  /*193a0*/  ULDC UR4, c[0x0][0x228] ;  /* 0x00008a0000047ab9 */ /* 0x000fe20000000800 */
[----:B------:R-:W-:Y:S01]  /*193b0*/  VIADD R0, R8, 0x3a ;  /* 0x0000003a08007836 */ /* 0x000fe20000000000 */
[----:B------:R-:W-:Y:S01]  /*193c0*/  ISETP.LT.AND P3, PT, R12, UR4, !P3 ;  /* 0x000000040c007c0c */ /* 0x000fe2000df61270 */
[----:B---3--:R-:W-:Y:S01]  /*193d0*/  IMAD.WIDE R14, R19, 0x4, R2 ;  /* 0x00000004130e7825 */ /* 0x008fe200078e0202 */
        /* <DEDUP_REMOVED lines=23> */
[C---:B------:R-:W-:Y:S01]  /*19550*/  IMAD.WIDE R16, R13.reuse, 0x4, R2 ;  /* 0x000000040d107825 */ /* 0x040fe200078e0202 */
[----:B------:R3:W-:Y:S01]  /*19560*/  @P5 STG.E desc[UR16][R14.64], R115 ;  /* 0x000000730e005986 */ /* 0x0007e2000c101910 */
[----:B------:R-:W-:-:S03]  /*19570*/  IADD3 R19, R13, UR26, RZ ;  /* 0x0000001a0d137c10 */ /* 0x000fc6000fffe0ff */
[----:B------:R4:W-:Y:S01]  /*19580*/  @P3 STG.E desc[UR16][R16.64], R172 ;  /* 0x000000ac10003986 */ /* 0x0009e2000c101910 */
[----:B------:R-:W-:Y:S01]  /*19590*/  ISETP.LT.AND P3, PT, R9, UR4, !P4 ;  /* 0x0000000409007c0c */ /* 0x000fe2000e761270 */
[----:B-1----:R-:W-:Y:S01]  /*195a0*/  IMAD.WIDE R4, R13, 0x4, R10 ;  /* 0x000000040d047825 */ /* 0x002fe200078e020a */
[----:B------:R-:W-:Y:S01]  /*195b0*/  ISETP.LT.AND P4, PT, R12, UR6, !P4 ;  /* 0x000000060c007c0c */ /* 0x000fe2000e781270 */
[----:B------:R-:W-:Y:S01]  /*195c0*/  ULDC UR4, c[0x0][0x22c] ;  /* 0x00008b0000047ab9 */ /* 0x000fe20000000800 */
[----:B------:R-:W-:Y:S01]  /*195d0*/  ISETP.LT.AND P5, PT, R9, UR8, !P2 ;  /* 0x0000000809007c0c */ /* 0x000fe2000d7a1270 */
[----:B------:R-:W-:Y:S01]  /*195e0*/  VIADD R0, R8, 0x3c ;  /* 0x0000003c08007836 */ /* 0x000fe20000000000 */
[----:B------:R1:W-:Y:S01]  /*195f0*/  @P6 STG.E desc[UR16][R4.64], R160 ;  /* 0x000000a004006986 */ /* 0x0003e2000c101910 */
[C---:B------:R-:W-:Y:S01]  /*19600*/  VIADD R13, R19.reuse, UR26 ;  /* 0x0000001a130d7c36 */ /* 0x040fe20008000000 */
[----:B------:R-:W-:Y:S01]  /*19610*/  ULDC UR6, c[0x0][0x228] ;  /* 0x00008a0000067ab9 */ /* 0x000fe20000000800 */
[----:B--2---:R-:W-:Y:S01]  /*19620*/  IMAD.WIDE R6, R19, 0x4, R2 ;  /* 0x0000000413067825 */ /* 0x004fe200078e0202 */
[----:B------:R-:W-:Y:S01]  /*19630*/  ISETP.GE.AND P6, PT, R0, UR4, PT ;  /* 0x0000000400007c0c */ /* 0x000fe2000bfc6270 */
[----:B------:R-:W-:Y:S01]  /*19640*/  ULDC UR4, c[0x0][0x22c] ;  /* 0x00008b0000047ab9 */ /* 0x000fe20000000800 */
[----:B------:R-:W-:Y:S01]  /*19650*/  ULDC UR8, c[0x0][0x228] ;  /* 0x00008a0000087ab9 */ /* 0x000fe20000000800 */
[----:B------:R-:W-:-:S02]  /*19660*/  VIADD R0, R8, 0x3d ;  /* 0x0000003d08007836 */ /* 0x000fc40000000000 */
[----:B---3--:R-:W-:Y:S01]  /*19670*/  IMAD.WIDE R14, R19, 0x4, R10 ;  /* 0x00000004130e7825 */ /* 0x008fe200078e020a */
[----:B------:R-:W-:Y:S01]  /*19680*/  ISETP.LT.AND P2, PT, R12, UR6, !P2 ;  /* 0x000000060c007c0c */ /* 0x000fe2000d741270 */
[----:B------:R2:W-:Y:S02]  /*19690*/  @P3 STG.E desc[UR16][R6.64], R52 ;  /* 0x0000003406003986 */ /* 0x0005e4000c101910 */
[----:B----4-:R-:W-:Y:S01]  /*196a0*/  IMAD.WIDE R16, R13, 0x4, R2 ;  /* 0x000000040d107825 */ /* 0x010fe200078e0202 */
[----:B------:R-:W-:Y:S01]  /*196b0*/  ISETP.GE.AND P3, PT, R0, UR4, PT ;  /* 0x0000000400007c0c */ /* 0x000fe2000bf66270 */
[----:B------:R3:W-:Y:S01]  /*196c0*/  @P4 STG.E desc[UR16][R14.64], R116 ;  /* 0x000000740e004986 */ /* 0x0007e2000c101910 */
[----:B------:R-:W-:Y:S01]  /*196d0*/  ULDC UR4, c[0x0][0x228] ;  /* 0x00008a0000047ab9 */ /* 0x000fe20000000800 */
[----:B------:R-:W-:Y:S02]  /*196e0*/  ULDC UR6, c[0x0][0x228] ;  /* 0x00008a0000067ab9 */ /* 0x000fe40000000800 */
[----:B------:R4:W-:Y:S01]  /*196f0*/  @P5 STG.E desc[UR16][R16.64], R173 ;  /* 0x000000ad10005986 */ /* 0x0009e2000c101910 */
[----:B------:R-:W-:Y:S01]  /*19700*/  ISETP.LT.AND P5, PT, R9, UR4, !P1 ;  /* 0x0000000409007c0c */ /* 0x000fe2000cfa1270 */
[C---:B-1----:R-:W-:Y:S01]  /*19710*/  IMAD.WIDE R4, R13.reuse, 0x4, R10 ;  /* 0x000000040d047825 */ /* 0x042fe200078e020a */
[----:B------:R-:W-:Y:S01]  /*19720*/  IADD3 R0, R8, 0x3e, RZ ;  /* 0x0000003e08007810 */ /* 0x000fe20007ffe0ff */
[----:B------:R-:W-:Y:S01]  /*19730*/  ULDC UR4, c[0x0][0x22c] ;  /* 0x00008b0000047ab9 */ /* 0x000fe20000000800 */
[----:B------:R-:W-:Y:S01]  /*19740*/  ISETP.LT.AND P1, PT, R12, UR6, !P1 ;  /* 0x000000060c007c0c */ /* 0x000fe2000cf21270 */
[----:B------:R-:W-:Y:S01]  /*19750*/  VIADD R13, R13, UR26 ;  /* 0x0000001a0d0d7c36 */ /* 0x000fe20008000000 */
[----:B------:R-:W-:Y:S01]  /*19760*/  ISETP.LT.AND P4, PT, R9, UR8, !P6 ;  /* 0x0000000809007c0c */ /* 0x000fe2000f781270 */
[----:B------:R1:W-:Y:S01]  /*19770*/  @P2 STG.E desc[UR16][R4.64], R161 ;  /* 0x000000a104002986 */ /* 0x0003e2000c101910 */
[----:B------:R-:W-:Y:S01]  /*19780*/  ISETP.GE.AND P2, PT, R0, UR4, PT ;  /* 0x0000000400007c0c */ /* 0x000fe2000bf46270 */
[C---:B--2---:R-:W-:Y:S01]  /*19790*/  IMAD.WIDE R6, R13.reuse, 0x4, R2 ;  /* 0x000000040d067825 */ /* 0x044fe200078e0202 */
[----:B------:R-:W-:Y:S01]  /*197a0*/  IADD3 R0, R8, 0x3f, RZ ;  /* 0x0000003f08007810 */ /* 0x000fe20007ffe0ff */
[----:B------:R-:W-:Y:S01]  /*197b0*/  ULDC UR4, c[0x0][0x22c] ;  /* 0x00008b0000047ab9 */ /* 0x000fe20000000800 */
[----:B------:R-:W-:Y:S01]  /*197c0*/  ULDC UR6, c[0x0][0x228] ;  /* 0x00008a0000067ab9 */ /* 0x000fe20000000800 */
[C---:B------:R-:W-:Y:S01]  /*197d0*/  VIADD R19, R13.reuse, UR26 ;  /* 0x0000001a0d137c36 */ /* 0x040fe20008000000 */
[----:B------:R2:W-:Y:S01]  /*197e0*/  @P5 STG.E desc[UR16][R6.64], R53 ;  /* 0x0000003506005986 */ /* 0x0005e2000c101910 */
[----:B---3--:R-:W-:Y:S01]  /*197f0*/  IMAD.WIDE R14, R13, 0x4, R10 ;  /* 0x000000040d0e7825 */ /* 0x008fe200078e020a */
[----:B------:R-:W-:Y:S01]  /*19800*/  ISETP.GE.AND P5, PT, R0, UR4, PT ;  /* 0x0000000400007c0c */ /* 0x000fe2000bfa6270 */
[----:B------:R-:W-:Y:S01]  /*19810*/  ULDC UR4, c[0x0][0x228] ;  /* 0x00008a0000047ab9 */ /* 0x000fe20000000800 */
[----:B------:R-:W-:Y:S01]  /*19820*/  ULDC UR8, c[0x0][0x228] ;  /* 0x00008a0000087ab9 */ /* 0x000fe20000000800 */
[----:B----4-:R-:W-:Y:S01]  /*19830*/  IMAD.WIDE R16, R19, 0x4, R2 ;  /* 0x0000000413107825 */ /* 0x010fe200078e0202 */
[----:B------:R-:W-:Y:S01]  /*19840*/  ISETP.LT.AND P6, PT, R12, UR4, !P6 ;  /* 0x000000040c007c0c */ /* 0x000fe2000f7c1270 */
[----:B------:R3:W-:Y:S01]  /*19850*/  @P1 STG.E desc[UR16][R14.64], R117 ;  /* 0x000000750e001986 */ /* 0x0007e2000c101910 */
[----:B------:R-:W-:Y:S01]  /*19860*/  ULDC UR4, c[0x0][0x228] ;  /* 0x00008a0000047ab9 */ /* 0x000fe20000000800 */
[----:B------:R-:W-:-:S02]  /*19870*/  VIADD R0, R8, 0x40 ;  /* 0x0000004008007836 */ /* 0x000fc40000000000 */
[----:B------:R-:W-:Y:S01]  /*19880*/  @P4 STG.E desc[UR16][R16.64], R174 ;  /* 0x000000ae10004986 */ /* 0x000fe2000c101910 */
[----:B------:R-:W-:Y:S01]  /*19890*/  ISETP.LT.AND P4, PT, R9, UR4, !P3 ;  /* 0x0000000409007c0c */ /* 0x000fe2000df81270 */
[----:B------:R-:W-:Y:S01]  /*198a0*/  ULDC UR4, c[0x0][0x22c] ;  /* 0x00008b0000047ab9 */ /* 0x000fe20000000800 */
[C---:B------:R-:W-:Y:S01]  /*198b0*/  VIADD R13, R19.reuse, UR26 ;  /* 0x0000001a130d7c36 */ /* 0x040fe20008000000 */
[----:B------:R-:W-:Y:S01]  /*198c0*/  ISETP.LT.AND P3, PT, R12, UR6, !P3 ;  /* 0x000000060c007c0c */ /* 0x000fe2000df61270 */
[----:B-1----:R-:W-:Y:S01]  /*198d0*/  IMAD.WIDE R4, R19, 0x4, R10 ;  /* 0x0000000413047825 */ /* 0x002fe200078e020a */
        /* <DEDUP_REMOVED lines=9> */
[----:B---3--:R-:W-:Y:S01]  /*19970*/  IMAD.WIDE R14, R13, 0x4, R10 ;  /* 0x000000040d0e7825 */ /* 0x008fe200078e020a */
        /* <DEDUP_REMOVED lines=8> */
[----:B-1----:R-:W-:Y:S01]  /*19a00*/  IMAD.WIDE R4, R13, 0x4, R2 ;  /* 0x000000040d047825 */ /* 0x002fe200078e0202 */
[----:B------:R-:W-:-:S03]  /*19a10*/  ULDC UR4, c[0x0][0x22c] ;  /* 0x00008b0000047ab9 */ /* 0x000fc60000000800 */
[C---:B--2---:R-:W-:Y:S01]  /*19a20*/  IMAD.WIDE R6, R13.reuse, 0x4, R10 ;  /* 0x000000040d067825 */ /* 0x044fe200078e020a */
[----:B------:R-:W-:Y:S01]  /*19a30*/  IADD3 R13, R13, UR26, RZ ;  /* 0x0000001a0d0d7c10 */ /* 0x000fe2000fffe0ff */
[----:B------:R1:W-:Y:S01]  /*19a40*/  @P4 STG.E desc[UR16][R4.64], R175 ;  /* 0x000000af04004986 */ /* 0x0003e2000c101910 */
[----:B------:R-:W-:Y:S01]  /*19a50*/  ISETP.LT.AND P5, PT, R12, UR6, !P5 ;  /* 0x000000060c007c0c */ /* 0x000fe2000efa1270 */
[----:B------:R-:W-:Y:S01]  /*19a60*/  ULDC UR6, c[0x0][0x228] ;  /* 0x00008a0000067ab9 */ /* 0x000fe20000000800 */
[----:B------:R-:W-:Y:S01]  /*19a70*/  ISETP.GE.AND P4, PT, R0, UR4, PT ;  /* 0x0000000400007c0c */ /* 0x000fe2000bf86270 */
[----:B---3--:R-:W-:Y:S01]  /*19a80*/  IMAD.WIDE R14, R13, 0x4, R2 ;  /* 0x000000040d0e7825 */ /* 0x008fe200078e0202 */
        /* <DEDUP_REMOVED lines=13> */
[C---:B-1----:R-:W-:Y:S01]  /*19b60*/  IMAD.WIDE R4, R13.reuse, 0x4, R2 ;  /* 0x000000040d047825 */ /* 0x042fe200078e0202 */
[----:B------:R-:W-:Y:S01]  /*19b70*/  IADD3 R0, R8, 0x44, RZ ;  /* 0x0000004408007810 */ /* 0x000fe20007ffe0ff */
[----:B------:R-:W-:Y:S01]  /*19b80*/  ULDC UR4, c[0x0][0x22c] ;  /* 0x00008b0000047ab9 */ /* 0x000fe20000000800 */
[----:B------:R-:W-:Y:S01]  /*19b90*/  ULDC UR6, c[0x0][0x228] ;  /* 0x00008a0000067ab9 */ /* 0x000fe20000000800 */
[C---:B------:R-:W-:Y:S01]  /*19ba0*/  VIADD R19, R13.reuse, UR26 ;  /* 0x0000001a0d137c36 */ /* 0x040fe20008000000 */
[----:B------:R1:W-:Y:S01]  /*19bb0*/  @P2 STG.E desc[UR16][R4.64], R180 ;  /* 0x000000b404002986 */ /* 0x0003e2000c101910 */
[----:B------:R-:W-:Y:S01]  /*19bc0*/  ISETP.GE.AND P2, PT, R0, UR4, PT ;  /* 0x0000000400007c0c */ /* 0x000fe2000bf46270 */
[----:B--2---:R-:W-:Y:S01]  /*19bd0*/  IMAD.WIDE R6, R13, 0x4, R10 ;  /* 0x000000040d067825 */ /* 0x004fe200078e020a */
[----:B------:R-:W-:-:S03]  /*19be0*/  ULDC UR4, c[0x0][0x228] ;  /* 0x00008a0000047ab9 */ /* 0x000fc60000000800 */
[----:B------:R-:W-:Y:S01]  /*19bf0*/  VIADD R0, R8, 0x45 ;  /* 0x0000004508007836 */ /* 0x000fe20000000000 */
[----:B------:R-:W-:Y:S01]  /*19c00*/  ISETP.LT.AND P6, PT, R12, UR4, !P6 ;  /* 0x000000040c007c0c */ /* 0x000fe2000f7c1270 */
[----:B---3--:R-:W-:Y:S01]  /*19c10*/  IMAD.WIDE R14, R19, 0x4, R2 ;  /* 0x00000004130e7825 */ /* 0x008fe200078e0202 */
[----:B------:R-:W-:Y:S01]  /*19c20*/  ULDC UR4, c[0x0][0x22c] ;  /* 0x00008b0000047ab9 */ /* 0x000fe20000000800 */
[----:B------:R2:W-:Y:S01]  /*19c30*/  @P1 STG.E desc[UR16][R6.64], R168 ;  /* 0x000000a806001986 */ /* 0x0005e2000c101910 */
[----:B------:R-:W-:Y:S01]  /*19c40*/  ISETP.GE.AND P1, PT, R0, UR4, PT ;  /* 0x0000000400007c0c */ /* 0x000fe2000bf26270 */
[----:B------:R-:W-:Y:S02]  /*19c50*/  ULDC UR4, c[0x0][0x228] ;  /* 0x00008a0000047ab9 */ /* 0x000fe40000000800 */
[----:B------:R3:W-:Y:S01]  /*19c60*/  @P5 STG.E desc[UR16][R14.64], R56 ;  /* 0x000000380e005986 */ /* 0x0007e2000c101910 */
[----:B------:R-:W-:Y:S01]  /*19c70*/  ISETP.LT.AND P5, PT, R9, UR4, !P4 ;  /* 0x0000000409007c0c */ /* 0x000fe2000e7a1270 */
[C---:B-1----:R-:W-:Y:S01]  /*19c80*/  IMAD.WIDE R4, R19.reuse, 0x4, R10 ;  /* 0x0000000413047825 */ /* 0x042fe200078e020a */
[----:B------:R-:W-:Y:S01]  /*19c90*/  IADD3 R19, R19, UR26, RZ ;  /* 0x0000001a13137c10 */ /* 0x000fe2000fffe0ff */
[----:B------:R-:W-:-:S02]  /*19ca0*/  ULDC UR4, c[0x0][0x228] ;  /* 0x00008a0000047ab9 */ /* 0x000fc40000000800 */
[----:B------:R-:W-:Y:S01]  /*19cb0*/  ISETP.LT.AND P4, PT, R12, UR4, !P4 ;  /* 0x000000040c007c0c */ /* 0x000fe2000e781270 */
[----:B------:R-:W-:Y:S01]  /*19cc0*/  ULDC UR4, c[0x0][0x228] ;  /* 0x00008a0000047ab9 */ /* 0x000fe20000000800 */
[----:B--2---:R-:W-:Y:S01]  /*19cd0*/  IMAD.WIDE R6, R19, 0x4, R2 ;  /* 0x0000000413067825 */ /* 0x004fe200078e0202 */
[----:B------:R1:W-:Y:S01]  /*19ce0*/  @P6 STG.E desc[UR16][R4.64], R120 ;  /* 0x0000007804006986 */ /* 0x0003e2000c101910 */
[----:B------:R-:W-:Y:S01]  /*19cf0*/  ISETP.LT.AND P6, PT, R9, UR4, !P3 ;  /* 0x0000000409007c0c */ /* 0x000fe2000dfc1270 */
[----:B------:R-:W-:Y:S01]  /*19d00*/  ULDC UR4, c[0x0][0x22c] ;  /* 0x00008b0000047ab9 */ /* 0x000fe20000000800 */
[----:B------:R-:W-:Y:S02]  /*19d10*/  VIADD R0, R8, 0x46 ;  /* 0x0000004608007836 */ /* 0x000fe40000000000 */
[----:B------:R2:W-:Y:S01]  /*19d20*/  @P5 STG.E desc[UR16][R6.64], R181 ;  /* 0x000000b506005986 */ /* 0x0005e2000c101910 */
[----:B---3--:R-:W-:Y:S02]  /*19d30*/  IMAD.WIDE R14, R19, 0x4, R10 ;  /* 0x00000004130e7825 */ /* 0x008fe400078e020a */
[----:B------:R-:W-:Y:S01]  /*19d40*/  ISETP.GE.AND P5, PT, R0, UR4, PT ;  /* 0x0000000400007c0c */ /* 0x000fe2000bfa6270 */
[----:B------:R-:W-:-:S02]  /*19d50*/  ULDC UR4, c[0x0][0x228] ;  /* 0x00008a0000047ab9 */ /* 0x000fc40000000800 */
[C---:B------:R-:W-:Y:S01]  /*19d60*/  ISETP.LT.AND P3, PT, R12.reuse, UR4, !P3 ;  /* 0x000000040c007c0c */ /* 0x040fe2000df61270 */
[----:B------:R-:W-:Y:S01]  /*19d70*/  VIADD R13, R19, UR26 ;  /* 0x0000001a130d7c36 */ /* 0x000fe20008000000 */
[----:B------:R-:W-:Y:S01]  /*19d80*/  ULDC UR4, c[0x0][0x228] ;  /* 0x00008a0000047ab9 */ /* 0x000fe20000000800 */
[----:B------:R3:W-:Y:S01]  /*19d90*/  @P4 STG.E desc[UR16][R14.64], R169 ;  /* 0x000000a90e004986 */ /* 0x0007e2000c101910 */
[----:B------:R-:W-:Y:S01]  /*19da0*/  ISETP.LT.AND P4, PT, R9, UR4, !P2 ;  /* 0x0000000409007c0c */ /* 0x000fe2000d781270 */
[C---:B------:R-:W-:Y:S01]  /*19db0*/  IMAD.WIDE R16, R13.reuse, 0x4, R2 ;  /* 0x000000040d107825 */ /* 0x040fe200078e0202 */
[----:B------:R-:W-:Y:S01]  /*19dc0*/  ISETP.LT.AND P2, PT, R12, UR6, !P2 ;  /* 0x000000060c007c0c */ /* 0x000fe2000d741270 */
[----:B------:R-:W-:Y:S01]  /*19dd0*/  ULDC UR4, c[0x0][0x22c] ;  /* 0x00008b0000047ab9 */ /* 0x000fe20000000800 */
[----:B------:R-:W-:Y:S01]  /*19de0*/  IADD3 R0, R8, 0x47, RZ ;  /* 0x0000004708007810 */ /* 0x000fe20007ffe0ff */
[----:B-1----:R-:W-:Y:S01]  /*19df0*/  IMAD.WIDE R4, R13, 0x4, R10 ;  /* 0x000000040d047825 */ /* 0x002fe200078e020a */
[----:B------:R1:W-:Y:S01]  /*19e00*/  @P6 STG.E desc[UR16][R16.64], R57 ;  /* 0x0000003910006986 */ /* 0x0003e2000c101910 */
[----:B------:R-:W-:-:S02]  /*19e10*/  ULDC UR6, c[0x0][0x228] ;  /* 0x00008a0000067ab9 */ /* 0x000fc40000000800 */
[----:B------:R-:W-:Y:S01]  /*19e20*/  VIADD R19, R13, UR26 ;  /* 0x0000001a0d137c36 */ /* 0x000fe20008000000 */
[----:B------:R4:W-:Y:S01]  /*19e30*/  @P3 STG.E desc[UR16][R4.64], R121 ;  /* 0x0000007904003986 */ /* 0x0009e2000c101910 */
[----:B------:R-:W-:Y:S01]  /*19e40*/  ISETP.GE.AND P3, PT, R0, UR4, PT ;  /* 0x0000000400007c0c */ /* 0x000fe2000bf66270 */
[----:B------:R-:W-:Y:S01]  /*19e50*/  ULDC UR4, c[0x0][0x22c] ;  /* 0x00008b0000047ab9 */ /* 0x000fe20000000800 */
[----:B--2---:R-:W-:Y:S01]  /*19e60*/  IMAD.WIDE R6, R19, 0x4, R2 ;  /* 0x0000000413067825 */ /* 0x004fe200078e0202 */
[----:B------:R-:W-:Y:S01]  /*19e70*/  ISETP.LT.AND P6, PT, R9, UR8, !P1 ;  /* 0x0000000809007c0c */ /* 0x000fe2000cfc1270 */
[----:B------:R-:W-:Y:S01]  /*19e80*/  ULDC UR8, c[0x0][0x228] ;  /* 0x00008a0000087ab9 */ /* 0x000fe20000000800 */
[----:B------:R-:W-:Y:S01]  /*19e90*/  IADD3 R0, R8, 0x48, RZ ;  /* 0x0000004808007810 */ /* 0x000fe20007ffe0ff */
[C---:B---3--:R-:W-:Y:S01]  /*19ea0*/  IMAD.WIDE R14, R19.reuse, 0x4, R10 ;  /* 0x00000004130e7825 */ /* 0x048fe200078e020a */
[----:B------:R-:W-:Y:S01]  /*19eb0*/  ISETP.LT.AND P1, PT, R12, UR6, !P1 ;  /* 0x000000060c007c0c */ /* 0x000fe2000cf21270 */
[----:B------:R2:W-:Y:S01]  /*19ec0*/  @P4 STG.E desc[UR16][R6.64], R182 ;  /* 0x000000b606004986 */ /* 0x0005e2000c101910 */
[----:B------:R-:W-:Y:S01]  /*19ed0*/  ISETP.GE.AND P4, PT, R0, UR4, PT ;  /* 0x0000000400007c0c */ /* 0x000fe2000bf86270 */
[----:B------:R-:W-:Y:S01]  /*19ee0*/  VIADD R13, R19, UR26 ;  /* 0x0000001a130d7c36 */ /* 0x000fe20008000000 */
[----:B------:R-:W-:Y:S01]  /*19ef0*/  ULDC UR4, c[0x0][0x228] ;  /* 0x00008a0000047ab9 */ /* 0x000fe20000000800 */
[----:B------:R3:W-:Y:S01]  /*19f00*/  @P2 STG.E desc[UR16][R14.64], R170 ;  /* 0x000000aa0e002986 */ /* 0x0007e2000c101910 */
[----:B------:R-:W-:Y:S01]  /*19f10*/  ISETP.LT.AND P2, PT, R9, UR4, !P5 ;  /* 0x0000000409007c0c */ /* 0x000fe2000ef41270 */
[----:B-1----:R-:W-:Y:S01]  /*19f20*/  IMAD.WIDE R16, R13, 0x4, R2 ;  /* 0x000000040d107825 */ /* 0x002fe200078e0202 */
[----:B------:R-:W-:Y:S01]  /*19f30*/  ULDC UR6, c[0x0][0x228] ;  /* 0x00008a0000067ab9 */ /* 0x000fe20000000800 */
[----:B------:R-:W-:-:S02]  /*19f40*/  ULDC UR4, c[0x0][0x22c] ;  /* 0x00008b0000047ab9 */ /* 0x000fc40000000800 */
[C---:B----4-:R-:W-:Y:S01]  /*19f50*/  IMAD.WIDE R4, R13.reuse, 0x4, R10 ;  /* 0x000000040d047825 */ /* 0x050fe200078e020a */
[----:B------:R1:W-:Y:S03]  /*19f60*/  @P6 STG.E desc[UR16][R16.64], R58 ;  /* 0x0000003a10006986 */ /* 0x0003e6000c101910 */
[----:B------:R-:W-:Y:S02]  /*19f70*/  VIADD R0, R8, 0x49 ;  /* 0x0000004908007836 */ /* 0x000fe40000000000 */
[----:B------:R-:W-:Y:S01]  /*19f80*/  VIADD R13, R13, UR26 ;  /* 0x0000001a0d0d7c36 */ /* 0x000fe20008000000 */
[----:B------:R-:W-:Y:S01]  /*19f90*/  ISETP.LT.AND P5, PT, R12, UR6, !P5 ;  /* 0x000000060c007c0c */ /* 0x000fe2000efa1270 */
[----:B------:R4:W-:Y:S01]  /*19fa0*/  @P1 STG.E desc[UR16][R4.64], R122 ;  /* 0x0000007a04001986 */ /* 0x0009e2000c101910 */
[----:B------:R-:W-:Y:S01]  /*19fb0*/  ISETP.GE.AND P1, PT, R0, UR4, PT ;  /* 0x0000000400007c0c */ /* 0x000fe2000bf26270 */
[----:B--2---:R-:W-:Y:S01]  /*19fc0*/  IMAD.WIDE R6, R13, 0x4, R2 ;  /* 0x000000040d067825 */ /* 0x004fe200078e0202 */
[----:B------:R-:W-:Y:S01]  /*19fd0*/  ISETP.LT.AND P6, PT, R9, UR8, !P3 ;  /* 0x0000000809007c0c */ /* 0x000fe2000dfc1270 */
[----:B------:R-:W-:Y:S01]  /*19fe0*/  ULDC UR4, c[0x0][0x22c] ;  /* 0x00008b0000047ab9 */ /* 0x000fe20000000800 */
[C---:B------:R-:W-:Y:S01]  /*19ff0*/  IADD3 R19, R13.reuse, UR26, RZ ;  /* 0x0000001a0d137c10 */ /* 0x040fe2000fffe0ff */
[----:B------:R-:W-:Y:S01]  /*1a000*/  VIADD R0, R8, 0x4a ;  /* 0x0000004a08007836 */ /* 0x000fe20000000000 */
[----:B------:R2:W-:Y:S01]  /*1a010*/  @P2 STG.E desc[UR16][R6.64], R183 ;  /* 0x000000b706002986 */ /* 0x0005e2000c101910 */
[----:B---3--:R-:W-:Y:S01]  /*1a020*/  IMAD.WIDE R14, R13, 0x4, R10 ;  /* 0x000000040d0e7825 */ /* 0x008fe200078e020a */
[----:B------:R-:W-:Y:S01]  /*1a030*/  ULDC UR6, c[0x0][0x228] ;  /* 0x00008a0000067ab9 */ /* 0x000fe20000000800 */
[----:B------:R-:W-:Y:S01]  /*1a040*/  ULDC UR8, c[0x0][0x228] ;  /* 0x00008a0000087ab9 */ /* 0x000fe20000000800 */
[----:B------:R-:W-:Y:S01]  /*1a050*/  ISETP.GE.AND P2, PT, R0, UR4, PT ;  /* 0x0000000400007c0c */ /* 0x000fe2000bf46270 */
[----:B------:R-:W-:-:S02]  /*1a060*/  ULDC UR4, c[0x0][0x228] ;  /* 0x00008a0000047ab9 */ /* 0x000fc40000000800 */
[----:B------:R-:W-:Y:S01]  /*1a070*/  ISETP.LT.AND P3, PT, R12, UR4, !P3 ;  /* 0x000000040c007c0c */ /* 0x000fe2000df61270 */
[----:B------:R-:W-:Y:S01]  /*1a080*/  ULDC UR4, c[0x0][0x228] ;  /* 0x00008a0000047ab9 */ /* 0x000fe20000000800 */
[----:B-1----:R-:W-:Y:S01]  /*1a090*/  IMAD.WIDE R16, R19, 0x4, R2 ;  /* 0x0000000413107825 */ /* 0x002fe200078e0202 */
[----:B------:R1:W-:Y:S01]  /*1a0a0*/  @P5 STG.E desc[UR16][R14.64], R171 ;  /* 0x000000ab0e005986 */ /* 0x0003e2000c101910 */
[----:B------:R-:W-:Y:S01]  /*1a0b0*/  ISETP.LT.AND P5, PT, R9, UR4, !P4 ;  /* 0x0000000409007c0c */ /* 0x000fe2000e7a1270 */
[----:B------:R-:W-:Y:S01]  /*1a0c0*/  ULDC UR4, c[0x0][0x22c] ;  /* 0x00008b0000047ab9 */ /* 0x000fe20000000800 */
[----:B------:R-:W-:Y:S01]  /*1a0d0*/  VIADD R0, R8, 0x4b ;  /* 0x0000004b08007836 */ /* 0x000fe20000000000 */
[C---:B------:R-:W-:Y:S01]  /*1a0e0*/  IADD3 R13, R19.reuse, UR26, RZ ;  /* 0x0000001a130d7c10 */ /* 0x040fe2000fffe0ff */
[----:B------:R-:W-:Y:S01]  /*1a0f0*/  @P6 STG.E desc[UR16][R16.64], R59 ;  /* 0x0000003b10006986 */ /* 0x000fe2000c101910 */
[----:B----4-:R-:W-:Y:S01]  /*1a100*/  IMAD.WIDE R4, R19, 0x4, R10 ;  /* 0x0000000413047825 */ /* 0x010fe200078e020a */
[----:B------:R-:W-:Y:S01]  /*1a110*/  ISETP.LT.AND P4, PT, R12, UR6, !P4 ;  /* 0x000000060c007c0c */ /* 0x000fe2000e781270 */
[----:B------:R-:W-:Y:S01]  /*1a120*/  ULDC UR6, c[0x0][0x228] ;  /* 0x00008a0000067ab9 */ /* 0x000fe20000000800 */
[----:B------:R-:W-:Y:S01]  /*1a130*/  ISETP.GE.AND P6, PT, R0, UR4, PT ;  /* 0x0000000400007c0c */ /* 0x000fe2000bfc6270 */
[----:B------:R-:W-:Y:S01]  /*1a140*/  VIADD R0, R8, 0x4c ;  /* 0x0000004c08007836 */ /* 0x000fe20000000000 */
[----:B------:R-:W-:Y:S01]  /*1a150*/  ULDC UR4, c[0x0][0x22c] ;  /* 0x00008b0000047ab9 */ /* 0x000fe20000000800 */
        /* <DEDUP_REMOVED lines=12> */
[----:B------:R-:W-:Y:S01]  /*1a220*/  ULDC UR6, c[0x0][0x228] ;  /* 0x00008a0000067ab9 */ /* 0x000fe20000000800 */
[----:B--2---:R-:W-:Y:S01]  /*1a230*/  IMAD.WIDE R4, R13, 0x4, R2 ;  /* 0x000000040d047825 */ /* 0x004fe200078e0202 */
        /* <DEDUP_REMOVED lines=10> */
[----:B-1----:R-:W-:Y:S01]  /*1a2e0*/  IMAD.WIDE R14, R13, 0x4, R2 ;  /* 0x000000040d0e7825 */ /* 0x002fe200078e0202 */
        /* <DEDUP_REMOVED lines=10> */
[----:B--2---:R-:W-:Y:S01]  /*1a390*/  IMAD.WIDE R4, R13, 0x4, R2 ;  /* 0x000000040d047825 */ /* 0x004fe200078e0202 */
[----:B------:R-:W-:Y:S01]  /*1a3a0*/  ISETP.LT.AND P2, PT, R9, UR6, !P3 ;  /* 0x0000000609007c0c */ /* 0x000fe2000df41270 */
[----:B------:R-:W-:Y:S01]  /*1a3b0*/  ULDC UR4, c[0x0][0x22c] ;  /* 0x00008b0000047ab9 */ /* 0x000fe20000000800 */
[----:B------:R-:W-:Y:S01]  /*1a3c0*/  ULDC UR6, c[0x0][0x228] ;  /* 0x00008a0000067ab9 */ /* 0x000fe20000000800 */
[----:B------:R-:W-:Y:S01]  /*1a3d0*/  VIADD R0, R8, 0x4f ;  /* 0x0000004f08007836 */ /* 0x000fe20000000000 */
[----:B------:R2:W-:Y:S01]  /*1a3e0*/  @P1 STG.E desc[UR16][R4.64], R61 ;  /* 0x0000003d04001986 */ /* 0x0005e2000c101910 */
[----:B------:R-:W-:-:S02]  /*1a3f0*/  VIADD R19, R13, UR26 ;  /* 0x0000001a0d137c36 */ /* 0x000fc40008000000 */
[----:B-1----:R-:W-:Y:S01]  /*1a400*/  IMAD.WIDE R6, R13, 0x4, R10 ;  /* 0x000000040d067825 */ /* 0x002fe200078e020a */
        /* <DEDUP_REMOVED lines=11> */
[----:B--2---:R-:W-:Y:S01]  /*1a4c0*/  IMAD.WIDE R4, R19, 0x4, R10 ;  /* 0x0000000413047825 */ /* 0x004fe200078e020a */
[----:B------:R-:W-:-:S03]  /*1a4d0*/  ULDC UR4, c[0x0][0x228] ;  /* 0x00008a0000047ab9 */ /* 0x000fc60000000800 */
[----:B------:R-:W-:Y:S01]  /*1a4e0*/  VIADD R19, R19, UR26 ;  /* 0x0000001a13137c36 */ /* 0x000fe20008000000 */
[----:B------:R-:W-:Y:S01]  /*1a4f0*/  ISETP.LT.AND P5, PT, R12, UR4, !P5 ;  /* 0x000000040c007c0c */ /* 0x000fe2000efa1270 */
[----:B------:R-:W-:Y:S01]  /*1a500*/  ULDC UR4, c[0x0][0x228] ;  /* 0x00008a0000047ab9 */ /* 0x000fe20000000800 */
[----:B------:R2:W-:Y:S01]  /*1a510*/  @P3 STG.E desc[UR16][R4.64], R178 ;  /* 0x000000b204003986 */ /* 0x0005e2000c101910 */
[----:B-1----:R-:W-:Y:S01]  /*1a520*/  IMAD.WIDE R6, R19, 0x4, R2 ;  /* 0x0000000413067825 */ /* 0x002fe200078e0202 */
[----:B------:R-:W-:Y:S01]  /*1a530*/  ISETP.LT.AND P3, PT, R9, UR4, !P4 ;  /* 0x0000000409007c0c */ /* 0x000fe2000e761270 */
[----:B------:R-:W-:Y:S02]  /*1a540*/  ULDC UR4, c[0x0][0x22c] ;  /* 0x00008b0000047ab9 */ /* 0x000fe40000000800 */
[----:B------:R-:W-:Y:S01]  /*1a550*/  VIADD R0, R8, 0x51 ;  /* 0x0000005108007836 */ /* 0x000fe20000000000 */
[C---:B------:R-:W-:Y:S01]  /*1a560*/  IADD3 R13, R19.reuse, UR26, RZ ;  /* 0x0000001a130d7c10 */ /* 0x040fe2000fffe0ff */
[----:B------:R1:W-:Y:S01]  /*1a570*/  @P2 STG.E desc[UR16][R6.64], R62 ;  /* 0x0000003e06002986 */ /* 0x0003e2000c101910 */
[----:B---3--:R-:W-:-:S02]  /*1a580*/  IMAD.WIDE R14, R19, 0x4, R10 ;  /* 0x00000004130e7825 */ /* 0x008fc400078e020a */
[----:B------:R-:W-:Y:S01]  /*1a590*/  ISETP.GE.AND P2, PT, R0, UR4, PT ;  /* 0x0000000400007c0c */ /* 0x000fe2000bf46270 */
[----:B------:R-:W-:Y:S01]  /*1a5a0*/  ULDC UR4, c[0x0][0x228] ;  /* 0x00008a0000047ab9 */ /* 0x000fe20000000800 */
[----:B------:R-:W-:Y:S01]  /*1a5b0*/  IMAD.WIDE R16, R13, 0x4, R2 ;  /* 0x000000040d107825 */ /* 0x000fe200078e0202 */
[----:B------:R-:W-:Y:S01]  /*1a5c0*/  ISETP.LT.AND P4, PT, R12, UR4, !P4 ;  /* 0x000000040c007c0c */ /* 0x000fe2000e781270 */
[----:B------:R3:W-:Y:S01]  /*1a5d0*/  @P5 STG.E desc[UR16][R14.64], R126 ;  /* 0x0000007e0e005986 */ /* 0x0007e2000c101910 */
[----:B------:R-:W-:-:S03]  /*1a5e0*/  ULDC UR4, c[0x0][0x228] ;  /* 0x00008a0000047ab9 */ /* 0x000fc60000000800 */
[----:B------:R4:W-:Y:S01]  /*1a5f0*/  @P3 STG.E desc[UR16][R16.64], R191 ;  /* 0x000000bf10003986 */ /* 0x0009e2000c101910 */
[----:B------:R-:W-:Y:S01]  /*1a600*/  ISETP.LT.AND P3, PT, R9, UR4, !P1 ;  /* 0x0000000409007c0c */ /* 0x000fe2000cf61270 */
[C---:B--2---:R-:W-:Y:S01]  /*1a610*/  IMAD.WIDE R4, R13.reuse, 0x4, R10 ;  /* 0x000000040d047825 */ /* 0x044fe200078e020a */
[----:B------:R-:W-:Y:S01]  /*1a620*/  ISETP.LT.AND P1, PT, R12, UR6, !P1 ;  /* 0x000000060c007c0c */ /* 0x000fe2000cf21270 */
[----:B------:R-:W-:Y:S01]  /*1a630*/  ULDC UR4, c[0x0][0x22c] ;  /* 0x00008b0000047ab9 */ /* 0x000fe20000000800 */
[----:B------:R-:W-:Y:S01]  /*1a640*/  ULDC UR6, c[0x0][0x228] ;  /* 0x00008a0000067ab9 */ /* 0x000fe20000000800 */
[----:B------:R-:W-:Y:S02]  /*1a650*/  VIADD R0, R8, 0x52 ;  /* 0x0000005208007836 */ /* 0x000fe40000000000 */
[----:B------:R-:W-:Y:S01]  /*1a660*/  VIADD R19, R13, UR26 ;  /* 0x0000001a0d137c36 */ /* 0x000fe20008000000 */
[----:B------:R2:W-:Y:S02]  /*1a670*/  @P4 STG.E desc[UR16][R4.64], R179 ;  /* 0x000000b304004986 */ /* 0x0005e4000c101910 */
[----:B------:R-:W-:Y:S01]  /*1a680*/  ISETP.GE.AND P4, PT, R0, UR4, PT ;  /* 0x0000000400007c0c */ /* 0x000fe2000bf86270 */
[----:B-1----:R-:W-:Y:S01]  /*1a690*/  IMAD.WIDE R6, R19, 0x4, R2 ;  /* 0x0000000413067825 */ /* 0x002fe200078e0202 */
[----:B------:R-:W-:Y:S01]  /*1a6a0*/  ISETP.LT.AND P5, PT, R9, UR8, !P6 ;  /* 0x0000000809007c0c */ /* 0x000fe2000f7a1270 */
[----:B------:R-:W-:-:S02]  /*1a6b0*/  ULDC UR4, c[0x0][0x22c] ;  /* 0x00008b0000047ab9 */ /* 0x000fc40000000800 */
[----:B------:R-:W-:Y:S01]  /*1a6c0*/  VIADD R0, R8, 0x53 ;  /* 0x0000005308007836 */ /* 0x000fe20000000000 */
[----:B------:R-:W-:Y:S01]  /*1a6d0*/  ISETP.LT.AND P6, PT, R12, UR6, !P6 ;  /* 0x000000060c007c0c */ /* 0x000fe2000f7c1270 */
[C---:B---3--:R-:W-:Y:S01]  /*1a6e0*/  IMAD.WIDE R14, R19.reuse, 0x4, R10 ;  /* 0x00000004130e7825 */ /* 0x048fe200078e020a */
[----:B------:R-:W-:Y:S01]  /*1a6f0*/  IADD3 R13, R19, UR26, RZ ;  /* 0x0000001a130d7c10 */ /* 0x000fe2000fffe0ff */
[----:B------:R1:W-:Y:S01]  /*1a700*/  @P3 STG.E desc[UR16][R6.64], R63 ;  /* 0x0000003f06003986 */ /* 0x0003e2000c101910 */
[----:B------:R-:W-:Y:S01]  /*1a710*/  ISETP.GE.AND P3, PT, R0, UR4, PT ;  /* 0x0000000400007c0c */ /* 0x000fe2000bf66270 */
[----:B------:R-:W-:Y:S01]  /*1a720*/  ULDC UR4, c[0x0][0x228] ;  /* 0x00008a0000047ab9 */ /* 0x000fe20000000800 */
[----:B------:R-:W-:Y:S01]  /*1a730*/  ULDC UR6, c[0x0][0x228] ;  /* 0x00008a0000067ab9 */ /* 0x000fe20000000800 */
[----:B------:R3:W-:Y:S01]  /*1a740*/  @P1 STG.E desc[UR16][R14.64], R127 ;  /* 0x0000007f0e001986 */ /* 0x0007e2000c101910 */
[----:B------:R-:W-:Y:S01]  /*1a750*/  ISETP.LT.AND P1, PT, R9, UR4, !P2 ;  /* 0x0000000409007c0c */ /* 0x000fe2000d721270 */
[----:B----4-:R-:W-:Y:S01]  /*1a760*/  IMAD.WIDE R16, R13, 0x4, R2 ;  /* 0x000000040d107825 */ /* 0x010fe200078e0202 */
[----:B------:R-:W-:Y:S01]  /*1a770*/  ULDC UR4, c[0x0][0x22c] ;  /* 0x00008b0000047ab9 */ /* 0x000fe20000000800 */
[----:B------:R-:W-:-:S02]  /*1a780*/  ULDC UR8, c[0x0][0x228] ;  /* 0x00008a0000087ab9 */ /* 0x000fc40000000800 */
[C---:B--2---:R-:W-:Y:S01]  /*1a790*/  IMAD.WIDE R4, R13.reuse, 0x4, R10 ;  /* 0x000000040d047825 */ /* 0x044fe200078e020a */
[----:B------:R-:W-:-:S03]  /*1a7a0*/  IADD3 R13, R13, UR26, RZ ;  /* 0x0000001a0d0d7c10 */ /* 0x000fc6000fffe0ff */
[----:B------:R-:W-:Y:S01]  /*1a7b0*/  VIADD R0, R8, 0x54 ;  /* 0x0000005408007836 */ /* 0x000fe20000000000 */
[----:B------:R2:W-:Y:S01]  /*1a7c0*/  @P5 STG.E desc[UR16][R16.64], R192 ;  /* 0x000000c010005986 */ /* 0x0005e2000c101910 */
[----:B------:R-:W-:Y:S01]  /*1a7d0*/  ISETP.LT.AND P2, PT, R12, UR6, !P2 ;  /* 0x000000060c007c0c */ /* 0x000fe2000d741270 */
[----:B-1----:R-:W-:Y:S01]  /*1a7e0*/  IMAD.WIDE R6, R13, 0x4, R2 ;  /* 0x000000040d067825 */ /* 0x002fe200078e0202 */
[----:B------:R-:W-:Y:S01]  /*1a7f0*/  ISETP.LT.AND P5, PT, R9, UR8, !P4 ;  /* 0x0000000809007c0c */ /* 0x000fe2000e7a1270 */
[----:B------:R1:W-:Y:S01]  /*1a800*/  @P6 STG.E desc[UR16][R4.64], R184 ;  /* 0x000000b804006986 */ /* 0x0003e2000c101910 */
[----:B------:R-:W-:Y:S01]  /*1a810*/  ISETP.GE.AND P6, PT, R0, UR4, PT ;  /* 0x0000000400007c0c */ /* 0x000fe2000bfc6270 */
[----:B------:R-:W-:Y:S01]  /*1a820*/  VIADD R0, R8, 0x55 ;  /* 0x0000005508007836 */ /* 0x000fe20000000000 */
[----:B------:R-:W-:Y:S01]  /*1a830*/  ULDC UR4, c[0x0][0x22c] ;  /* 0x00008b0000047ab9 */ /* 0x000fe20000000800 */
[----:B------:R4:W-:Y:S01]  /*1a840*/  @P1 STG.E desc[UR16][R6.64], R64 ;  /* 0x0000004006001986 */ /* 0x0009e2000c101910 */
[C---:B---3--:R-:W-:Y:S01]  /*1a850*/  IMAD.WIDE R14, R13.reuse, 0x4, R10 ;  /* 0x000000040d0e7825 */ /* 0x048fe200078e020a */
[----:B------:R-:W-:Y:S01]  /*1a860*/  ULDC UR6, c[0x0][0x228] ;  /* 0x00008a0000067ab9 */ /* 0x000fe20000000800 */
[----:B------:R-:W-:Y:S01]  /*1a870*/  ISETP.GE.AND P1, PT, R0, UR4, PT ;  /* 0x0000000400007c0c */ /* 0x000fe2000bf26270 */
[----:B------:R-:W-:Y:S01]  /*1a880*/  ULDC UR4, c[0x0][0x228] ;  /* 0x00008a0000047ab9 */ /* 0x000fe20000000800 */
        /* <DEDUP_REMOVED lines=9> */
[----:B------:R-:W-:Y:S01]  /*1a920*/  @P5 STG.E desc[UR16][R16.64], R193 ;  /* 0x000000c110005986 */ /* 0x000fe2000c101910 */
[----:B-1----:R-:W-:Y:S01]  /*1a930*/  IMAD.WIDE R4, R19, 0x4, R10 ;  /* 0x0000000413047825 */ /* 0x002fe200078e020a */
[----:B------:R-:W-:Y:S01]  /*1a940*/  ISETP.GE.AND P5, PT, R0, UR4, PT ;  /* 0x0000000400007c0c */ /* 0x000fe2000bfa6270 */
[----:B------:R-:W-:Y:S01]  /*1a950*/  ULDC UR4, c[0x0][0x22c] ;  /* 0x00008b0000047ab9 */ /* 0x000fe20000000800 */
[----:B------:R-:W-:Y:S01]  /*1a960*/  ISETP.LT.AND P3, PT, R12, UR6, !P3 ;  /* 0x000000060c007c0c */ /* 0x000fe2000df61270 */
[----:B------:R-:W-:Y:S01]  /*1a970*/  VIADD R0, R8, 0x57 ;  /* 0x0000005708007836 */ /* 0x000fe20000000000 */
[----:B------:R-:W-:Y:S01]  /*1a980*/  ULDC UR8, c[0x0][0x228] ;  /* 0x00008a0000087ab9 */ /* 0x000fe20000000800 */
[C---:B----4-:R-:W-:Y:S01]  /*1a990*/  IMAD.WIDE R6, R13.reuse, 0x4, R2 ;  /* 0x000000040d067825 */ /* 0x050fe200078e0202 */
        /* <DEDUP_REMOVED lines=15> */
[----:B-1----:R-:W-:Y:S01]  /*1aa90*/  IMAD.WIDE R4, R13, 0x4, R2 ;  /* 0x000000040d047825 */ /* 0x002fe200078e0202 */
[----:B------:R-:W-:Y:S01]  /*1aaa0*/  ISETP.LT.AND P1, PT, R12, UR6, !P1 ;  /* 0x000000060c007c0c */ /* 0x000fe2000cf21270 */
[----:B------:R-:W-:-:S02]  /*1aab0*/  ULDC UR6, c[0x0][0x228] ;  /* 0x00008a0000067ab9 */ /* 0x000fc40000000800 */
[C---:B--2---:R-:W-:Y:S01]  /*1aac0*/  IMAD.WIDE R6, R13.reuse, 0x4, R10 ;  /* 0x000000040d067825 */ /* 0x044fe200078e020a */
[----:B------:R1:W-:Y:S03]  /*1aad0*/  @P2 STG.E desc[UR16][R4.64], R194 ;  /* 0x000000c204002986 */ /* 0x0003e6000c101910 */
[----:B------:R-:W-:Y:S01]  /*1aae0*/  VIADD R13, R13, UR26 ;  /* 0x0000001a0d0d7c36 */ /* 0x000fe20008000000 */
[----:B------:R-:W-:Y:S01]  /*1aaf0*/  ISETP.GE.AND P2, PT, R0, UR4, PT ;  /* 0x0000000400007c0c */ /* 0x000fe2000bf46270 */
[----:B------:R-:W-:Y:S02]  /*1ab00*/  ULDC UR4, c[0x0][0x228] ;  /* 0x00008a0000047ab9 */ /* 0x000fe40000000800 */
[----:B---3--:R-:W-:Y:S01]  /*1ab10*/  IMAD.WIDE R14, R13, 0x4, R2 ;  /* 0x000000040d0e7825 */ /* 0x008fe200078e0202 */
        /* <DEDUP_REMOVED lines=13> */
[C---:B-1----:R-:W-:Y:S01]  /*1abf0*/  IMAD.WIDE R4, R13.reuse, 0x4, R2 ;  /* 0x000000040d047825 */ /* 0x042fe200078e0202 */
[----:B------:R-:W-:Y:S01]  /*1ac00*/  ULDC UR4, c[0x0][0x22c] ;  /* 0x00008b0000047ab9 */ /* 0x000fe20000000800 */
[C---:B------:R-:W-:Y:S01]  /*1ac10*/  IADD3 R19, R13.reuse, UR26, RZ ;  /* 0x0000001a0d137c10 */ /* 0x040fe2000fffe0ff */
[----:B------:R-:W-:Y:S01]  /*1ac20*/  ULDC UR6, c[0x0][0x228] ;  /* 0x00008a0000067ab9 */ /* 0x000fe20000000800 */
[----:B--2---:R-:W-:Y:S01]  /*1ac30*/  IMAD.WIDE R6, R13, 0x4, R10 ;  /* 0x000000040d067825 */ /* 0x004fe200078e020a */
        /* <DEDUP_REMOVED lines=16> */
[----:B------:R-:W-:Y:S02]  /*1ad40*/  ULDC UR4, c[0x0][0x228] ;  /* 0x00008a0000047ab9 */ /* 0x000fe40000000800 */
[----:B--2---:R-:W-:Y:S01]  /*1ad50*/  IMAD.WIDE R6, R19, 0x4, R2 ;  /* 0x0000000413067825 */ /* 0x004fe200078e0202 */
[----:B------:R1:W-:Y:S01]  /*1ad60*/  @P4 STG.E desc[UR16][R4.64], R131 ;  /* 0x0000008304004986 */ /* 0x0003e2000c101910 */
[----:B------:R-:W-:Y:S02]  /*1ad70*/  IADD3 R0, R8, 0x5c, RZ ;  /* 0x0000005c08007810 */ /* 0x000fe40007ffe0ff */
[----:B------:R-:W-:Y:S01]  /*1ad80*/  ISETP.LT.AND P4, PT, R9, UR4, !P3 ;  /* 0x0000000409007c0c */ /* 0x000fe2000df81270 */
[----:B------:R-:W-:Y:S01]  /*1ad90*/  ULDC UR4, c[0x0][0x22c] ;  /* 0x00008b0000047ab9 */ /* 0x000fe20000000800 */
[----:B------:R2:W-:Y:S01]  /*1ada0*/  @P1 STG.E desc[UR16][R6.64], R196 ;  /* 0x000000c406001986 */ /* 0x0005e2000c101910 */
[----:B------:R-:W-:Y:S01]  /*1adb0*/  ISETP.GE.AND P1, PT, R0, UR4, PT ;  /* 0x0000000400007c0c */ /* 0x000fe2000bf26270 */
[----:B------:R-:W-:Y:S01]  /*1adc0*/  ULDC UR4, c[0x0][0x228] ;  /* 0x00008a0000047ab9 */ /* 0x000fe20000000800 */
[C---:B------:R-:W-:Y:S01]  /*1add0*/  VIADD R13, R19.reuse, UR26 ;  /* 0x0000001a130d7c36 */ /* 0x040fe20008000000 */
[----:B------:R-:W-:Y:S01]  /*1ade0*/  ISETP.LT.AND P3, PT, R12, UR4, !P3 ;  /* 0x000000040c007c0c */ /* 0x000fe2000df61270 */
[----:B---3--:R-:W-:Y:S01]  /*1adf0*/  IMAD.WIDE R14, R19, 0x4, R10 ;  /* 0x00000004130e7825 */ /* 0x008fe200078e020a */
[----:B------:R-:W-:-:S03]  /*1ae00*/  ULDC UR4, c[0x0][0x228] ;  /* 0x00008a0000047ab9 */ /* 0x000fc60000000800 */
[----:B------:R-:W-:Y:S01]  /*1ae10*/  IMAD.WIDE R16, R13, 0x4, R2 ;  /* 0x000000040d107825 */ /* 0x000fe200078e0202 */
[----:B------:R3:W-:Y:S01]  /*1ae20*/  @P2 STG.E desc[UR16][R14.64], R216 ;  /* 0x000000d80e002986 */ /* 0x0007e2000c101910 */
[----:B------:R-:W-:Y:S01]  /*1ae30*/  ISETP.LT.AND P2, PT, R9, UR4, !P6 ;  /* 0x0000000409007c0c */ /* 0x000fe2000f741270 */
[----:B------:R-:W-:Y:S01]  /*1ae40*/  ULDC UR4, c[0x0][0x22c] ;  /* 0x00008b0000047ab9 */ /* 0x000fe20000000800 */
[C---:B------:R-:W-:Y:S01]  /*1ae50*/  IADD3 R19, R13.reuse, UR26, RZ ;  /* 0x0000001a0d137c10 */ /* 0x040fe2000fffe0ff */
[----:B------:R4:W-:Y:S01]  /*1ae60*/  @P4 STG.E desc[UR16][R16.64], R68 ;  /* 0x0000004410004986 */ /* 0x0009e2000c101910 */
        /* <DEDUP_REMOVED lines=10> */
[----:B------:R-:W-:-:S02]  /*1af10*/  ULDC UR4, c[0x0][0x22c] ;  /* 0x00008b0000047ab9 */ /* 0x000fc40000000800 */
[----:B------:R-:W-:Y:S02]  /*1af20*/  VIADD R0, R8, 0x5e ;  /* 0x0000005e08007836 */ /* 0x000fe40000000000 */
[----:B---3--:R-:W-:Y:S01]  /*1af30*/  IMAD.WIDE R14, R19, 0x4, R10 ;  /* 0x00000004130e7825 */ /* 0x008fe200078e020a */
[----:B------:R-:W-:Y:S01]  /*1af40*/  ISETP.LT.AND P5, PT, R12, UR6, !P5 ;  /* 0x000000060c007c0c */ /* 0x000fe2000efa1270 */
[----:B------:R2:W-:Y:S02]  /*1af50*/  @P2 STG.E desc[UR16][R6.64], R197 ;  /* 0x000000c506002986 */ /* 0x0005e4000c101910 */
[C---:B----4-:R-:W-:Y:S01]  /*1af60*/  IMAD.WIDE R16, R13.reuse, 0x4, R2 ;  /* 0x000000040d107825 */ /* 0x050fe200078e0202 */
[----:B------:R-:W-:Y:S01]  /*1af70*/  ISETP.GE.AND P2, PT, R0, UR4, PT ;  /* 0x0000000400007c0c */ /* 0x000fe2000bf46270 */
[----:B------:R3:W-:Y:S01]  /*1af80*/  @P6 STG.E desc[UR16][R14.64], R217 ;  /* 0x000000d90e006986 */ /* 0x0007e2000c101910 */
[----:B------:R-:W-:Y:S01]  /*1af90*/  ULDC UR4, c[0x0][0x228] ;  /* 0x00008a0000047ab9 */ /* 0x000fe20000000800 */
[----:B-1----:R-:W-:Y:S01]  /*1afa0*/  IMAD.WIDE R4, R13, 0x4, R10 ;  /* 0x000000040d047825 */ /* 0x002fe200078e020a */
[----:B------:R-:W-:Y:S01]  /*1afb0*/  ULDC UR6, c[0x0][0x228] ;  /* 0x00008a0000067ab9 */ /* 0x000fe20000000800 */
[----:B------:R1:W-:Y:S01]  /*1afc0*/  @P4 STG.E desc[UR16][R16.64], R69 ;  /* 0x0000004510004986 */ /* 0x0003e2000c101910 */
[----:B------:R-:W-:Y:S01]  /*1afd0*/  ISETP.LT.AND P4, PT, R9, UR4, !P1 ;  /* 0x0000000409007c0c */ /* 0x000fe2000cf81270 */
[----:B------:R-:W-:Y:S01]  /*1afe0*/  VIADD R13, R13, UR26 ;  /* 0x0000001a0d0d7c36 */ /* 0x000fe20008000000 */
[----:B------:R-:W-:Y:S01]  /*1aff0*/  IADD3 R0, R8, 0x5f, RZ ;  /* 0x0000005f08007810 */ /* 0x000fe20007ffe0ff */
[----:B------:R-:W-:Y:S01]  /*1b000*/  ULDC UR4, c[0x0][0x22c] ;  /* 0x00008b0000047ab9 */ /* 0x000fe20000000800 */
[----:B------:R-:W-:Y:S01]  /*1b010*/  ISETP.LT.AND P1, PT, R12, UR6, !P1 ;  /* 0x000000060c007c0c */ /* 0x000fe2000cf21270 */
[----:B------:R4:W-:Y:S01]  /*1b020*/  @P5 STG.E desc[UR16][R4.64], R133 ;  /* 0x0000008504005986 */ /* 0x0009e2000c101910 */
[----:B--2---:R-:W-:Y:S01]  /*1b030*/  IMAD.WIDE R6, R13, 0x4, R2 ;  /* 0x000000040d067825 */ /* 0x004fe200078e0202 */
[----:B------:R-:W-:Y:S01]  /*1b040*/  ISETP.GE.AND P5, PT, R0, UR4, PT ;  /* 0x0000000400007c0c */ /* 0x000fe2000bfa6270 */
[----:B------:R-:W-:Y:S01]  /*1b050*/  ULDC UR4, c[0x0][0x22c] ;  /* 0x00008b0000047ab9 */ /* 0x000fe20000000800 */
[----:B------:R-:W-:-:S02]  /*1b060*/  IADD3 R0, R8, 0x60, RZ ;  /* 0x0000006008007810 */ /* 0x000fc40007ffe0ff */
[----:B------:R-:W-:Y:S01]  /*1b070*/  ISETP.LT.AND P6, PT, R9, UR8, !P3 ;  /* 0x0000000809007c0c */ /* 0x000fe2000dfc1270 */
[C---:B---3--:R-:W-:Y:S01]  /*1b080*/  IMAD.WIDE R14, R13.reuse, 0x4, R10 ;  /* 0x000000040d0e7825 */ /* 0x048fe200078e020a */
[----:B------:R2:W-:Y:S01]  /*1b090*/  @P4 STG.E desc[UR16][R6.64], R198 ;  /* 0x000000c606004986 */ /* 0x0005e2000c101910 */
[----:B------:R-:W-:Y:S01]  /*1b0a0*/  ISETP.GE.AND P4, PT, R0, UR4, PT ;  /* 0x0000000400007c0c */ /* 0x000fe2000bf86270 */
[----:B------:R-:W-:Y:S01]  /*1b0b0*/  ULDC UR4, c[0x0][0x228] ;  /* 0x00008a0000047ab9 */ /* 0x000fe20000000800 */
[----:B------:R-:W-:Y:S01]  /*1b0c0*/  VIADD R19, R13, UR26 ;  /* 0x0000001a0d137c36 */ /* 0x000fe20008000000 */
[----:B------:R-:W-:Y:S01]  /*1b0d0*/  ISETP.LT.AND P3, PT, R12, UR4, !P3 ;  /* 0x000000040c007c0c */ /* 0x000fe2000df61270 */
[----:B------:R-:W-:Y:S01]  /*1b0e0*/  ULDC UR4, c[0x0][0x228] ;  /* 0x00008a0000047ab9 */ /* 0x000fe20000000800 */
[----:B------:R3:W-:Y:S01]  /*1b0f0*/  @P1 STG.E desc[UR16][R14.64], R218 ;  /* 0x000000da0e001986 */ /* 0x0007e2000c101910 */
[----:B-1----:R-:W-:Y:S01]  /*1b100*/  IMAD.WIDE R16, R19, 0x4, R2 ;  /* 0x0000000413107825 */ /* 0x002fe200078e0202 */
[----:B------:R-:W-:Y:S01]  /*1b110*/  ISETP.LT.AND P1, PT, R9, UR4, !P2 ;  /* 0x0000000409007c0c */ /* 0x000fe2000d721270 */
[----:B------:R-:W-:Y:S01]  /*1b120*/  ULDC UR6, c[0x0][0x228] ;  /* 0x00008a0000067ab9 */ /* 0x000fe20000000800 */
[----:B------:R-:W-:Y:S01]  /*1b130*/  ULDC UR4, c[0x0][0x22c] ;  /* 0x00008b0000047ab9 */ /* 0x000fe20000000800 */
[----:B------:R-:W-:Y:S01]  /*1b140*/  VIADD R0, R8, 0x61 ;  /* 0x0000006108007836 */ /* 0x000fe20000000000 */
[----:B------:R-:W-:Y:S01]  /*1b150*/  @P6 STG.E desc[UR16][R16.64], R70 ;  /* 0x0000004610006986 */ /* 0x000fe2000c101910 */
        /* <DEDUP_REMOVED lines=22> */
[----:B------:R-:W-:Y:S01]  /*1b2c0*/  ULDC UR4, c[0x0][0x22c] ;  /* 0x00008b0000047ab9 */ /* 0x000fe20000000800 */
[----:B------:R-:W-:-:S02]  /*1b2d0*/  ULDC UR8, c[0x0][0x228] ;  /* 0x00008a0000087ab9 */ /* 0x000fc40000000800 */
        /* <DEDUP_REMOVED lines=49> */
[C---:B------:R-:W-:Y:S02]  /*1b5f0*/  VIADD R13, R19.reuse, UR26 ;  /* 0x0000001a130d7c36 */ /* 0x040fe40008000000 */
[----:B------:R-:W-:Y:S01]  /*1b600*/  ISETP.GE.AND P4, PT, R0, UR4, PT ;  /* 0x0000000400007c0c */ /* 0x000fe2000bf86270 */
[----:B------:R-:W-:Y:S01]  /*1b610*/  ULDC UR4, c[0x0][0x228] ;  /* 0x00008a0000047ab9 */ /* 0x000fe20000000800 */
[----:B---3--:R-:W-:Y:S01]  /*1b620*/  IMAD.WIDE R14, R19, 0x4, R10 ;  /* 0x00000004130e7825 */ /* 0x008fe200078e020a */
[----:B------:R-:W-:Y:S01]  /*1b630*/  ISETP.LT.AND P2, PT, R12, UR4, !P2 ;  /* 0x000000040c007c0c */ /* 0x000fe2000d741270 */
[----:B------:R-:W-:-:S02]  /*1b640*/  ULDC UR4, c[0x0][0x228] ;  /* 0x00008a0000047ab9 */ /* 0x000fc40000000800 */
[----:B------:R-:W-:Y:S01]  /*1b650*/  IMAD.WIDE R16, R13, 0x4, R2 ;  /* 0x000000040d107825 */ /* 0x000fe200078e0202 */
[----:B------:R3:W-:Y:S01]  /*1b660*/  @P1 STG.E desc[UR16][R14.64], R137 ;  /* 0x000000890e001986 */ /* 0x0007e2000c101910 */
[----:B------:R-:W-:Y:S01]  /*1b670*/  ISETP.LT.AND P1, PT, R9, UR4, !P5 ;  /* 0x0000000409007c0c */ /* 0x000fe2000ef21270 */
[----:B------:R-:W-:Y:S01]  /*1b680*/  ULDC UR4, c[0x0][0x22c] ;  /* 0x00008b0000047ab9 */ /* 0x000fe20000000800 */
[----:B------:R-:W-:Y:S01]  /*1b690*/  ISETP.LT.AND P5, PT, R12, UR6, !P5 ;  /* 0x000000060c007c0c */ /* 0x000fe2000efa1270 */
[----:B------:R4:W-:Y:S01]  /*1b6a0*/  @P3 STG.E desc[UR16][R16.64], R202 ;  /* 0x000000ca10003986 */ /* 0x0009e2000c101910 */
[----:B------:R-:W-:Y:S01]  /*1b6b0*/  VIADD R19, R13, UR26 ;  /* 0x0000001a0d137c36 */ /* 0x000fe20008000000 */
[----:B------:R-:W-:Y:S01]  /*1b6c0*/  ISETP.LT.AND P3, PT, R9, UR8, !P6 ;  /* 0x0000000809007c0c */ /* 0x000fe2000f761270 */
[----:B-1----:R-:W-:Y:S01]  /*1b6d0*/  IMAD.WIDE R4, R13, 0x4, R10 ;  /* 0x000000040d047825 */ /* 0x002fe200078e020a */
[----:B------:R-:W-:Y:S01]  /*1b6e0*/  IADD3 R0, R8, 0x68, RZ ;  /* 0x0000006808007810 */ /* 0x000fe20007ffe0ff */
[----:B------:R-:W-:Y:S01]  /*1b6f0*/  ULDC UR6, c[0x0][0x228] ;  /* 0x00008a0000067ab9 */ /* 0x000fe20000000800 */
[----:B------:R-:W-:Y:S01]  /*1b700*/  ULDC UR8, c[0x0][0x228] ;  /* 0x00008a0000087ab9 */ /* 0x000fe20000000800 */
[C---:B------:R-:W-:Y:S01]  /*1b710*/  VIADD R13, R19.reuse, UR26 ;  /* 0x0000001a130d7c36 */ /* 0x040fe20008000000 */
[----:B------:R1:W-:Y:S01]  /*1b720*/  @P2 STG.E desc[UR16][R4.64], R222 ;  /* 0x000000de04002986 */ /* 0x0003e2000c101910 */
[C---:B--2---:R-:W-:Y:S01]  /*1b730*/  IMAD.WIDE R6, R19.reuse, 0x4, R2 ;  /* 0x0000000413067825 */ /* 0x044fe200078e0202 */
[----:B------:R-:W-:Y:S01]  /*1b740*/  ISETP.GE.AND P2, PT, R0, UR4, PT ;  /* 0x0000000400007c0c */ /* 0x000fe2000bf46270 */
[----:B------:R-:W-:Y:S01]  /*1b750*/  ULDC UR4, c[0x0][0x22c] ;  /* 0x00008b0000047ab9 */ /* 0x000fe20000000800 */
[----:B------:R-:W-:Y:S01]  /*1b760*/  IADD3 R0, R8, 0x69, RZ ;  /* 0x0000006908007810 */ /* 0x000fe20007ffe0ff */
        /* <DEDUP_REMOVED lines=11> */
[----:B------:R-:W-:Y:S01]  /*1b820*/  VIADD R0, R8, 0x6a ;  /* 0x0000006a08007836 */ /* 0x000fe20000000000 */
[----:B------:R-:W-:Y:S01]  /*1b830*/  ULDC UR4, c[0x0][0x22c] ;  /* 0x00008b0000047ab9 */ /* 0x000fe20000000800 */
        /* <DEDUP_REMOVED lines=9> */
[----:B------:R-:W-:Y:S01]  /*1b8d0*/  ULDC UR6, c[0x0][0x228] ;  /* 0x00008a0000067ab9 */ /* 0x000fe20000000800 */
[----:B------:R2:W-:Y:S01]  /*1b8e0*/  @P3 STG.E desc[UR16][R6.64], R75 ;  /* 0x0000004b06003986 */ /* 0x0005e2000c101910 */
[----:B---3--:R-:W-:Y:S01]  /*1b8f0*/  IMAD.WIDE R14, R13, 0x4, R10 ;  /* 0x000000040d0e7825 */ /* 0x008fe200078e020a */
        /* <DEDUP_REMOVED lines=87> */
[C---:B------:R-:W-:Y:S01]  /*1be70*/  IMAD.WIDE R16, R13.reuse, 0x4, R2 ;  /* 0x000000040d107825 */ /* 0x040fe200078e0202 */
[C---:B------:R-:W-:Y:S01]  /*1be80*/  ISETP.LT.AND P1, PT, R12.reuse, UR4, !P1 ;  /* 0x000000040c007c0c */ /* 0x040fe2000cf21270 */
[----:B------:R3:W-:Y:S01]  /*1be90*/  @P4 STG.E desc[UR16][R14.64], R227 ;  /* 0x000000e30e004986 */ /* 0x0007e2000c101910 */
[----:B------:R-:W-:Y:S01]  /*1bea0*/  ULDC UR4, c[0x0][0x228] ;  /* 0x00008a0000047ab9 */ /* 0x000fe20000000800 */
[----:B------:R-:W-:Y:S02]  /*1beb0*/  VIADD R19, R13, UR26 ;  /* 0x0000001a0d137c36 */ /* 0x000fe40008000000 */
[----:B------:R4:W-:Y:S01]  /*1bec0*/  @P2 STG.E desc[UR16][R16.64], R79 ;  /* 0x0000004f10002986 */ /* 0x0009e2000c101910 */
[----:B------:R-:W-:Y:S01]  /*1bed0*/  ISETP.LT.AND P2, PT, R9, UR4, !P6 ;  /* 0x0000000409007c0c */ /* 0x000fe2000f741270 */
[----:B--2---:R-:W-:Y:S01]  /*1bee0*/  IMAD.WIDE R4, R13, 0x4, R10 ;  /* 0x000000040d047825 */ /* 0x004fe200078e020a */
[----:B------:R-:W-:Y:S01]  /*1bef0*/  ISETP.LT.AND P6, PT, R12, UR6, !P6 ;  /* 0x000000060c007c0c */ /* 0x000fe2000f7c1270 */
[----:B------:R-:W-:Y:S01]  /*1bf00*/  ULDC UR4, c[0x0][0x22c] ;  /* 0x00008b0000047ab9 */ /* 0x000fe20000000800 */
[----:B------:R-:W-:Y:S01]  /*1bf10*/  ISETP.LT.AND P4, PT, R9, UR8, !P5 ;  /* 0x0000000809007c0c */ /* 0x000fe2000ef81270 */
[----:B------:R-:W-:Y:S01]  /*1bf20*/  VIADD R0, R8, 0x73 ;  /* 0x0000007308007836 */ /* 0x000fe20000000000 */
[C---:B------:R-:W-:Y:S01]  /*1bf30*/  IADD3 R13, R19.reuse, UR26, RZ ;  /* 0x0000001a130d7c10 */ /* 0x040fe2000fffe0ff */
[----:B------:R2:W-:Y:S01]  /*1bf40*/  @P1 STG.E desc[UR16][R4.64], R143 ;  /* 0x0000008f04001986 */ /* 0x0005e2000c101910 */
[C---:B-1----:R-:W-:Y:S01]  /*1bf50*/  IMAD.WIDE R6, R19.reuse, 0x4, R2 ;  /* 0x0000000413067825 */ /* 0x042fe200078e0202 */
[----:B------:R-:W-:Y:S01]  /*1bf60*/  ULDC UR6, c[0x0][0x228] ;  /* 0x00008a0000067ab9 */ /* 0x000fe20000000800 */
[----:B------:R-:W-:Y:S01]  /*1bf70*/  ISETP.GE.AND P1, PT, R0, UR4, PT ;  /* 0x0000000400007c0c */ /* 0x000fe2000bf26270 */
[----:B------:R-:W-:Y:S01]  /*1bf80*/  ULDC UR4, c[0x0][0x22c] ;  /* 0x00008b0000047ab9 */ /* 0x000fe20000000800 */
[----:B------:R-:W-:Y:S01]  /*1bf90*/  VIADD R0, R8, 0x74 ;  /* 0x0000007408007836 */ /* 0x000fe20000000000 */
[----:B------:R-:W-:Y:S01]  /*1bfa0*/  ISETP.LT.AND P5, PT, R12, UR6, !P5 ;  /* 0x000000060c007c0c */ /* 0x000fe2000efa1270 */
[----:B---3--:R-:W-:Y:S01]  /*1bfb0*/  IMAD.WIDE R14, R19, 0x4, R10 ;  /* 0x00000004130e7825 */ /* 0x008fe200078e020a */
[----:B------:R1:W-:Y:S01]  /*1bfc0*/  @P2 STG.E desc[UR16][R6.64], R208 ;  /* 0x000000d006002986 */ /* 0x0003e2000c101910 */
[----:B------:R-:W-:Y:S01]  /*1bfd0*/  ULDC UR6, c[0x0][0x228] ;  /* 0x00008a0000067ab9 */ /* 0x000fe20000000800 */
[----:B------:R-:W-:Y:S01]  /*1bfe0*/  ULDC UR8, c[0x0][0x228] ;  /* 0x00008a0000087ab9 */ /* 0x000fe20000000800 */
[----:B----4-:R-:W-:Y:S01]  /*1bff0*/  IMAD.WIDE R16, R13, 0x4, R2 ;  /* 0x000000040d107825 */ /* 0x010fe200078e0202 */
[----:B------:R-:W-:Y:S01]  /*1c000*/  ISETP.GE.AND P2, PT, R0, UR4, PT ;  /* 0x0000000400007c0c */ /* 0x000fe2000bf46270 */
[----:B------:R3:W-:Y:S01]  /*1c010*/  @P6 STG.E desc[UR16][R14.64], R228 ;  /* 0x000000e40e006986 */ /* 0x0007e2000c101910 */
[----:B------:R-:W-:-:S03]  /*1c020*/  ULDC UR4, c[0x0][0x228] ;  /* 0x00008a0000047ab9 */ /* 0x000fc60000000800 */
[----:B------:R4:W-:Y:S01]  /*1c030*/  @P4 STG.E desc[UR16][R16.64], R144 ;  /* 0x0000009010004986 */ /* 0x0009e2000c101910 */
[----:B------:R-:W-:Y:S01]  /*1c040*/  ISETP.LT.AND P4, PT, R9, UR4, !P3 ;  /* 0x0000000409007c0c */ /* 0x000fe2000df81270 */
[C---:B--2---:R-:W-:Y:S01]  /*1c050*/  IMAD.WIDE R4, R13.reuse, 0x4, R10 ;  /* 0x000000040d047825 */ /* 0x044fe200078e020a */
[----:B------:R-:W-:Y:S01]  /*1c060*/  ISETP.LT.AND P3, PT, R12, UR6, !P3 ;  /* 0x000000060c007c0c */ /* 0x000fe2000df61270 */
[----:B------:R-:W-:Y:S01]  /*1c070*/  ULDC UR4, c[0x0][0x228] ;  /* 0x00008a0000047ab9 */ /* 0x000fe20000000800 */
[----:B------:R-:W-:Y:S01]  /*1c080*/  IADD3 R13, R13, UR26, RZ ;  /* 0x0000001a0d0d7c10 */ /* 0x000fe2000fffe0ff */
[----:B------:R-:W-:Y:S01]  /*1c090*/  VIADD R0, R8, 0x75 ;  /* 0x0000007508007836 */ /* 0x000fe20000000000 */
[----:B------:R2:W-:Y:S01]  /*1c0a0*/  @P5 STG.E desc[UR16][R4.64], R80 ;  /* 0x0000005004005986 */ /* 0x0005e2000c101910 */
[----:B------:R-:W-:Y:S01]  /*1c0b0*/  ISETP.LT.AND P6, PT, R9, UR8, !P1 ;  /* 0x0000000809007c0c */ /* 0x000fe2000cfc1270 */
[----:B------:R-:W-:Y:S01]  /*1c0c0*/  ULDC UR6, c[0x0][0x228] ;  /* 0x00008a0000067ab9 */ /* 0x000fe20000000800 */
[----:B-1----:R-:W-:Y:S01]  /*1c0d0*/  IMAD.WIDE R6, R13, 0x4, R2 ;  /* 0x000000040d067825 */ /* 0x002fe200078e0202 */
[----:B------:R-:W-:Y:S01]  /*1c0e0*/  ISETP.GE.AND P5, PT, R0, UR7, PT ;  /* 0x0000000700007c0c */ /* 0x000fe2000bfa6270 */
[----:B------:R-:W-:-:S02]  /*1c0f0*/  ULDC UR7, c[0x0][0x228] ;  /* 0x00008a0000077ab9 */ /* 0x000fc40000000800 */
[----:B------:R-:W-:Y:S02]  /*1c100*/  VIADD R0, R8, 0x76 ;  /* 0x0000007608007836 */ /* 0x000fe40000000000 */
[C---:B---3--:R-:W-:Y:S01]  /*1c110*/  IMAD.WIDE R14, R13.reuse, 0x4, R10 ;  /* 0x000000040d0e7825 */ /* 0x048fe200078e020a */
[----:B------:R-:W-:Y:S01]  /*1c120*/  ISETP.LT.AND P1, PT, R12, UR4, !P1 ;  /* 0x000000040c007c0c */ /* 0x000fe2000cf21270 */
[----:B------:R1:W-:Y:S02]  /*1c130*/  @P4 STG.E desc[UR16][R6.64], R209 ;  /* 0x000000d106004986 */ /* 0x0003e4000c101910 */
[----:B------:R-:W-:Y:S01]  /*1c140*/  VIADD R19, R13, UR26 ;  /* 0x0000001a0d137c36 */ /* 0x000fe20008000000 */
[----:B------:R-:W-:Y:S01]  /*1c150*/  ISETP.GE.AND P4, PT, R0, UR5, PT ;  /* 0x0000000500007c0c */ /* 0x000fe2000bf86270 */
[----:B------:R-:W-:Y:S01]  /*1c160*/  ULDC UR4, c[0x0][0x228] ;  /* 0x00008a0000047ab9 */ /* 0x000fe20000000800 */
[----:B------:R3:W-:Y:S01]  /*1c170*/  @P3 STG.E desc[UR16][R14.64], R229 ;  /* 0x000000e50e003986 */ /* 0x0007e2000c101910 */
[----:B------:R-:W-:Y:S01]  /*1c180*/  ULDC UR5, c[0x0][0x228] ;  /* 0x00008a0000057ab9 */ /* 0x000fe20000000800 */
[----:B----4-:R-:W-:Y:S01]  /*1c190*/  IMAD.WIDE R16, R19, 0x4, R2 ;  /* 0x0000000413107825 */ /* 0x010fe200078e0202 */
[----:B------:R-:W-:Y:S01]  /*1c1a0*/  ISETP.LT.AND P3, PT, R9, UR4, !P2 ;  /* 0x0000000409007c0c */ /* 0x000fe2000d761270 */
[----:B------:R-:W-:Y:S01]  /*1c1b0*/  ULDC UR4, c[0x0][0x228] ;  /* 0x00008a0000047ab9 */ /* 0x000fe20000000800 */
[----:B------:R-:W-:Y:S01]  /*1c1c0*/  ISETP.LT.AND P2, PT, R12, UR5, !P2 ;  /* 0x000000050c007c0c */ /* 0x000fe2000d741270 */
[C---:B--2---:R-:W-:Y:S01]  /*1c1d0*/  IMAD.WIDE R4, R19.reuse, 0x4, R10 ;  /* 0x0000000413047825 */ /* 0x044fe200078e020a */
[----:B------:R-:W-:Y:S01]  /*1c1e0*/  IADD3 R19, R19, UR26, RZ ;  /* 0x0000001a13137c10 */ /* 0x000fe2000fffe0ff */
[----:B------:R2:W-:Y:S01]  /*1c1f0*/  @P6 STG.E desc[UR16][R16.64], R145 ;  /* 0x0000009110006986 */ /* 0x0005e2000c101910 */
[----:B------:R-:W-:Y:S01]  /*1c200*/  ISETP.LT.AND P6, PT, R9, UR4, !P5 ;  /* 0x0000000409007c0c */ /* 0x000fe2000efc1270 */
[----:B------:R-:W-:Y:S01]  /*1c210*/  ULDC UR4, c[0x0][0x228] ;  /* 0x00008a0000047ab9 */ /* 0x000fe20000000800 */
[----:B------:R-:W-:Y:S01]  /*1c220*/  VIADD R13, R8, 0x77 ;  /* 0x00000077080d7836 */ /* 0x000fe20000000000 */
[----:B------:R-:W-:Y:S01]  /*1c230*/  ULDC UR5, c[0x0][0x228] ;  /* 0x00008a0000057ab9 */ /* 0x000fe20000000800 */
[C---:B-1----:R-:W-:Y:S01]  /*1c240*/  IMAD.WIDE R6, R19.reuse, 0x4, R2 ;  /* 0x0000000413067825 */ /* 0x042fe200078e0202 */
[----:B------:R1:W-:Y:S03]  /*1c250*/  @P1 STG.E desc[UR16][R4.64], R81 ;  /* 0x0000005104001986 */ /* 0x0003e6000c101910 */
[----:B---3--:R-:W-:Y:S01]  /*1c260*/  IMAD.WIDE R14, R19, 0x4, R10 ;  /* 0x00000004130e7825 */ /* 0x008fe200078e020a */
[----:B------:R-:W-:-:S03]  /*1c270*/  ISETP.LT.AND P5, PT, R12, UR4, !P5 ;  /* 0x000000040c007c0c */ /* 0x000fc6000efa1270 */
[----:B------:R-:W-:Y:S01]  /*1c280*/  VIADD R21, R19, UR26 ;  /* 0x0000001a13157c36 */ /* 0x000fe20008000000 */
[----:B------:R-:W-:Y:S01]  /*1c290*/  @P3 STG.E desc[UR16][R6.64], R210 ;  /* 0x000000d206003986 */ /* 0x000fe2000c101910 */
[----:B------:R-:W-:Y:S02]  /*1c2a0*/  ULDC UR4, c[0x0][0x228] ;  /* 0x00008a0000047ab9 */ /* 0x000fe40000000800 */
[----:B--2---:R-:W-:Y:S01]  /*1c2b0*/  IMAD.WIDE R16, R21, 0x4, R2 ;  /* 0x0000000415107825 */ /* 0x004fe200078e0202 */
[----:B------:R2:W-:Y:S01]  /*1c2c0*/  @P2 STG.E desc[UR16][R14.64], R230 ;  /* 0x000000e60e002986 */ /* 0x0005e2000c101910 */
[----:B------:R-:W-:Y:S01]  /*1c2d0*/  ISETP.LT.AND P2, PT, R9, UR4, !P4 ;  /* 0x0000000409007c0c */ /* 0x000fe2000e741270 */
[----:B------:R-:W-:Y:S01]  /*1c2e0*/  ULDC UR4, c[0x0][0x228] ;  /* 0x00008a0000047ab9 */ /* 0x000fe20000000800 */
[----:B------:R-:W-:Y:S02]  /*1c2f0*/  ISETP.GE.AND P1, PT, R13, UR15, PT ;  /* 0x0000000f0d007c0c */ /* 0x000fe4000bf26270 */
[----:B------:R-:W-:Y:S01]  /*1c300*/  ISETP.LT.AND P4, PT, R12, UR5, !P4 ;  /* 0x000000050c007c0c */ /* 0x000fe2000e781270 */
[----:B------:R3:W-:Y:S01]  /*1c310*/  @P6 STG.E desc[UR16][R16.64], R146 ;  /* 0x0000009210006986 */ /* 0x0007e2000c101910 */
[----:B------:R-:W-:Y:S01]  /*1c320*/  IADD3 R0, R8, 0x78, RZ ;  /* 0x0000007808007810 */ /* 0x000fe20007ffe0ff */
[----:B-1----:R-:W-:Y:S01]  /*1c330*/  IMAD.WIDE R4, R21, 0x4, R10 ;  /* 0x0000000415047825 */ /* 0x002fe200078e020a */
[----:B------:R-:W-:Y:S01]  /*1c340*/  ISETP.LT.AND P6, PT, R9, UR6, !P1 ;  /* 0x0000000609007c0c */ /* 0x000fe2000cfc1270 */
[----:B------:R-:W-:-:S02]  /*1c350*/  ULDC UR5, c[0x0][0x228] ;  /* 0x00008a0000057ab9 */ /* 0x000fc40000000800 */
[----:B--2---:R-:W-:Y:S01]  /*1c360*/  VIADD R15, R21, UR26 ;  /* 0x0000001a150f7c36 */ /* 0x004fe20008000000 */
[----:B------:R-:W-:Y:S01]  /*1c370*/  ISETP.GE.AND P3, PT, R0, UR13, PT ;  /* 0x0000000d00007c0c */ /* 0x000fe2000bf66270 */
[----:B------:R-:W-:Y:S01]  /*1c380*/  VIADD R0, R8, 0x79 ;  /* 0x0000007908007836 */ /* 0x000fe20000000000 */
[----:B------:R-:W-:Y:S01]  /*1c390*/  @P5 STG.E desc[UR16][R4.64], R82 ;  /* 0x0000005204005986 */ /* 0x000fe2000c101910 */
[C---:B------:R-:W-:Y:S01]  /*1c3a0*/  IMAD.WIDE R6, R15.reuse, 0x4, R2 ;  /* 0x000000040f067825 */ /* 0x040fe200078e0202 */
[C---:B------:R-:W-:Y:S01]  /*1c3b0*/  IADD3 R13, R15.reuse, UR26, RZ ;  /* 0x0000001a0f0d7c10 */ /* 0x040fe2000fffe0ff */
[----:B------:R-:W-:Y:S02]  /*1c3c0*/  ULDC UR6, c[0x0][0x228] ;  /* 0x00008a0000067ab9 */ /* 0x000fe40000000800 */
[----:B------:R-:W-:Y:S01]  /*1c3d0*/  IMAD.WIDE R14, R15, 0x4, R10 ;  /* 0x000000040f0e7825 */ /* 0x000fe200078e020a */
[----:B------:R-:W-:Y:S01]  /*1c3e0*/  ISETP.LT.AND P1, PT, R12, UR7, !P1 ;  /* 0x000000070c007c0c */ /* 0x000fe2000cf21270 */
[----:B------:R1:W-:Y:S01]  /*1c3f0*/  @P2 STG.E desc[UR16][R6.64], R211 ;  /* 0x000000d306002986 */ /* 0x0003e2000c101910 */
[----:B------:R-:W-:Y:S01]  /*1c400*/  ISETP.GE.AND P5, PT, R0, UR11, PT ;  /* 0x0000000b00007c0c */ /* 0x000fe2000bfa6270 */
[----:B---3--:R-:W-:Y:S01]  /*1c410*/  IMAD.WIDE R16, R13, 0x4, R2 ;  /* 0x000000040d107825 */ /* 0x008fe200078e0202 */
[----:B------:R-:W-:Y:S01]  /*1c420*/  ULDC UR7, c[0x0][0x228] ;  /* 0x00008a0000077ab9 */ /* 0x000fe20000000800 */
[----:B------:R2:W-:Y:S01]  /*1c430*/  @P4 STG.E desc[UR16][R14.64], R231 ;  /* 0x000000e70e004986 */ /* 0x0005e2000c101910 */
[C---:B------:R-:W-:Y:S01]  /*1c440*/  ISETP.LT.AND P4, PT, R9.reuse, UR4, !P3 ;  /* 0x0000000409007c0c */ /* 0x040fe2000df81270 */
[----:B------:R-:W-:Y:S01]  /*1c450*/  VIADD R0, R8, 0x7a ;  /* 0x0000007a08007836 */ /* 0x000fe20000000000 */
[C---:B------:R-:W-:Y:S01]  /*1c460*/  ISETP.LT.AND P3, PT, R12.reuse, UR5, !P3 ;  /* 0x000000050c007c0c */ /* 0x040fe2000df61270 */
[----:B------:R3:W-:Y:S01]  /*1c470*/  @P6 STG.E desc[UR16][R16.64], R147 ;  /* 0x0000009310006986 */ /* 0x0007e2000c101910 */
[----:B------:R-:W-:Y:S01]  /*1c480*/  ULDC UR4, c[0x0][0x228] ;  /* 0x00008a0000047ab9 */ /* 0x000fe20000000800 */
[----:B------:R-:W-:Y:S01]  /*1c490*/  ISETP.LT.AND P6, PT, R9, UR6, !P5 ;  /* 0x0000000609007c0c */ /* 0x000fe2000efc1270 */
[----:B------:R-:W-:Y:S01]  /*1c4a0*/  IMAD.WIDE R18, R13, 0x4, R10 ;  /* 0x000000040d127825 */ /* 0x000fe200078e020a */
[----:B------:R-:W-:Y:S01]  /*1c4b0*/  ISETP.LT.AND P5, PT, R12, UR4, !P5 ;  /* 0x000000040c007c0c */ /* 0x000fe2000efa1270 */
[----:B------:R-:W-:-:S02]  /*1c4c0*/  ULDC UR4, c[0x0][0x228] ;  /* 0x00008a0000047ab9 */ /* 0x000fc40000000800 */
[----:B-1----:R-:W-:Y:S01]  /*1c4d0*/  VIADD R7, R13, UR26 ;  /* 0x0000001a0d077c36 */ /* 0x002fe20008000000 */
[----:B------:R-:W-:Y:S01]  /*1c4e0*/  ISETP.GE.AND P2, PT, R0, UR9, PT ;  /* 0x0000000900007c0c */ /* 0x000fe2000bf46270 */
[----:B------:R-:W-:Y:S01]  /*1c4f0*/  ULDC UR5, c[0x0][0x228] ;  /* 0x00008a0000057ab9 */ /* 0x000fe20000000800 */
[----:B------:R-:W-:Y:S01]  /*1c500*/  IADD3 R0, R8, 0x7b, RZ ;  /* 0x0000007b08007810 */ /* 0x000fe20007ffe0ff */
[C---:B------:R-:W-:Y:S01]  /*1c510*/  VIADD R13, R7.reuse, UR26 ;  /* 0x0000001a070d7c36 */ /* 0x040fe20008000000 */
[----:B------:R-:W-:Y:S01]  /*1c520*/  ULDC UR6, c[0x0][0x228] ;  /* 0x00008a0000067ab9 */ /* 0x000fe20000000800 */
[C---:B------:R-:W-:Y:S01]  /*1c530*/  IMAD.WIDE R4, R7.reuse, 0x4, R2 ;  /* 0x0000000407047825 */ /* 0x040fe200078e0202 */
[----:B------:R-:W-:Y:S01]  /*1c540*/  @P1 STG.E desc[UR16][R18.64], R83 ;  /* 0x0000005312001986 */ /* 0x000fe2000c101910 */
[----:B------:R-:W-:Y:S02]  /*1c550*/  ISETP.GE.AND P1, PT, R0, UR19, PT ;  /* 0x0000001300007c0c */ /* 0x000fe4000bf26270 */
[----:B------:R-:W-:Y:S01]  /*1c560*/  IMAD.WIDE R6, R7, 0x4, R10 ;  /* 0x0000000407067825 */ /* 0x000fe200078e020a */
[----:B------:R1:W-:Y:S03]  /*1c570*/  @P4 STG.E desc[UR16][R4.64], R236 ;  /* 0x000000ec04004986 */ /* 0x0003e6000c101910 */
[----:B------:R-:W-:-:S02]  /*1c580*/  VIADD R0, R8, 0x7c ;  /* 0x0000007c08007836 */ /* 0x000fc40000000000 */
[----:B--2---:R-:W-:Y:S01]  /*1c590*/  IMAD.WIDE R14, R13, 0x4, R2 ;  /* 0x000000040d0e7825 */ /* 0x004fe200078e0202 */
[----:B------:R-:W-:Y:S01]  /*1c5a0*/  @P3 STG.E desc[UR16][R6.64], R212 ;  /* 0x000000d406003986 */ /* 0x000fe2000c101910 */
[----:B------:R-:W-:Y:S01]  /*1c5b0*/  ISETP.LT.AND P3, PT, R9, UR4, !P2 ;  /* 0x0000000409007c0c */ /* 0x000fe2000d761270 */
[----:B------:R-:W-:Y:S01]  /*1c5c0*/  ULDC UR4, c[0x0][0x228] ;  /* 0x00008a0000047ab9 */ /* 0x000fe20000000800 */
[C---:B---3--:R-:W-:Y:S01]  /*1c5d0*/  IMAD.WIDE R16, R13.reuse, 0x4, R10 ;  /* 0x000000040d107825 */ /* 0x048fe200078e020a */
[----:B------:R-:W-:Y:S01]  /*1c5e0*/  ISETP.GE.AND P4, PT, R0, UR25, PT ;  /* 0x0000001900007c0c */ /* 0x000fe2000bf86270 */
[----:B------:R-:W-:Y:S02]  /*1c5f0*/  @P6 STG.E desc[UR16][R14.64], R84 ;  /* 0x000000540e006986 */ /* 0x000fe4000c101910 */
[----:B------:R-:W-:Y:S01]  /*1c600*/  VIADD R13, R13, UR26 ;  /* 0x0000001a0d0d7c36 */ /* 0x000fe20008000000 */
[----:B------:R-:W-:Y:S01]  /*1c610*/  ISETP.LT.AND P2, PT, R12, UR4, !P2 ;  /* 0x000000040c007c0c */ /* 0x000fe2000d741270 */
[----:B------:R2:W-:Y:S01]  /*1c620*/  @P5 STG.E desc[UR16][R16.64], R24 ;  /* 0x0000001810005986 */ /* 0x0005e2000c101910 */
[----:B------:R-:W-:-:S02]  /*1c630*/  ISETP.LT.AND P5, PT, R9, UR5, !P1 ;  /* 0x0000000509007c0c */ /* 0x000fc4000cfa1270 */
[----:B------:R-:W-:Y:S01]  /*1c640*/  ISETP.LT.AND P6, PT, R9, UR7, !P4 ;  /* 0x0000000709007c0c */ /* 0x000fe2000e7c1270 */
[C---:B-1----:R-:W-:Y:S01]  /*1c650*/  IMAD.WIDE R4, R13.reuse, 0x4, R2 ;  /* 0x000000040d047825 */ /* 0x042fe200078e0202 */
[----:B------:R-:W-:Y:S01]  /*1c660*/  ISETP.LT.AND P1, PT, R12, UR6, !P1 ;  /* 0x000000060c007c0c */ /* 0x000fe2000cf21270 */
[----:B------:R-:W-:Y:S01]  /*1c670*/  ULDC UR4, c[0x0][0x228] ;  /* 0x00008a0000047ab9 */ /* 0x000fe20000000800 */
[C---:B------:R-:W-:Y:S01]  /*1c680*/  IADD3 R0, R8.reuse, 0x7d, RZ ;  /* 0x0000007d08007810 */ /* 0x040fe20007ffe0ff */
[C---:B--2---:R-:W-:Y:S02]  /*1c690*/  VIADD R17, R13.reuse, UR26 ;  /* 0x0000001a0d117c36 */ /* 0x044fe40008000000 */
[----:B------:R-:W-:Y:S01]  /*1c6a0*/  IMAD.WIDE R6, R13, 0x4, R10 ;  /* 0x000000040d067825 */ /* 0x000fe200078e020a */
[----:B------:R-:W-:Y:S01]  /*1c6b0*/  @P3 STG.E desc[UR16][R4.64], R237 ;  /* 0x000000ed04003986 */ /* 0x000fe2000c101910 */
[----:B------:R-:W-:Y:S01]  /*1c6c0*/  ULDC UR6, c[0x0][0x228] ;  /* 0x00008a0000067ab9 */ /* 0x000fe20000000800 */
[C---:B------:R-:W-:Y:S01]  /*1c6d0*/  IADD3 R21, R17.reuse, UR26, RZ ;  /* 0x0000001a11157c10 */ /* 0x040fe2000fffe0ff */
[----:B------:R-:W-:Y:S01]  /*1c6e0*/  VIADD R8, R8, 0x7e ;  /* 0x0000007e08087836 */ /* 0x000fe20000000000 */
[----:B------:R-:W-:Y:S01]  /*1c6f0*/  ULDC UR5, c[0x0][0x228] ;  /* 0x00008a0000057ab9 */ /* 0x000fe20000000800 */
[----:B------:R-:W-:Y:S01]  /*1c700*/  IMAD.WIDE R14, R17, 0x4, R2 ;  /* 0x00000004110e7825 */ /* 0x000fe200078e0202 */
[----:B------:R-:W-:Y:S01]  /*1c710*/  ISETP.GE.AND P3, PT, R0, UR23, PT ;  /* 0x0000001700007c0c */ /* 0x000fe2000bf66270 */
[----:B------:R-:W-:-:S02]  /*1c720*/  ULDC UR7, c[0x0][0x228] ;  /* 0x00008a0000077ab9 */ /* 0x000fc40000000800 */
[----:B------:R-:W-:Y:S01]  /*1c730*/  IMAD.WIDE R16, R17, 0x4, R10 ;  /* 0x0000000411107825 */ /* 0x000fe200078e020a */
[----:B------:R-:W-:Y:S03]  /*1c740*/  @P2 STG.E desc[UR16][R6.64], R213 ;  /* 0x000000d506002986 */ /* 0x000fe6000c101910 */
[----:B------:R-:W-:Y:S01]  /*1c750*/  IMAD.WIDE R18, R21, 0x4, R2 ;  /* 0x0000000415127825 */ /* 0x000fe200078e0202 */
[----:B------:R-:W-:Y:S01]  /*1c760*/  ISETP.GE.AND P2, PT, R8, UR21, PT ;  /* 0x0000001508007c0c */ /* 0x000fe2000bf46270 */
[----:B------:R1:W-:Y:S04]  /*1c770*/  @P5 STG.E desc[UR16][R14.64], R85 ;  /* 0x000000550e005986 */ /* 0x0003e8000c101910 */
[----:B------:R2:W-:Y:S01]  /*1c780*/  @P1 STG.E desc[UR16][R16.64], R25 ;  /* 0x0000001910001986 */ /* 0x0005e2000c101910 */
[----:B------:R-:W-:Y:S01]  /*1c790*/  ISETP.LT.AND P1, PT, R9, UR6, !P0 ;  /* 0x0000000609007c0c */ /* 0x000fe2000c721270 */
[----:B------:R-:W-:-:S02]  /*1c7a0*/  ULDC UR6, c[0x0][0x228] ;  /* 0x00008a0000067ab9 */ /* 0x000fc40000000800 */
[----:B------:R3:W-:Y:S01]  /*1c7b0*/  @P6 STG.E desc[UR16][R18.64], R238 ;  /* 0x000000ee12006986 */ /* 0x0007e2000c101910 */
[C---:B------:R-:W-:Y:S01]  /*1c7c0*/  ISETP.LT.AND P6, PT, R9.reuse, UR4, !P3 ;  /* 0x0000000409007c0c */ /* 0x040fe2000dfc1270 */
[----:B------:R-:W-:Y:S01]  /*1c7d0*/  ULDC UR4, c[0x0][0x228] ;  /* 0x00008a0000047ab9 */ /* 0x000fe20000000800 */
[----:B------:R-:W-:Y:S01]  /*1c7e0*/  ISETP.LT.AND P5, PT, R9, UR5, !P2 ;  /* 0x0000000509007c0c */ /* 0x000fe2000d7a1270 */
[----:B------:R-:W-:Y:S01]  /*1c7f0*/  VIADD R9, R21, UR26 ;  /* 0x0000001a15097c36 */ /* 0x000fe20008000000 */
[----:B------:R-:W-:Y:S01]  /*1c800*/  ULDC UR5, c[0x0][0x228] ;  /* 0x00008a0000057ab9 */ /* 0x000fe20000000800 */
[C---:B------:R-:W-:Y:S02]  /*1c810*/  ISETP.LT.AND P4, PT, R12.reuse, UR4, !P4 ;  /* 0x000000040c007c0c */ /* 0x040fe4000e781270 */
[----:B------:R-:W-:Y:S02]  /*1c820*/  ISETP.LT.AND P3, PT, R12, UR5, !P3 ;  /* 0x000000050c007c0c */ /* 0x000fe4000df61270 */
[----:B-1----:R-:W-:-:S02]  /*1c830*/  IADD3 R15, R9, UR26, RZ ;  /* 0x0000001a090f7c10 */ /* 0x002fc4000fffe0ff */
[C---:B------:R-:W-:Y:S02]  /*1c840*/  ISETP.LT.AND P2, PT, R12.reuse, UR6, !P2 ;  /* 0x000000060c007c0c */ /* 0x040fe4000d741270 */
[----:B------:R-:W-:Y:S01]  /*1c850*/  ISETP.LT.AND P0, PT, R12, UR7, !P0 ;  /* 0x000000070c007c0c */ /* 0x000fe2000c701270 */
[----:B------:R-:W-:-:S04]  /*1c860*/  IMAD.WIDE R4, R21, 0x4, R10 ;  /* 0x0000000415047825 */ /* 0x000fc800078e020a */
[----:B--2---:R-:W-:Y:S02]  /*1c870*/  VIADD R17, R15, UR26 ;  /* 0x0000001a0f117c36 */ /* 0x004fe40008000000 */
[C---:B------:R-:W-:Y:S01]  /*1c880*/  IMAD.WIDE R6, R9.reuse, 0x4, R2 ;  /* 0x0000000409067825 */ /* 0x040fe200078e0202 */
[----:B------:R3:W-:Y:S03]  /*1c890*/  @P4 STG.E desc[UR16][R4.64], R214 ;  /* 0x000000d604004986 */ /* 0x0007e6000c101910 */
[----:B------:R-:W-:Y:S01]  /*1c8a0*/  IMAD.WIDE R8, R9, 0x4, R10 ;  /* 0x0000000409087825 */ /* 0x000fe200078e020a */
[----:B------:R3:W-:Y:S03]  /*1c8b0*/  @P6 STG.E desc[UR16][R6.64], R86 ;  /* 0x0000005606006986 */ /* 0x0007e6000c101910 */
[C---:B------:R-:W-:Y:S01]  /*1c8c0*/  IMAD.WIDE R12, R15.reuse, 0x4, R2 ;  /* 0x000000040f0c7825 */ /* 0x040fe200078e0202 */
[----:B------:R3:W-:Y:S03]  /*1c8d0*/  @P3 STG.E desc[UR16][R8.64], R26 ;  /* 0x0000001a08003986 */ /* 0x0007e6000c101910 */
[----:B------:R-:W-:Y:S01]  /*1c8e0*/  IMAD.WIDE R14, R15, 0x4, R10 ;  /* 0x000000040f0e7825 */ /* 0x000fe200078e020a */
[----:B------:R3:W-:Y:S03]  /*1c8f0*/  @P5 STG.E desc[UR16][R12.64], R239 ;  /* 0x000000ef0c005986 */ /* 0x0007e6000c101910 */
[C---:B------:R-:W-:Y:S01]  /*1c900*/  IMAD.WIDE R2, R17.reuse, 0x4, R2 ;  /* 0x0000000411027825 */ /* 0x040fe200078e0202 */
[----:B------:R3:W-:Y:S04]  /*1c910*/  @P2 STG.E desc[UR16][R14.64], R215 ;  /* 0x000000d70e002986 */ /* 0x0007e8000c101910 */
[----:B------:R3:W-:Y:S01]  /*1c920*/  @P1 STG.E desc[UR16][R2.64], R87 ;  /* 0x0000005702001986 */ /* 0x0007e2000c101910 */
[----:B------:R-:W-:Y:S01]  /*1c930*/  IMAD.WIDE R10, R17, 0x4, R10 ;  /* 0x00000004110a7825 */ /* 0x000fe200078e020a */
[----:B------:R-:W-:Y:S06]  /*1c940*/  @!P0 EXIT ;  /* 0x000000000000894d */ /* 0x000fec0003800000 */
[----:B------:R-:W-:Y:S01]  /*1c950*/  STG.E desc[UR16][R10.64], R27 ;  /* 0x0000001b0a007986 */ /* 0x000fe2000c101910 */
[----:B------:R-:W-:Y:S05]  /*1c960*/  EXIT ;  /* 0x000000000000794d */ /* 0x000fea0003800000 */
.L_x_2:
[----:B------:R-:W-:-:S00]  /*1c970*/  BRA `(.L_x_2) ;  /* 0xfffffffc00fc7947 */ /* 0x000fc0000383ffff */
[----:B------:R-:W-:-:S00]  /*1c980*/  NOP ;  /* 0x0000000000007918 */ /* 0x000fc00000000000 */
[----:B------:R-:W-:-:S00]  /*1c990*/  NOP ;  /* 0x0000000000007918 */ /* 0x000fc00000000000 */
[----:B------:R-:W-:-:S00]  /*1c9a0*/  NOP ;  /* 0x0000000000007918 */ /* 0x000fc00000000000 */
[----:B------:R-:W-:-:S00]  /*1c9b0*/  NOP ;  /* 0x0000000000007918 */ /* 0x000fc00000000000 */
[----:B------:R-:W-:-:S00]  /*1c9c0*/  NOP ;  /* 0x0000000000007918 */ /* 0x000fc00000000000 */
[----:B------:R-:W-:-:S00]  /*1c9d0*/  NOP ;  /* 0x0000000000007918 */ /* 0x000fc00000000000 */
[----:B------:R-:W-:-:S00]  /*1c9e0*/  NOP ;  /* 0x0000000000007918 */ /* 0x000fc00000000000 */
[----:B------:R-:W-:-:S00]  /*1c9f0*/  NOP ;  /* 0x0000000000007918 */ /* 0x000fc00000000000 */
.L_x_3:


//--------------------- .nv.shared.matmul_kernel  --------------------------
	.section	.nv.shared.matmul_kernel,"aw",@nobits
	.sectionflags	@""
	.align	16
	.zero		1024


//--------------------- .nv.shared.reserved.0     --------------------------
	.section	.nv.shared.reserved.0,"aw",@nobits
	.weak		__nv_reservedSMEM_offset_0_alias
	.size		__nv_reservedSMEM_offset_0_alias, 0, 0
	.other		__nv_reservedSMEM_offset_0_alias,@"STO_CUDA_RESERVED_SHARED STV_DEFAULT"
__nv_reservedSMEM_offset_0_alias:
	.zero		0


//--------------------- .nv.constant0.matmul_kernel --------------------------
	.section	.nv.constant0.matmul_kernel,"a",@progbits
	.sectionflags	@""
	.align	4
.nv.constant0.matmul_kernel:
	.zero		608


//--------------------- SYMBOLS --------------------------

	.type		.nv.reservedSmem.offset0,@object
	.size		.nv.reservedSmem.offset0,0x4
